def matmul_kernel(
    a_ptr,
    b_ptr,
    c_ptr,
    M,
    N,
    K,
    stride_am,
    stride_ak,
    stride_bk,
    stride_bn,
    stride_cm,
    stride_cn,
    BLOCK_M: tl.constexpr,
    BLOCK_N: tl.constexpr,
    BLOCK_K: tl.constexpr,
    GROUP_M: tl.constexpr,
):
    pid = tl.program_id(axis=0)
    num_pid_m = tl.cdiv(M, BLOCK_M)
    num_pid_n = tl.cdiv(N, BLOCK_N)
    num_pid_in_group = GROUP_M * num_pid_n
    group_id = pid // num_pid_in_group
    first_pid_m = group_id * GROUP_M
    group_size_m = min(num_pid_m - first_pid_m, GROUP_M)
    pid_m = first_pid_m + ((pid % num_pid_in_group) % group_size_m)
    pid_n = (pid % num_pid_in_group) // group_size_m

    offs_am = (pid_m * BLOCK_M + tl.arange(0, BLOCK_M)) % M
    offs_bn = (pid_n * BLOCK_N + tl.arange(0, BLOCK_N)) % N
    offs_k = tl.arange(0, BLOCK_K)
    a_ptrs = a_ptr + offs_am[:, None] * stride_am + offs_k[None, :] * stride_ak
    b_ptrs = b_ptr + offs_k[:, None] * stride_bk + offs_bn[None, :] * stride_bn

    acc = tl.zeros((BLOCK_M, BLOCK_N), dtype=tl.float32)
    for kk in range(0, tl.cdiv(K, BLOCK_K)):
        a = tl.load(a_ptrs, mask=offs_k[None, :] < K - kk * BLOCK_K, other=0.0)
        b = tl.load(b_ptrs, mask=offs_k[:, None] < K - kk * BLOCK_K, other=0.0)
        acc = tl.dot(a, b, acc)
        a_ptrs += BLOCK_K * stride_ak
        b_ptrs += BLOCK_K * stride_bk

    c = acc.to(c_ptr.dtype.element_ty)
    offs_cm = pid_m * BLOCK_M + tl.arange(0, BLOCK_M)
    offs_cn = pid_n * BLOCK_N + tl.arange(0, BLOCK_N)
    c_ptrs = c_ptr + offs_cm[:, None] * stride_cm + offs_cn[None, :] * stride_cn
    mask = (offs_cm[:, None] < M) & (offs_cn[None, :] < N)
    tl.store(c_ptrs, c, mask=mask)

# config = {"BLOCK_K": 32, "BLOCK_M": 128, "BLOCK_N": 512, "GROUP_M": 8, "arch": "sm_90", "dtype": "fp32", "num_ctas": 1, "num_stages": 7, "num_warps": 4}
# arch = sm_90


// ===== COMPILED SASS (sm_90a) =====

	.target	sm_90a

	.elftype	@"ET_EXEC"


//--------------------- .note.nv.tkinfo           --------------------------
	.section	.note.nv.tkinfo,"",@"SHT_NOTE"
	.sectionflags	@"SHF_NOTE_NV_TKINFO"
	.tkinfo
        /*0018*/ 	.word	0x00000002
        /*0030*/ 	.string	""
        /*0030*/ 	.string	"ptxas"
        /*0030*/ 	.string	"Cuda compilation tools, release 13.0, V13.0.88"
        /*0030*/ 	.string	"Build cuda_13.0.r13.0/compiler.36424714_0"
        /*0030*/ 	.string	"-v  -suppress-debug-info  -lineinfo  -arch sm_90a "



//--------------------- .note.nv.cuinfo           --------------------------
	.section	.note.nv.cuinfo,"",@"SHT_NOTE"
	.sectionflags	@"SHF_NOTE_NV_CUINFO"
        /*0018*/ 	.short	0x0002
        /*001a*/ 	.short	0x005a
        /*001c*/ 	.short	0x0082
	.zero		2


//--------------------- .nv.info                  --------------------------
	.section	.nv.info,"",@"SHT_CUDA_INFO"
	.align	4


	//----- nvinfo : EIATTR_REGCOUNT
	.align		4
        /*0000*/ 	.byte	0x04, 0x2f
        /*0002*/ 	.short	(.L_1 - .L_0)
	.align		4
.L_0:
        /*0004*/ 	.word	index@(matmul_kernel)
        /*0008*/ 	.word	0x000000ff


	//----- nvinfo : EIATTR_FRAME_SIZE
	.align		4
.L_1:
        /*000c*/ 	.byte	0x04, 0x11
        /*000e*/ 	.short	(.L_3 - .L_2)
	.align		4
.L_2:
        /*0010*/ 	.word	index@(matmul_kernel)
        /*0014*/ 	.word	0x00001e58


	//----- nvinfo : EIATTR_MIN_STACK_SIZE
	.align		4
.L_3:
        /*0018*/ 	.byte	0x04, 0x12
        /*001a*/ 	.short	(.L_5 - .L_4)
	.align		4
.L_4:
        /*001c*/ 	.word	index@(matmul_kernel)
        /*0020*/ 	.word	0x00001e58
.L_5:


//--------------------- .nv.compat                --------------------------
	.section	.nv.compat,"",@"SHT_CUDA_COMPAT_INFO"
	.align	4
        /*0000*/ 	.byte	0x02, 0x09, 0x01, 0x00, 0x02, 0x02, 0x04, 0x00, 0x02, 0x05, 0x05, 0x00, 0x03, 0x07, 0x01, 0x01
        /*0010*/ 	.byte	0x02, 0x03, 0x00, 0x00, 0x02, 0x06, 0x01, 0x00, 0x04, 0x0b, 0x08, 0x00, 0x00, 0x00, 0x00, 0x00
        /*0020*/ 	.byte	0x00, 0x00, 0x00, 0x00


//--------------------- .nv.info.matmul_kernel    --------------------------
	.section	.nv.info.matmul_kernel,"",@"SHT_CUDA_INFO"
	.sectionflags	@""
	.align	4


	//----- nvinfo : EIATTR_CUDA_API_VERSION
	.align		4
        /*0000*/ 	.byte	0x04, 0x37
        /*0002*/ 	.short	(.L_7 - .L_6)
.L_6:
        /*0004*/ 	.word	0x00000082


	//----- nvinfo : EIATTR_KPARAM_INFO
	.align		4
.L_7:
        /*0008*/ 	.byte	0x04, 0x17
        /*000a*/ 	.short	(.L_9 - .L_8)
.L_8:
        /*000c*/ 	.word	0x00000000
        /*0010*/ 	.short	0x000d
        /*0012*/ 	.short	0x0048
        /*0014*/ 	.byte	0x00, 0xf4, 0x21, 0x00


	//----- nvinfo : EIATTR_KPARAM_INFO
	.align		4
.L_9:
        /*0018*/ 	.byte	0x04, 0x17
        /*001a*/ 	.short	(.L_11 - .L_10)
.L_10:
        /*001c*/ 	.word	0x00000000
        /*0020*/ 	.short	0x000c
        /*0022*/ 	.short	0x0040
        /*0024*/ 	.byte	0x00, 0xf4, 0x21, 0x00


	//----- nvinfo : EIATTR_KPARAM_INFO
	.align		4
.L_11:
        /*0028*/ 	.byte	0x04, 0x17
        /*002a*/ 	.short	(.L_13 - .L_12)
.L_12:
        /*002c*/ 	.word	0x00000000
        /*0030*/ 	.short	0x000b
        /*0032*/ 	.short	0x0038
        /*0034*/ 	.byte	0x00, 0xf0, 0x11, 0x00


	//----- nvinfo : EIATTR_KPARAM_INFO
	.align		4
.L_13:
        /*0038*/ 	.byte	0x04, 0x17
        /*003a*/ 	.short	(.L_15 - .L_14)
.L_14:
        /*003c*/ 	.word	0x00000000
        /*0040*/ 	.short	0x000a
        /*0042*/ 	.short	0x0034
        /*0044*/ 	.byte	0x00, 0xf0, 0x11, 0x00


	//----- nvinfo : EIATTR_KPARAM_INFO
	.align		4
.L_15:
        /*0048*/ 	.byte	0x04, 0x17
        /*004a*/ 	.short	(.L_17 - .L_16)
.L_16:
        /*004c*/ 	.word	0x00000000
        /*0050*/ 	.short	0x0009
        /*0052*/ 	.short	0x0030
        /*0054*/ 	.byte	0x00, 0xf0, 0x11, 0x00


	//----- nvinfo : EIATTR_KPARAM_INFO
	.align		4
.L_17:
        /*0058*/ 	.byte	0x04, 0x17
        /*005a*/ 	.short	(.L_19 - .L_18)
.L_18:
        /*005c*/ 	.word	0x00000000
        /*0060*/ 	.short	0x0008
        /*0062*/ 	.short	0x002c
        /*0064*/ 	.byte	0x00, 0xf0, 0x11, 0x00


	//----- nvinfo : EIATTR_KPARAM_INFO
	.align		4
.L_19:
        /*0068*/ 	.byte	0x04, 0x17
        /*006a*/ 	.short	(.L_21 - .L_20)
.L_20:
        /*006c*/ 	.word	0x00000000
        /*0070*/ 	.short	0x0007
        /*0072*/ 	.short	0x0028
        /*0074*/ 	.byte	0x00, 0xf0, 0x11, 0x00


	//----- nvinfo : EIATTR_KPARAM_INFO
	.align		4
.L_21:
        /*0078*/ 	.byte	0x04, 0x17
        /*007a*/ 	.short	(.L_23 - .L_22)
.L_22:
        /*007c*/ 	.word	0x00000000
        /*0080*/ 	.short	0x0006
        /*0082*/ 	.short	0x0024
        /*0084*/ 	.byte	0x00, 0xf0, 0x11, 0x00


	//----- nvinfo : EIATTR_KPARAM_INFO
	.align		4
.L_23:
        /*0088*/ 	.byte	0x04, 0x17
        /*008a*/ 	.short	(.L_25 - .L_24)
.L_24:
        /*008c*/ 	.word	0x00000000
        /*0090*/ 	.short	0x0005
        /*0092*/ 	.short	0x0020
        /*0094*/ 	.byte	0x00, 0xf0, 0x11, 0x00


	//----- nvinfo : EIATTR_KPARAM_INFO
	.align		4
.L_25:
        /*0098*/ 	.byte	0x04, 0x17
        /*009a*/ 	.short	(.L_27 - .L_26)
.L_26:
        /*009c*/ 	.word	0x00000000
        /*00a0*/ 	.short	0x0004
        /*00a2*/ 	.short	0x001c
        /*00a4*/ 	.byte	0x00, 0xf0, 0x11, 0x00


	//----- nvinfo : EIATTR_KPARAM_INFO
	.align		4
.L_27:
        /*00a8*/ 	.byte	0x04, 0x17
        /*00aa*/ 	.short	(.L_29 - .L_28)
.L_28:
        /*00ac*/ 	.word	0x00000000
        /*00b0*/ 	.short	0x0003
        /*00b2*/ 	.short	0x0018
        /*00b4*/ 	.byte	0x00, 0xf0, 0x11, 0x00


	//----- nvinfo : EIATTR_KPARAM_INFO
	.align		4
.L_29:
        /*00b8*/ 	.byte	0x04, 0x17
        /*00ba*/ 	.short	(.L_31 - .L_30)
.L_30:
        /*00bc*/ 	.word	0x00000000
        /*00c0*/ 	.short	0x0002
        /*00c2*/ 	.short	0x0010
        /*00c4*/ 	.byte	0x00, 0xf4, 0x21, 0x00


	//----- nvinfo : EIATTR_KPARAM_INFO
	.align		4
.L_31:
        /*00c8*/ 	.byte	0x04, 0x17
        /*00ca*/ 	.short	(.L_33 - .L_32)
.L_32:
        /*00cc*/ 	.word	0x00000000
        /*00d0*/ 	.short	0x0001
        /*00d2*/ 	.short	0x0008
        /*00d4*/ 	.byte	0x00, 0xf4, 0x21, 0x00


	//----- nvinfo : EIATTR_KPARAM_INFO
	.align		4
.L_33:
        /*00d8*/ 	.byte	0x04, 0x17
        /*00da*/ 	.short	(.L_35 - .L_34)
.L_34:
        /*00dc*/ 	.word	0x00000000
        /*00e0*/ 	.short	0x0000
        /*00e2*/ 	.short	0x0000
        /*00e4*/ 	.byte	0x00, 0xf4, 0x21, 0x00


	//----- nvinfo : EIATTR_SPARSE_MMA_MASK
	.align		4
.L_35:
        /*00e8*/ 	.byte	0x03, 0x50
        /*00ea*/ 	.short	0x0000


	//----- nvinfo : EIATTR_MAXREG_COUNT
	.align		4
        /*00ec*/ 	.byte	0x03, 0x1b
        /*00ee*/ 	.short	0x00ff


	//----- nvinfo : EIATTR_NUM_BARRIERS
	.align		4
        /*00f0*/ 	.byte	0x02, 0x4c
        /*00f2*/ 	.byte	0x01
	.zero		1


	//----- nvinfo : EIATTR_ANNOTATIONS
	.align		4
        /*00f4*/ 	.byte	0x04, 0x55
        /*00f6*/ 	.short	(.L_37 - .L_36)


	//   ....[0]....
.L_36:
        /*00f8*/ 	.word	0x00000001
        /*00fc*/ 	.byte	0xf0, 0x00, 0x00, 0x00, 0x01, 0x00, 0x00, 0x00, 0xc0, 0x06, 0x00, 0x00, 0x01, 0x00, 0x00, 0x00
        /* <DEDUP_REMOVED lines=2807> */
        /*b07c*/ 	.byte	0x10, 0xc2, 0x04, 0x00, 0x01, 0x00, 0x00, 0x00, 0xc0, 0xc4, 0x04, 0x00


	//----- nvinfo : EIATTR_MERCURY_ISA_VERSION
	.align		4
.L_37:
        /*b088*/ 	.byte	0x03, 0x5f
        /*b08a*/ 	.short	0x0101


	//----- nvinfo : EIATTR_EXIT_INSTR_OFFSETS
	.align		4
        /*b08c*/ 	.byte	0x04, 0x1c
        /*b08e*/ 	.short	(.L_39 - .L_38)


	//   ....[0]....
.L_38:
        /*b090*/ 	.word	0x0004c4b0


	//   ....[1]....
        /*b094*/ 	.word	0x0004c4e0


	//----- nvinfo : EIATTR_REQNTID
	.align		4
.L_39:
        /*b098*/ 	.byte	0x04, 0x10
        /*b09a*/ 	.short	(.L_41 - .L_40)
.L_40:
        /*b09c*/ 	.word	0x00000080
        /*b0a0*/ 	.word	0x00000001
        /*b0a4*/ 	.word	0x00000001


	//----- nvinfo : EIATTR_CBANK_PARAM_SIZE
	.align		4
.L_41:
        /*b0a8*/ 	.byte	0x03, 0x19
        /*b0aa*/ 	.short	0x0050


	//----- nvinfo : EIATTR_PARAM_CBANK
	.align		4
        /*b0ac*/ 	.byte	0x04, 0x0a
        /*b0ae*/ 	.short	(.L_43 - .L_42)
	.align		4
.L_42:
        /*b0b0*/ 	.word	index@(.nv.constant0.matmul_kernel)
        /*b0b4*/ 	.short	0x0210
        /*b0b6*/ 	.short	0x0050


	//----- nvinfo : EIATTR_SW_WAR
	.align		4
.L_43:
        /*b0b8*/ 	.byte	0x04, 0x36
        /*b0ba*/ 	.short	(.L_45 - .L_44)
.L_44:
        /*b0bc*/ 	.word	0x00000008
.L_45:


//--------------------- .nv.callgraph             --------------------------
	.section	.nv.callgraph,"",@"SHT_CUDA_CALLGRAPH"
	.align	4
	.sectionentsize	8
	.align		4
        /*0000*/ 	.word	0x00000000
	.align		4
        /*0004*/ 	.word	0xffffffff
	.align		4
        /*0008*/ 	.word	0x00000000
	.align		4
        /*000c*/ 	.word	0xfffffffe
	.align		4
        /*0010*/ 	.word	0x00000000
	.align		4
        /*0014*/ 	.word	0xfffffffd
	.align		4
        /*0018*/ 	.word	0x00000000
	.align		4
        /*001c*/ 	.word	0xfffffffc


//--------------------- .text.matmul_kernel       --------------------------
	.section	.text.matmul_kernel,"ax",@progbits
	.align	128
        .global         matmul_kernel
        .type           matmul_kernel,@function
        .size           matmul_kernel,(.L_x_3 - matmul_kernel)
        .other          matmul_kernel,@"STO_CUDA_ENTRY STV_DEFAULT"
matmul_kernel:
.text.matmul_kernel:
[----:B------:R-:W1:Y:S08]  /*0000*/  LDC R1, c[0x0][0x28] ;  /* 0x00000a00ff017b82 */ /* 0x000e700000000800 */
[----:B------:R-:W2:Y:S01]  /*0010*/  LDC.64 R2, c[0x0][0x228] ;  /* 0x00008a00ff027b82 */ /* 0x000ea20000000a00 */
[----:B-1----:R-:W-:Y:S01]  /*0020*/  VIADD R1, R1, 0xffffe1a8 ;  /* 0xffffe1a801017836 */ /* 0x002fe20000000000 */
[----:B------:R-:W1:Y:S01]  /*0030*/  S2R R5, SR_CTAID.X ;  /* 0x0000000000057919 */ /* 0x000e620000002500 */
[----:B------:R-:W-:Y:S01]  /*0040*/  ULDC.64 UR4, c[0x0][0x230] ;  /* 0x00008c0000047ab9 */ /* 0x000fe20000000a00 */
[----:B------:R-:W-:Y:S01]  /*0050*/  ULDC UR7, c[0x0][0x230] ;  /* 0x00008c0000077ab9 */ /* 0x000fe20000000800 */
[----:B------:R-:W-:Y:S01]  /*0060*/  UIADD3 UR4, UR4, 0x1f, URZ ;  /* 0x0000001f04047890 */ /* 0x000fe2000fffe03f */
[----:B------:R-:W3:Y:S01]  /*0070*/  S2R R136, SR_TID.X ;  /* 0x0000000000887919 */ /* 0x000ee20000002100 */
[----:B------:R-:W-:Y:S01]  /*0080*/  ULDC.64 UR8, c[0x0][0x218] ;  /* 0x0000860000087ab9 */ /* 0x000fe20000000a00 */
[----:B------:R-:W4:Y:S01]  /*0090*/  LDC.64 R210, c[0x0][0x238] ;  /* 0x00008e00ffd27b82 */ /* 0x000f220000000a00 */
[----:B------:R-:W-:Y:S01]  /*00a0*/  UISETP.GT.AND UP0, UPT, UR4, 0x1f, UPT ;  /* 0x0000001f0400788c */ /* 0x000fe2000bf04270 */
[----:B------:R-:W-:-:S03]  /*00b0*/  ULDC.64 UR10, c[0x0][0x208] ;  /* 0x00008200000a7ab9 */ /* 0x000fc60000000a00 */
[----:B------:R-:W-:Y:S02]  /*00c0*/  USEL UR6, URZ, 0x4, !UP0 ;  /* 0x000000043f067887 */ /* 0x000fe4000c000000 */
[----:B------:R-:W-:Y:S01]  /*00d0*/  UISETP.GT.AND UP0, UPT, UR4, 0x3f, UPT ;  /* 0x0000003f0400788c */ /* 0x000fe2000bf04270 */
[----:B--2---:R-:W-:Y:S01]  /*00e0*/  IMAD.MOV.U32 R34, RZ, RZ, R3 ;  /* 0x000000ffff227224 */ /* 0x004fe200078e0003 */
[----:B------:R2:W-:Y:S01]  /*00f0*/  STL.64 [R1+0x9f8], R2 ;  /* 0x0009f80201007387 */ /* 0x0005e20000100a00 */
[----:B------:R-:W-:Y:S02]  /*0100*/  IMAD.MOV.U32 R130, RZ, RZ, R2 ;  /* 0x000000ffff827224 */ /* 0x000fe400078e0002 */
[----:B------:R-:W-:Y:S01]  /*0110*/  VIADD R0, R34, 0x1ff ;  /* 0x000001ff22007836 */ /* 0x000fe20000000000 */
[----:B------:R-:W-:Y:S02]  /*0120*/  LOP3.LUT R116, RZ, R34, RZ, 0x33, !PT ;  /* 0x00000022ff747212 */ /* 0x000fe400078e33ff */
[----:B------:R-:W-:Y:S01]  /*0130*/  IABS R13, R130 ;  /* 0x00000082000d7213 */ /* 0x000fe20000000000 */
[C---:B----4-:R-:W-:Y:S01]  /*0140*/  IMAD.SHL.U32 R146, R210.reuse, 0x2, RZ ;  /* 0x00000002d2927824 */ /* 0x050fe200078e00ff */
[----:B-1----:R-:W-:Y:S01]  /*0150*/  IABS R8, R5 ;  /* 0x0000000500087213 */ /* 0x002fe20000000000 */
[C---:B------:R-:W-:Y:S01]  /*0160*/  IMAD R144, R210.reuse, 0x5, RZ ;  /* 0x00000005d2907824 */ /* 0x040fe200078e02ff */
[----:B--2---:R-:W-:Y:S01]  /*0170*/  SHF.R.S32.HI R3, RZ, 0x1f, R0 ;  /* 0x0000001fff037819 */ /* 0x004fe20000011400 */
[----:B------:R-:W-:Y:S01]  /*0180*/  IMAD R142, R210, 0x7, RZ ;  /* 0x00000007d28e7824 */ /* 0x000fe200078e02ff */
[----:B---3--:R-:W-:Y:S01]  /*0190*/  LOP3.LUT R128, R136, 0x7f, RZ, 0xc0, !PT ;  /* 0x0000007f88807812 */ /* 0x008fe200078ec0ff */
[C---:B------:R-:W-:Y:S01]  /*01a0*/  IMAD R140, R210.reuse, 0xf, RZ ;  /* 0x0000000fd28c7824 */ /* 0x040fe200078e02ff */
[----:B------:R-:W-:Y:S01]  /*01b0*/  LEA.HI R3, R3, R0, RZ, 0x9 ;  /* 0x0000000003037211 */ /* 0x000fe200078f48ff */
[----:B------:R-:W-:Y:S01]  /*01c0*/  IMAD R138, R210, 0x12, RZ ;  /* 0x00000012d28a7824 */ /* 0x000fe200078e02ff */
[----:B------:R-:W-:Y:S01]  /*01d0*/  LOP3.LUT R126, R136, 0x1f, RZ, 0xc0, !PT ;  /* 0x0000001f887e7812 */ /* 0x000fe200078ec0ff */
[C---:B------:R-:W-:Y:S01]  /*01e0*/  IMAD R134, R210.reuse, 0x15, RZ ;  /* 0x00000015d2867824 */ /* 0x040fe200078e02ff */
[----:B------:R-:W-:Y:S01]  /*01f0*/  SHF.R.S32.HI R3, RZ, 0x9, R3 ;  /* 0x00000009ff037819 */ /* 0x000fe20000011403 */
[----:B------:R-:W-:-:S04]  /*0200*/  IMAD R132, R210, 0x17, RZ ;  /* 0x00000017d2847824 */ /* 0x000fc800078e02ff */
[----:B------:R-:W-:-:S05]  /*0210*/  IMAD.SHL.U32 R4, R3, 0x8, RZ ;  /* 0x0000000803047824 */ /* 0x000fca00078e00ff */
[-C--:B------:R-:W-:Y:S02]  /*0220*/  IABS R7, R4.reuse ;  /* 0x0000000400077213 */ /* 0x080fe40000000000 */
[----:B------:R-:W-:Y:S02]  /*0230*/  IABS R10, R4 ;  /* 0x00000004000a7213 */ /* 0x000fe40000000000 */
[----:B------:R-:W1:Y:S08]  /*0240*/  I2F.RP R0, R7 ;  /* 0x0000000700007306 */ /* 0x000e700000209400 */
[----:B-1----:R-:W1:Y:S02]  /*0250*/  MUFU.RCP R0, R0 ;  /* 0x0000000000007308 */ /* 0x002e640000001000 */
[----:B-1----:R-:W-:-:S02]  /*0260*/  VIADD R2, R0, 0xffffffe ;  /* 0x0ffffffe00027836 */ /* 0x002fc40000000000 */
[----:B------:R-:W-:-:S04]  /*0270*/  IMAD.MOV R0, RZ, RZ, -R10 ;  /* 0x000000ffff007224 */ /* 0x000fc800078e0a0a */
[----:B------:R1:W2:Y:S02]  /*0280*/  F2I.FTZ.U32.TRUNC.NTZ R3, R2 ;  /* 0x0000000200037305 */ /* 0x0002a4000021f000 */
[----:B-1----:R-:W-:Y:S02]  /*0290*/  IMAD.MOV.U32 R2, RZ, RZ, RZ ;  /* 0x000000ffff027224 */ /* 0x002fe400078e00ff */
[----:B--2---:R-:W-:-:S04]  /*02a0*/  IMAD.MOV R6, RZ, RZ, -R3 ;  /* 0x000000ffff067224 */ /* 0x004fc800078e0a03 */
[----:B------:R-:W-:Y:S02]  /*02b0*/  IMAD R9, R6, R7, RZ ;  /* 0x0000000706097224 */ /* 0x000fe400078e02ff */
[----:B------:R-:W-:Y:S02]  /*02c0*/  IMAD.MOV.U32 R6, RZ, RZ, R8 ;  /* 0x000000ffff067224 */ /* 0x000fe400078e0008 */
[----:B------:R-:W-:-:S06]  /*02d0*/  IMAD.HI.U32 R3, R3, R9, R2 ;  /* 0x0000000903037227 */ /* 0x000fcc00078e0002 */
[----:B------:R-:W-:-:S04]  /*02e0*/  IMAD.HI.U32 R3, R3, R6, RZ ;  /* 0x0000000603037227 */ /* 0x000fc800078e00ff */
[----:B------:R-:W-:-:S05]  /*02f0*/  IMAD R0, R3, R0, R6 ;  /* 0x0000000003007224 */ /* 0x000fca00078e0206 */
[----:B------:R-:W-:-:S13]  /*0300*/  ISETP.GT.U32.AND P1, PT, R7, R0, PT ;  /* 0x000000000700720c */ /* 0x000fda0003f24070 */
[----:B------:R-:W-:Y:S02]  /*0310*/  @!P1 IMAD.IADD R0, R0, 0x1, -R7 ;  /* 0x0000000100009824 */ /* 0x000fe400078e0a07 */
[----:B------:R-:W-:Y:S01]  /*0320*/  @!P1 VIADD R3, R3, 0x1 ;  /* 0x0000000103039836 */ /* 0x000fe20000000000 */
[----:B------:R-:W-:Y:S02]  /*0330*/  ISETP.NE.AND P1, PT, R4, RZ, PT ;  /* 0x000000ff0400720c */ /* 0x000fe40003f25270 */
[----:B------:R-:W-:Y:S02]  /*0340*/  ISETP.GE.U32.AND P0, PT, R0, R7, PT ;  /* 0x000000070000720c */ /* 0x000fe40003f06070 */
[----:B------:R-:W-:-:S04]  /*0350*/  LOP3.LUT R0, R5, R4, RZ, 0x3c, !PT ;  /* 0x0000000405007212 */ /* 0x000fc800078e3cff */
[----:B------:R-:W-:Y:S01]  /*0360*/  ISETP.GE.AND P2, PT, R0, RZ, PT ;  /* 0x000000ff0000720c */ /* 0x000fe20003f46270 */
[----:B------:R-:W-:-:S06]  /*0370*/  VIADD R0, R130, 0x7f ;  /* 0x0000007f82007836 */ /* 0x000fcc0000000000 */
[----:B------:R-:W-:-:S04]  /*0380*/  @P0 VIADD R3, R3, 0x1 ;  /* 0x0000000103030836 */ /* 0x000fc80000000000 */
[----:B------:R-:W-:Y:S01]  /*0390*/  IMAD.MOV.U32 R2, RZ, RZ, R3 ;  /* 0x000000ffff027224 */ /* 0x000fe200078e0003 */
[----:B------:R-:W-:-:S03]  /*03a0*/  SHF.R.S32.HI R3, RZ, 0x1f, R0 ;  /* 0x0000001fff037819 */ /* 0x000fc60000011400 */
[----:B------:R-:W-:Y:S01]  /*03b0*/  @!P2 IMAD.MOV R2, RZ, RZ, -R2 ;  /* 0x000000ffff02a224 */ /* 0x000fe200078e0a02 */
[----:B------:R-:W-:Y:S02]  /*03c0*/  @!P1 LOP3.LUT R2, RZ, R4, RZ, 0x33, !PT ;  /* 0x00000004ff029212 */ /* 0x000fe400078e33ff */
[----:B------:R-:W-:-:S03]  /*03d0*/  LEA.HI R3, R3, R0, RZ, 0x7 ;  /* 0x0000000003037211 */ /* 0x000fc600078f38ff */
[----:B------:R-:W-:Y:S02]  /*03e0*/  IMAD.SHL.U32 R10, R2, 0x8, RZ ;  /* 0x00000008020a7824 */ /* 0x000fe400078e00ff */
[----:B------:R-:W-:-:S03]  /*03f0*/  IMAD.MOV R2, RZ, RZ, -R2 ;  /* 0x000000ffff027224 */ /* 0x000fc600078e0a02 */
[----:B------:R-:W-:Y:S01]  /*0400*/  LEA.HI.SX32 R3, R3, -R10, 0x19 ;  /* 0x8000000a03037211 */ /* 0x000fe200078fcaff */
[----:B------:R-:W-:Y:S02]  /*0410*/  IMAD R12, R4, R2, R5 ;  /* 0x00000002040c7224 */ /* 0x000fe400078e0205 */
[----:B------:R-:W-:Y:S01]  /*0420*/  IMAD.MOV.U32 R2, RZ, RZ, RZ ;  /* 0x000000ffff027224 */ /* 0x000fe200078e00ff */
[----:B------:R-:W-:Y:S02]  /*0430*/  VIMNMX R11, R3, 0x8, PT ;  /* 0x00000008030b7848 */ /* 0x000fe40003fe0100 */
[----:B------:R-:W-:Y:S02]  /*0440*/  IABS R4, R12 ;  /* 0x0000000c00047213 */ /* 0x000fe40000000000 */
[----:B------:R-:W-:-:S04]  /*0450*/  IABS R6, R11 ;  /* 0x0000000b00067213 */ /* 0x000fc80000000000 */
[----:B------:R-:W1:Y:S08]  /*0460*/  I2F.RP R0, R6 ;  /* 0x0000000600007306 */ /* 0x000e700000209400 */
[----:B-1----:R-:W1:Y:S02]  /*0470*/  MUFU.RCP R0, R0 ;  /* 0x0000000000007308 */ /* 0x002e640000001000 */
[----:B-1----:R-:W-:Y:S01]  /*0480*/  VIADD R3, R0, 0xffffffe ;  /* 0x0ffffffe00037836 */ /* 0x002fe20000000000 */
[----:B------:R-:W-:-:S05]  /*0490*/  IABS R0, R34 ;  /* 0x0000002200007213 */ /* 0x000fca0000000000 */
[----:B------:R-:W1:Y:S02]  /*04a0*/  F2I.FTZ.U32.TRUNC.NTZ R3, R3 ;  /* 0x0000000300037305 */ /* 0x000e64000021f000 */
[----:B-1----:R-:W-:-:S04]  /*04b0*/  IMAD.MOV R7, RZ, RZ, -R3 ;  /* 0x000000ffff077224 */ /* 0x002fc800078e0a03 */
[----:B------:R-:W-:Y:S01]  /*04c0*/  IMAD R5, R7, R6, RZ ;  /* 0x0000000607057224 */ /* 0x000fe200078e02ff */
[----:B------:R-:W-:-:S03]  /*04d0*/  IABS R7, R11 ;  /* 0x0000000b00077213 */ /* 0x000fc60000000000 */
[----:B------:R-:W-:Y:S02]  /*04e0*/  IMAD.HI.U32 R2, R3, R5, R2 ;  /* 0x0000000503027227 */ /* 0x000fe400078e0002 */
[----:B------:R-:W1:Y:S02]  /*04f0*/  I2F.RP R5, R0 ;  /* 0x0000000000057306 */ /* 0x000e640000209400 */
[----:B------:R-:W-:Y:S02]  /*0500*/  IMAD.MOV.U32 R3, RZ, RZ, R4 ;  /* 0x000000ffff037224 */ /* 0x000fe400078e0004 */
[----:B------:R-:W-:Y:S02]  /*0510*/  IMAD.MOV R4, RZ, RZ, -R7 ;  /* 0x000000ffff047224 */ /* 0x000fe400078e0a07 */
[----:B------:R-:W-:-:S04]  /*0520*/  IMAD.HI.U32 R2, R2, R3, RZ ;  /* 0x0000000302027227 */ /* 0x000fc800078e00ff */
[----:B------:R-:W-:Y:S02]  /*0530*/  IMAD R3, R2, R4, R3 ;  /* 0x0000000402037224 */ /* 0x000fe400078e0203 */
[----:B------:R-:W2:Y:S03]  /*0540*/  I2F.RP R4, R13 ;  /* 0x0000000d00047306 */ /* 0x000ea60000209400 */
[----:B------:R-:W-:-:S05]  /*0550*/  ISETP.GT.U32.AND P1, PT, R6, R3, PT ;  /* 0x000000030600720c */ /* 0x000fca0003f24070 */
[----:B-1----:R-:W1:Y:S08]  /*0560*/  MUFU.RCP R5, R5 ;  /* 0x0000000500057308 */ /* 0x002e700000001000 */
[----:B------:R-:W-:Y:S01]  /*0570*/  @!P1 IMAD.IADD R3, R3, 0x1, -R6 ;  /* 0x0000000103039824 */ /* 0x000fe200078e0a06 */
[----:B--2---:R-:W2:Y:S01]  /*0580*/  MUFU.RCP R4, R4 ;  /* 0x0000000400047308 */ /* 0x004ea20000001000 */
[----:B------:R-:W-:Y:S01]  /*0590*/  @!P1 VIADD R2, R2, 0x1 ;  /* 0x0000000102029836 */ /* 0x000fe20000000000 */
[----:B------:R-:W-:-:S02]  /*05a0*/  ISETP.NE.AND P1, PT, R11, RZ, PT ;  /* 0x000000ff0b00720c */ /* 0x000fc40003f25270 */
[----:B------:R-:W-:Y:S02]  /*05b0*/  ISETP.GE.U32.AND P0, PT, R3, R6, PT ;  /* 0x000000060300720c */ /* 0x000fe40003f06070 */
[----:B------:R-:W-:Y:S01]  /*05c0*/  LOP3.LUT R3, R12, R11, RZ, 0x3c, !PT ;  /* 0x0000000b0c037212 */ /* 0x000fe200078e3cff */
[----:B-1----:R-:W-:Y:S01]  /*05d0*/  VIADD R8, R5, 0xffffffe ;  /* 0x0ffffffe05087836 */ /* 0x002fe20000000000 */
[----:B------:R-:W-:Y:S02]  /*05e0*/  SHF.R.U32.HI R5, RZ, 0x5, R136 ;  /* 0x00000005ff057819 */ /* 0x000fe40000011688 */
[----:B------:R-:W-:Y:S02]  /*05f0*/  ISETP.GE.AND P2, PT, R3, RZ, PT ;  /* 0x000000ff0300720c */ /* 0x000fe40003f46270 */
[----:B------:R1:W3:Y:S05]  /*0600*/  F2I.FTZ.U32.TRUNC.NTZ R3, R8 ;  /* 0x0000000800037305 */ /* 0x0002ea000021f000 */
[----:B------:R-:W-:-:S02]  /*0610*/  @P0 VIADD R2, R2, 0x1 ;  /* 0x0000000102020836 */ /* 0x000fc40000000000 */
[----:B--2---:R-:W-:Y:S01]  /*0620*/  VIADD R6, R4, 0xffffffe ;  /* 0x0ffffffe04067836 */ /* 0x004fe20000000000 */
[----:B-1----:R-:W-:-:S03]  /*0630*/  SGXT.U32 R8, R5, 0x2 ;  /* 0x000000020508781a */ /* 0x002fc60000000000 */
[----:B------:R-:W1:Y:S01]  /*0640*/  F2I.FTZ.U32.TRUNC.NTZ R7, R6 ;  /* 0x0000000600077305 */ /* 0x000e62000021f000 */
[----:B------:R-:W-:Y:S01]  /*0650*/  @!P2 IMAD.MOV R2, RZ, RZ, -R2 ;  /* 0x000000ffff02a224 */ /* 0x000fe200078e0a02 */
[----:B------:R-:W-:Y:S01]  /*0660*/  @!P1 LOP3.LUT R2, RZ, R11, RZ, 0x33, !PT ;  /* 0x0000000bff029212 */ /* 0x000fe200078e33ff */
[----:B---3--:R-:W-:-:S04]  /*0670*/  IMAD.MOV R9, RZ, RZ, -R3 ;  /* 0x000000ffff097224 */ /* 0x008fc800078e0a03 */
[----:B------:R-:W-:Y:S02]  /*0680*/  IMAD.MOV R4, RZ, RZ, -R2 ;  /* 0x000000ffff047224 */ /* 0x000fe400078e0a02 */
[----:B------:R-:W-:Y:S02]  /*0690*/  IMAD.SHL.U32 R5, R2, 0x200, RZ ;  /* 0x0000020002057824 */ /* 0x000fe400078e00ff */
[----:B------:R-:W-:Y:S02]  /*06a0*/  IMAD R9, R9, R0, RZ ;  /* 0x0000000009097224 */ /* 0x000fe400078e02ff */
[----:B------:R-:W-:Y:S01]  /*06b0*/  IMAD.MOV.U32 R2, RZ, RZ, RZ ;  /* 0x000000ffff027224 */ /* 0x000fe200078e00ff */
[----:B------:R2:W-:Y:S01]  /*06c0*/  STL [R1+0x1860], R5 ;  /* 0x0018600501007387 */ /* 0x0005e20000100800 */
[----:B------:R-:W-:Y:S02]  /*06d0*/  IMAD R4, R11, R4, R12 ;  /* 0x000000040b047224 */ /* 0x000fe400078e020c */
[----:B------:R-:W-:Y:S01]  /*06e0*/  IMAD.HI.U32 R2, R3, R9, R2 ;  /* 0x0000000903027227 */ /* 0x000fe200078e0002 */
[----:B------:R-:W-:-:S03]  /*06f0*/  LOP3.LUT R3, R5, R8, RZ, 0xfc, !PT ;  /* 0x0000000805037212 */ /* 0x000fc600078efcff */
[--C-:B-1----:R-:W-:Y:S01]  /*0700*/  IMAD.MOV R8, RZ, RZ, -R7.reuse ;  /* 0x000000ffff087224 */ /* 0x102fe200078e0a07 */
[C---:B------:R-:W-:Y:S01]  /*0710*/  LOP3.LUT R14, R3.reuse, 0x1fc, RZ, 0xfc, !PT ;  /* 0x000001fc030e7812 */ /* 0x040fe200078efcff */
[----:B------:R-:W-:Y:S01]  /*0720*/  IMAD.MOV.U32 R6, RZ, RZ, RZ ;  /* 0x000000ffff067224 */ /* 0x000fe200078e00ff */
[----:B------:R-:W-:Y:S01]  /*0730*/  IABS R11, R3 ;  /* 0x00000003000b7213 */ /* 0x000fe20000000000 */
[----:B------:R-:W-:Y:S01]  /*0740*/  IMAD R9, R8, R13, RZ ;  /* 0x0000000d08097224 */ /* 0x000fe200078e02ff */
[----:B------:R-:W-:Y:S01]  /*0750*/  IABS R15, R14 ;  /* 0x0000000e000f7213 */ /* 0x000fe20000000000 */
[----:B------:R-:W-:Y:S01]  /*0760*/  IMAD.IADD R4, R10, 0x1, R4 ;  /* 0x000000010a047824 */ /* 0x000fe200078e0204 */
[----:B------:R-:W-:Y:S01]  /*0770*/  LOP3.LUT R8, R3, 0x4, RZ, 0xfc, !PT ;  /* 0x0000000403087812 */ /* 0x000fe200078efcff */
[----:B------:R-:W-:Y:S01]  /*0780*/  IMAD.HI.U32 R6, R7, R9, R6 ;  /* 0x0000000907067227 */ /* 0x000fe200078e0006 */
[----:B------:R-:W-:Y:S02]  /*0790*/  LOP3.LUT R12, R3, 0xc, RZ, 0xfc, !PT ;  /* 0x0000000c030c7812 */ /* 0x000fe400078efcff */
[----:B------:R-:W-:Y:S01]  /*07a0*/  IABS R9, R8 ;  /* 0x0000000800097213 */ /* 0x000fe20000000000 */
[----:B------:R-:W-:Y:S01]  /*07b0*/  IMAD.HI.U32 R7, R2, R15, RZ ;  /* 0x0000000f02077227 */ /* 0x000fe200078e00ff */
[----:B------:R-:W-:-:S02]  /*07c0*/  ISETP.GE.AND P3, PT, R14, RZ, PT ;  /* 0x000000ff0e00720c */ /* 0x000fc40003f66270 */
[C---:B------:R-:W-:Y:S01]  /*07d0*/  LOP3.LUT R10, R3.reuse, 0x8, RZ, 0xfc, !PT ;  /* 0x00000008030a7812 */ /* 0x040fe200078efcff */
[----:B------:R-:W-:Y:S01]  /*07e0*/  IMAD R32, R4, 0x80, R128 ;  /* 0x0000008004207824 */ /* 0x000fe200078e0280 */
[C---:B------:R-:W-:Y:S01]  /*07f0*/  LOP3.LUT R14, R3.reuse, 0x28, RZ, 0xfc, !PT ;  /* 0x00000028030e7812 */ /* 0x040fe200078efcff */
[----:B------:R-:W-:Y:S01]  /*0800*/  IMAD.MOV R7, RZ, RZ, -R7 ;  /* 0x000000ffff077224 */ /* 0x000fe200078e0a07 */
[----:B------:R-:W-:Y:S01]  /*0810*/  IABS R61, R10 ;  /* 0x0000000a003d7213 */ /* 0x000fe20000000000 */
[----:B------:R-:W-:Y:S01]  /*0820*/  IMAD.HI.U32 R4, R2, R11, RZ ;  /* 0x0000000b02047227 */ /* 0x000fe200078e00ff */
[----:B------:R-:W-:Y:S01]  /*0830*/  IABS R114, R32 ;  /* 0x0000002000727213 */ /* 0x000fe20000000000 */
[----:B------:R-:W-:Y:S01]  /*0840*/  STL [R1+0xaac], R32 ;  /* 0x000aac2001007387 */ /* 0x000fe20000100800 */
[----:B------:R-:W-:Y:S01]  /*0850*/  ISETP.GE.AND P4, PT, R10, RZ, PT ;  /* 0x000000ff0a00720c */ /* 0x000fe20003f86270 */
[----:B------:R-:W-:Y:S01]  /*0860*/  IMAD R15, R0, R7, R15 ;  /* 0x00000007000f7224 */ /* 0x000fe200078e020f */
[----:B------:R-:W-:Y:S01]  /*0870*/  LOP3.LUT R10, R3, 0x14, RZ, 0xfc, !PT ;  /* 0x00000014030a7812 */ /* 0x000fe200078efcff */
[----:B------:R-:W-:Y:S01]  /*0880*/  IMAD.HI.U32 R6, R6, R114, RZ ;  /* 0x0000007206067227 */ /* 0x000fe200078e00ff */
[----:B------:R-:W-:-:S02]  /*0890*/  IABS R25, R14 ;  /* 0x0000000e00197213 */ /* 0x000fc40000000000 */
[C---:B------:R-:W-:Y:S01]  /*08a0*/  ISETP.GT.U32.AND P2, PT, R0.reuse, R15, PT ;  /* 0x0000000f0000720c */ /* 0x040fe20003f44070 */
[----:B------:R-:W-:Y:S01]  /*08b0*/  IMAD.MOV R4, RZ, RZ, -R4 ;  /* 0x000000ffff047224 */ /* 0x000fe200078e0a04 */
[----:B------:R-:W-:Y:S01]  /*08c0*/  IABS R65, R10 ;  /* 0x0000000a00417213 */ /* 0x000fe20000000000 */
[----:B------:R-:W-:Y:S01]  /*08d0*/  IMAD.MOV R6, RZ, RZ, -R6 ;  /* 0x000000ffff067224 */ /* 0x000fe200078e0a06 */
[----:B------:R-:W-:Y:S01]  /*08e0*/  LOP3.LUT R18, R3, 0x38, RZ, 0xfc, !PT ;  /* 0x0000003803127812 */ /* 0x000fe200078efcff */
[----:B------:R-:W-:Y:S01]  /*08f0*/  IMAD R7, R0, R4, R11 ;  /* 0x0000000400077224 */ /* 0x000fe200078e020b */
[----:B------:R-:W-:Y:S01]  /*0900*/  LOP3.LUT R4, R136, 0x60, RZ, 0xc0, !PT ;  /* 0x0000006088047812 */ /* 0x000fe200078ec0ff */
[C---:B------:R-:W-:Y:S01]  /*0910*/  IMAD R114, R13.reuse, R6, R114 ;  /* 0x000000060d727224 */ /* 0x040fe200078e0272 */
[----:B------:R-:W-:Y:S02]  /*0920*/  IABS R11, R12 ;  /* 0x0000000c000b7213 */ /* 0x000fe40000000000 */
[----:B------:R-:W-:Y:S01]  /*0930*/  R2UR UR49, R4 ;  /* 0x00000000043172ca */ /* 0x000fe200000e0000 */
[----:B------:R-:W-:Y:S01]  /*0940*/  IMAD.HI.U32 R4, R2, R9, RZ ;  /* 0x0000000902047227 */ /* 0x000fe200078e00ff */
[----:B------:R-:W-:-:S02]  /*0950*/  ISETP.GT.U32.AND P0, PT, R13, R114, PT ;  /* 0x000000720d00720c */ /* 0x000fc40003f04070 */
[----:B------:R-:W-:Y:S01]  /*0960*/  ISETP.GT.U32.AND P1, PT, R0, R7, PT ;  /* 0x000000070000720c */ /* 0x000fe20003f24070 */
[----:B------:R-:W-:Y:S01]  /*0970*/  @!P2 IMAD.IADD R15, R15, 0x1, -R0 ;  /* 0x000000010f0fa824 */ /* 0x000fe200078e0a00 */
[----:B------:R-:W-:Y:S01]  /*0980*/  ISETP.GE.AND P2, PT, R8, RZ, PT ;  /* 0x000000ff0800720c */ /* 0x000fe20003f46270 */
[----:B------:R-:W-:Y:S01]  /*0990*/  IMAD.MOV R6, RZ, RZ, -R4 ;  /* 0x000000ffff067224 */ /* 0x000fe200078e0a04 */
[----:B------:R-:W-:Y:S01]  /*09a0*/  IABS R77, R18 ;  /* 0x00000012004d7213 */ /* 0x000fe20000000000 */
[----:B------:R-:W-:Y:S01]  /*09b0*/  IMAD.HI.U32 R4, R2, R61, RZ ;  /* 0x0000003d02047227 */ /* 0x000fe200078e00ff */
[C---:B------:R-:W-:Y:S02]  /*09c0*/  ISETP.GT.U32.AND P6, PT, R0.reuse, R15, PT ;  /* 0x0000000f0000720c */ /* 0x040fe40003fc4070 */
[C---:B------:R-:W-:Y:S01]  /*09d0*/  LOP3.LUT R16, R3.reuse, 0x34, RZ, 0xfc, !PT ;  /* 0x0000003403107812 */ /* 0x040fe200078efcff */
[----:B------:R-:W-:Y:S01]  /*09e0*/  IMAD R9, R0, R6, R9 ;  /* 0x0000000600097224 */ /* 0x000fe200078e0209 */
[----:B------:R-:W-:Y:S01]  /*09f0*/  LOP3.LUT R20, R3, 0x1a0, RZ, 0xfc, !PT ;  /* 0x000001a003147812 */ /* 0x000fe200078efcff */
[----:B------:R-:W-:Y:S01]  /*0a00*/  IMAD.HI.U32 R6, R2, R11, RZ ;  /* 0x0000000b02067227 */ /* 0x000fe200078e00ff */
[----:B------:R-:W-:-:S02]  /*0a10*/  IABS R29, R16 ;  /* 0x00000010001d7213 */ /* 0x000fc40000000000 */
[----:B------:R-:W-:Y:S01]  /*0a20*/  IABS R117, R20 ;  /* 0x0000001400757213 */ /* 0x000fe20000000000 */
[----:B------:R-:W-:Y:S01]  /*0a30*/  @!P0 IMAD.IADD R114, R114, 0x1, -R13 ;  /* 0x0000000172728824 */ /* 0x000fe200078e0a0d */
[----:B------:R-:W-:Y:S01]  /*0a40*/  ISETP.GT.U32.AND P0, PT, R0, R9, PT ;  /* 0x000000090000720c */ /* 0x000fe20003f04070 */
[----:B------:R-:W-:Y:S01]  /*0a50*/  IMAD.MOV R6, RZ, RZ, -R6 ;  /* 0x000000ffff067224 */ /* 0x000fe200078e0a06 */
[----:B------:R-:W-:Y:S01]  /*0a60*/  LOP3.LUT R22, R3, 0x1a4, RZ, 0xfc, !PT ;  /* 0x000001a403167812 */ /* 0x000fe200078efcff */
[--C-:B------:R-:W-:Y:S01]  /*0a70*/  @!P1 IMAD.IADD R7, R7, 0x1, -R0.reuse ;  /* 0x0000000107079824 */ /* 0x100fe200078e0a00 */
[----:B------:R-:W-:Y:S01]  /*0a80*/  ISETP.GT.U32.AND P5, PT, R13, R114, PT ;  /* 0x000000720d00720c */ /* 0x000fe20003fa4070 */
[----:B------:R-:W-:Y:S01]  /*0a90*/  @!P6 IMAD.IADD R15, R15, 0x1, -R0 ;  /* 0x000000010f0fe824 */ /* 0x000fe200078e0a00 */
[----:B------:R-:W-:Y:S01]  /*0aa0*/  ISETP.GE.AND P6, PT, R12, RZ, PT ;  /* 0x000000ff0c00720c */ /* 0x000fe20003fc6270 */
[C---:B------:R-:W-:Y:S01]  /*0ab0*/  IMAD R11, R0.reuse, R6, R11 ;  /* 0x00000006000b7224 */ /* 0x040fe200078e020b */
[C---:B------:R-:W-:Y:S01]  /*0ac0*/  ISETP.GT.U32.AND P1, PT, R0.reuse, R7, PT ;  /* 0x000000070000720c */ /* 0x040fe20003f24070 */
[----:B------:R-:W-:Y:S01]  /*0ad0*/  @!P3 IMAD.MOV R15, RZ, RZ, -R15 ;  /* 0x000000ffff0fb224 */ /* 0x000fe200078e0a0f */
[----:B------:R-:W-:Y:S01]  /*0ae0*/  LOP3.LUT R12, R3, 0x18, RZ, 0xfc, !PT ;  /* 0x00000018030c7812 */ /* 0x000fe200078efcff */
[----:B------:R-:W-:Y:S01]  /*0af0*/  IMAD.MOV R4, RZ, RZ, -R4 ;  /* 0x000000ffff047224 */ /* 0x000fe200078e0a04 */
[C---:B------:R-:W-:Y:S01]  /*0b00*/  ISETP.GT.U32.AND P3, PT, R0.reuse, R11, PT ;  /* 0x0000000b0000720c */ /* 0x040fe20003f64070 */
[----:B------:R-:W-:Y:S01]  /*0b10*/  @!P0 IMAD.IADD R9, R9, 0x1, -R0 ;  /* 0x0000000109098824 */ /* 0x000fe200078e0a00 */
[----:B------:R-:W-:Y:S01]  /*0b20*/  IABS R19, R12 ;  /* 0x0000000c00137213 */ /* 0x000fe20000000000 */
[----:B------:R-:W-:Y:S01]  /*0b30*/  IMAD R61, R0, R4, R61 ;  /* 0x00000004003d7224 */ /* 0x000fe200078e023d */
[----:B------:R-:W-:Y:S01]  /*0b40*/  LOP3.LUT R4, R3, 0x10, RZ, 0xfc, !PT ;  /* 0x0000001003047812 */ /* 0x000fe200078efcff */
[----:B------:R-:W-:Y:S01]  /*0b50*/  @!P5 IMAD.IADD R114, R114, 0x1, -R13 ;  /* 0x000000017272d824 */ /* 0x000fe200078e0a0d */
[----:B------:R-:W-:Y:S01]  /*0b60*/  ISETP.GT.U32.AND P0, PT, R0, R9, PT ;  /* 0x000000090000720c */ /* 0x000fe20003f04070 */
[----:B------:R-:W-:Y:S01]  /*0b70*/  IMAD.HI.U32 R6, R2, R65, RZ ;  /* 0x0000004102067227 */ /* 0x000fe200078e00ff */
[----:B------:R-:W-:-:S02]  /*0b80*/  ISETP.GT.U32.AND P5, PT, R0, R61, PT ;  /* 0x0000003d0000720c */ /* 0x000fc40003fa4070 */
[----:B------:R-:W-:Y:S01]  /*0b90*/  IABS R17, R4 ;  /* 0x0000000400117213 */ /* 0x000fe20000000000 */
[--C-:B------:R-:W-:Y:S01]  /*0ba0*/  @!P1 IMAD.IADD R7, R7, 0x1, -R0.reuse ;  /* 0x0000000107079824 */ /* 0x100fe200078e0a00 */
[----:B------:R-:W-:Y:S01]  /*0bb0*/  ISETP.GE.AND P1, PT, R3, RZ, PT ;  /* 0x000000ff0300720c */ /* 0x000fe20003f26270 */
[----:B------:R-:W-:Y:S01]  /*0bc0*/  @!P3 IMAD.IADD R11, R11, 0x1, -R0 ;  /* 0x000000010b0bb824 */ /* 0x000fe200078e0a00 */
[----:B------:R-:W-:Y:S01]  /*0bd0*/  LOP3.LUT R13, R3, 0x24, RZ, 0xfc, !PT ;  /* 0x00000024030d7812 */ /* 0x000fe200078efcff */
[----:B------:R-:W-:Y:S01]  /*0be0*/  IMAD.MOV R6, RZ, RZ, -R6 ;  /* 0x000000ffff067224 */ /* 0x000fe200078e0a06 */
[----:B------:R-:W-:Y:S01]  /*0bf0*/  IABS R123, R22 ;  /* 0x00000016007b7213 */ /* 0x000fe20000000000 */
[----:B------:R-:W-:Y:S01]  /*0c00*/  IMAD.HI.U32 R8, R2, R19, RZ ;  /* 0x0000001302087227 */ /* 0x000fe200078e00ff */
[C---:B------:R-:W-:Y:S02]  /*0c10*/  ISETP.GT.U32.AND P3, PT, R0.reuse, R11, PT ;  /* 0x0000000b0000720c */ /* 0x040fe40003f64070 */
[----:B------:R-:W-:Y:S01]  /*0c20*/  IABS R23, R13 ;  /* 0x0000000d00177213 */ /* 0x000fe20000000000 */
[--C-:B------:R-:W-:Y:S01]  /*0c30*/  @!P5 IMAD.IADD R61, R61, 0x1, -R0.reuse ;  /* 0x000000013d3dd824 */ /* 0x100fe200078e0a00 */
[C---:B------:R-:W-:Y:S01]  /*0c40*/  LOP3.LUT R24, R3.reuse, 0x1a8, RZ, 0xfc, !PT ;  /* 0x000001a803187812 */ /* 0x040fe200078efcff */
[C---:B------:R-:W-:Y:S01]  /*0c50*/  IMAD R65, R0.reuse, R6, R65 ;  /* 0x0000000600417224 */ /* 0x040fe200078e0241 */
[----:B------:R-:W-:Y:S01]  /*0c60*/  LOP3.LUT R26, R3, 0x1e4, RZ, 0xfc, !PT ;  /* 0x000001e4031a7812 */ /* 0x000fe200078efcff */
[----:B------:R-:W-:Y:S01]  /*0c70*/  @!P1 IMAD.MOV R7, RZ, RZ, -R7 ;  /* 0x000000ffff079224 */ /* 0x000fe200078e0a07 */
[----:B------:R-:W-:Y:S01]  /*0c80*/  ISETP.GT.U32.AND P5, PT, R0, R61, PT ;  /* 0x0000003d0000720c */ /* 0x000fe20003fa4070 */
[----:B------:R-:W-:Y:S01]  /*0c90*/  @!P0 IMAD.IADD R9, R9, 0x1, -R0 ;  /* 0x0000000109098824 */ /* 0x000fe200078e0a00 */
[----:B------:R-:W-:Y:S01]  /*0ca0*/  ISETP.GE.AND P1, PT, R4, RZ, PT ;  /* 0x000000ff0400720c */ /* 0x000fe20003f26270 */
[----:B------:R-:W-:Y:S01]  /*0cb0*/  IMAD.HI.U32 R4, R2, R17, RZ ;  /* 0x0000001102047227 */ /* 0x000fe200078e00ff */
[----:B------:R-:W-:-:S02]  /*0cc0*/  ISETP.GE.AND P0, PT, R10, RZ, PT ;  /* 0x000000ff0a00720c */ /* 0x000fc40003f06270 */
[----:B------:R-:W-:Y:S01]  /*0cd0*/  IABS R127, R24 ;  /* 0x00000018007f7213 */ /* 0x000fe20000000000 */
[----:B------:R-:W-:Y:S01]  /*0ce0*/  @!P3 IMAD.IADD R11, R11, 0x1, -R0 ;  /* 0x000000010b0bb824 */ /* 0x000fe200078e0a00 */
[C---:B------:R-:W-:Y:S01]  /*0cf0*/  ISETP.GT.U32.AND P3, PT, R0.reuse, R65, PT ;  /* 0x000000410000720c */ /* 0x040fe20003f64070 */
[----:B------:R-:W-:Y:S01]  /*0d00*/  IMAD.MOV R4, RZ, RZ, -R4 ;  /* 0x000000ffff047224 */ /* 0x000fe200078e0a04 */
[----:B------:R-:W-:Y:S01]  /*0d10*/  IABS R131, R26 ;  /* 0x0000001a00837213 */ /* 0x000fe20000000000 */
[----:B------:R-:W-:Y:S01]  /*0d20*/  @!P2 IMAD.MOV R9, RZ, RZ, -R9 ;  /* 0x000000ffff09a224 */ /* 0x000fe200078e0a09 */
[C---:B------:R-:W-:Y:S01]  /*0d30*/  LOP3.LUT R28, R3.reuse, 0x1e8, RZ, 0xfc, !PT ;  /* 0x000001e8031c7812 */ /* 0x040fe200078efcff */
[----:B------:R-:W-:Y:S01]  /*0d40*/  IMAD R17, R0, R4, R17 ;  /* 0x0000000400117224 */ /* 0x000fe200078e0211 */
[----:B------:R-:W-:Y:S01]  /*0d50*/  LOP3.LUT R4, R3, 0x1c, RZ, 0xfc, !PT ;  /* 0x0000001c03047812 */ /* 0x000fe200078efcff */
[----:B------:R-:W-:Y:S01]  /*0d60*/  @!P5 IMAD.IADD R61, R61, 0x1, -R0 ;  /* 0x000000013d3dd824 */ /* 0x000fe200078e0a00 */
[----:B------:R-:W-:Y:S01]  /*0d70*/  ISETP.GE.AND P5, PT, R12, RZ, PT ;  /* 0x000000ff0c00720c */ /* 0x000fe20003fa6270 */
[----:B------:R-:W-:Y:S01]  /*0d80*/  IMAD.MOV R8, RZ, RZ, -R8 ;  /* 0x000000ffff087224 */ /* 0x000fe200078e0a08 */
[C---:B------:R-:W-:Y:S01]  /*0d90*/  ISETP.GT.U32.AND P2, PT, R0.reuse, R17, PT ;  /* 0x000000110000720c */ /* 0x040fe20003f44070 */
[----:B------:R-:W-:Y:S01]  /*0da0*/  @!P4 IMAD.MOV R61, RZ, RZ, -R61 ;  /* 0x000000ffff3dc224 */ /* 0x000fe200078e0a3d */
[----:B------:R-:W-:Y:S01]  /*0db0*/  LOP3.LUT R12, R3, 0x20, RZ, 0xfc, !PT ;  /* 0x00000020030c7812 */ /* 0x000fe200078efcff */
[----:B------:R-:W-:Y:S01]  /*0dc0*/  IMAD R19, R0, R8, R19 ;  /* 0x0000000800137224 */ /* 0x000fe200078e0213 */
[----:B------:R-:W-:Y:S01]  /*0dd0*/  IABS R21, R4 ;  /* 0x0000000400157213 */ /* 0x000fe20000000000 */
[----:B------:R-:W-:Y:S01]  /*0de0*/  @!P3 IMAD.IADD R65, R65, 0x1, -R0 ;  /* 0x000000014141b824 */ /* 0x000fe200078e0a00 */
[----:B------:R-:W-:Y:S01]  /*0df0*/  IABS R69, R12 ;  /* 0x0000000c00457213 */ /* 0x000fe20000000000 */
[----:B------:R-:W-:Y:S01]  /*0e00*/  @!P6 IMAD.MOV R11, RZ, RZ, -R11 ;  /* 0x000000ffff0be224 */ /* 0x000fe200078e0a0b */
[----:B------:R-:W-:Y:S01]  /*0e10*/  ISETP.GE.AND P4, PT, R4, RZ, PT ;  /* 0x000000ff0400720c */ /* 0x000fe20003f86270 */
[----:B------:R-:W-:Y:S01]  /*0e20*/  IMAD.HI.U32 R4, R2, R21, RZ ;  /* 0x0000001502047227 */ /* 0x000fe200078e00ff */
[----:B------:R-:W-:-:S02]  /*0e30*/  ISETP.GT.U32.AND P3, PT, R0, R65, PT ;  /* 0x000000410000720c */ /* 0x000fc40003f64070 */
[----:B------:R-:W-:Y:S01]  /*0e40*/  ISETP.GT.U32.AND P6, PT, R0, R19, PT ;  /* 0x000000130000720c */ /* 0x000fe20003fc4070 */
[----:B------:R-:W-:Y:S01]  /*0e50*/  IMAD.HI.U32 R6, R2, R69, RZ ;  /* 0x0000004502067227 */ /* 0x000fe200078e00ff */
[----:B------:R-:W-:Y:S02]  /*0e60*/  IABS R133, R28 ;  /* 0x0000001c00857213 */ /* 0x000fe40000000000 */
[----:B------:R-:W-:Y:S01]  /*0e70*/  LOP3.LUT R30, R3, 0x1ec, RZ, 0xfc, !PT ;  /* 0x000001ec031e7812 */ /* 0x000fe200078efcff */
[----:B------:R-:W-:Y:S02]  /*0e80*/  @!P2 IMAD.IADD R17, R17, 0x1, -R0 ;  /* 0x000000011111a824 */ /* 0x000fe400078e0a00 */
[----:B------:R-:W-:Y:S01]  /*0e90*/  IMAD.MOV R4, RZ, RZ, -R4 ;  /* 0x000000ffff047224 */ /* 0x000fe200078e0a04 */
[----:B------:R-:W-:Y:S01]  /*0ea0*/  IABS R129, R30 ;  /* 0x0000001e00817213 */ /* 0x000fe20000000000 */
[----:B------:R-:W-:Y:S01]  /*0eb0*/  IMAD.MOV R6, RZ, RZ, -R6 ;  /* 0x000000ffff067224 */ /* 0x000fe200078e0a06 */
[C---:B------:R-:W-:Y:S01]  /*0ec0*/  ISETP.GT.U32.AND P2, PT, R0.reuse, R17, PT ;  /* 0x000000110000720c */ /* 0x040fe20003f44070 */
[----:B------:R-:W-:-:S02]  /*0ed0*/  IMAD R21, R0, R4, R21 ;  /* 0x0000000400157224 */ /* 0x000fc400078e0215 */
[C---:B------:R-:W-:Y:S02]  /*0ee0*/  IMAD R69, R0.reuse, R6, R69 ;  /* 0x0000000600457224 */ /* 0x040fe400078e0245 */
[--C-:B------:R-:W-:Y:S01]  /*0ef0*/  @!P3 IMAD.IADD R65, R65, 0x1, -R0.reuse ;  /* 0x000000014141b824 */ /* 0x100fe200078e0a00 */
[C---:B------:R-:W-:Y:S01]  /*0f00*/  ISETP.GT.U32.AND P3, PT, R0.reuse, R21, PT ;  /* 0x000000150000720c */ /* 0x040fe20003f64070 */
[----:B------:R-:W-:Y:S01]  /*0f10*/  @!P6 IMAD.IADD R19, R19, 0x1, -R0 ;  /* 0x000000011313e824 */ /* 0x000fe200078e0a00 */
[----:B------:R-:W-:Y:S01]  /*0f20*/  ISETP.GT.U32.AND P6, PT, R0, R69, PT ;  /* 0x000000450000720c */ /* 0x000fe20003fc4070 */
[----:B------:R-:W-:-:S04]  /*0f30*/  IMAD.HI.U32 R10, R2, R25, RZ ;  /* 0x00000019020a7227 */ /* 0x000fc800078e00ff */
[----:B------:R-:W-:Y:S02]  /*0f40*/  IMAD.MOV R10, RZ, RZ, -R10 ;  /* 0x000000ffff0a7224 */ /* 0x000fe400078e0a0a */
[--C-:B------:R-:W-:Y:S01]  /*0f50*/  @!P2 IMAD.IADD R17, R17, 0x1, -R0.reuse ;  /* 0x000000011111a824 */ /* 0x100fe200078e0a00 */
[----:B------:R-:W-:Y:S01]  /*0f60*/  ISETP.GE.AND P2, PT, R12, RZ, PT ;  /* 0x000000ff0c00720c */ /* 0x000fe20003f46270 */
[----:B------:R-:W-:Y:S01]  /*0f70*/  IMAD R25, R0, R10, R25 ;  /* 0x0000000a00197224 */ /* 0x000fe200078e0219 */
[----:B------:R-:W-:Y:S01]  /*0f80*/  LOP3.LUT R10, R3, 0x2c, RZ, 0xfc, !PT ;  /* 0x0000002c030a7812 */ /* 0x000fe200078efcff */
[--C-:B------:R-:W-:Y:S01]  /*0f90*/  @!P3 IMAD.IADD R21, R21, 0x1, -R0.reuse ;  /* 0x000000011515b824 */ /* 0x100fe200078e0a00 */
[----:B------:R-:W-:Y:S01]  /*0fa0*/  LOP3.LUT R12, R3, 0x30, RZ, 0xfc, !PT ;  /* 0x00000030030c7812 */ /* 0x000fe200078efcff */
[----:B------:R-:W-:Y:S01]  /*0fb0*/  @!P6 IMAD.IADD R69, R69, 0x1, -R0 ;  /* 0x000000014545e824 */ /* 0x000fe200078e0a00 */
[----:B------:R-:W-:Y:S01]  /*0fc0*/  IABS R73, R10 ;  /* 0x0000000a00497213 */ /* 0x000fe20000000000 */
[----:B------:R-:W-:Y:S01]  /*0fd0*/  IMAD.HI.U32 R8, R2, R23, RZ ;  /* 0x0000001702087227 */ /* 0x000fe200078e00ff */
[----:B------:R-:W-:-:S02]  /*0fe0*/  IABS R27, R12 ;  /* 0x0000000c001b7213 */ /* 0x000fc40000000000 */
[C---:B------:R-:W-:Y:S01]  /*0ff0*/  ISETP.GT.U32.AND P3, PT, R0.reuse, R19, PT ;  /* 0x000000130000720c */ /* 0x040fe20003f64070 */
[----:B------:R-:W-:Y:S01]  /*1000*/  @!P1 IMAD.MOV R17, RZ, RZ, -R17 ;  /* 0x000000ffff119224 */ /* 0x000fe200078e0a11 */
[C---:B------:R-:W-:Y:S01]  /*1010*/  ISETP.GT.U32.AND P1, PT, R0.reuse, R21, PT ;  /* 0x000000150000720c */ /* 0x040fe20003f24070 */
[----:B------:R-:W-:Y:S01]  /*1020*/  IMAD.MOV R8, RZ, RZ, -R8 ;  /* 0x000000ffff087224 */ /* 0x000fe200078e0a08 */
[----:B------:R-:W-:Y:S01]  /*1030*/  ISETP.GT.U32.AND P6, PT, R0, R69, PT ;  /* 0x000000450000720c */ /* 0x000fe20003fc4070 */
[----:B------:R-:W-:-:S04]  /*1040*/  IMAD.HI.U32 R4, R2, R73, RZ ;  /* 0x0000004902047227 */ /* 0x000fc800078e00ff */
[----:B------:R-:W-:-:S04]  /*1050*/  IMAD.HI.U32 R6, R2, R27, RZ ;  /* 0x0000001b02067227 */ /* 0x000fc800078e00ff */
[C---:B------:R-:W-:Y:S02]  /*1060*/  IMAD R23, R0.reuse, R8, R23 ;  /* 0x0000000800177224 */ /* 0x040fe400078e0217 */
[----:B------:R-:W-:Y:S02]  /*1070*/  IMAD.MOV R4, RZ, RZ, -R4 ;  /* 0x000000ffff047224 */ /* 0x000fe400078e0a04 */
[----:B------:R-:W-:Y:S02]  /*1080*/  IMAD.MOV R8, RZ, RZ, -R6 ;  /* 0x000000ffff087224 */ /* 0x000fe400078e0a06 */
[----:B------:R-:W-:Y:S01]  /*1090*/  @!P0 IMAD.MOV R65, RZ, RZ, -R65 ;  /* 0x000000ffff418224 */ /* 0x000fe200078e0a41 */
[C---:B------:R-:W-:Y:S01]  /*10a0*/  ISETP.GT.U32.AND P0, PT, R0.reuse, R23, PT ;  /* 0x000000170000720c */ /* 0x040fe20003f04070 */
[----:B------:R-:W-:Y:S01]  /*10b0*/  @!P3 IMAD.IADD R19, R19, 0x1, -R0 ;  /* 0x000000011313b824 */ /* 0x000fe200078e0a00 */
[C---:B------:R-:W-:Y:S01]  /*10c0*/  ISETP.GT.U32.AND P3, PT, R0.reuse, R25, PT ;  /* 0x000000190000720c */ /* 0x040fe20003f64070 */
[----:B------:R-:W-:-:S02]  /*10d0*/  IMAD R73, R0, R4, R73 ;  /* 0x0000000400497224 */ /* 0x000fc400078e0249 */
[C---:B------:R-:W-:Y:S01]  /*10e0*/  IMAD R27, R0.reuse, R8, R27 ;  /* 0x00000008001b7224 */ /* 0x040fe200078e021b */
[----:B------:R-:W-:Y:S01]  /*10f0*/  LOP3.LUT R8, R3, 0x3c, RZ, 0xfc, !PT ;  /* 0x0000003c03087812 */ /* 0x000fe200078efcff */
[--C-:B------:R-:W-:Y:S01]  /*1100*/  @!P1 IMAD.IADD R21, R21, 0x1, -R0.reuse ;  /* 0x0000000115159824 */ /* 0x100fe200078e0a00 */
[C---:B------:R-:W-:Y:S01]  /*1110*/  ISETP.GT.U32.AND P1, PT, R0.reuse, R73, PT ;  /* 0x000000490000720c */ /* 0x040fe20003f24070 */
[----:B------:R-:W-:Y:S01]  /*1120*/  @!P6 IMAD.IADD R69, R69, 0x1, -R0 ;  /* 0x000000014545e824 */ /* 0x000fe200078e0a00 */
[----:B------:R-:W-:Y:S01]  /*1130*/  ISETP.GT.U32.AND P6, PT, R0, R27, PT ;  /* 0x0000001b0000720c */ /* 0x000fe20003fc4070 */
[----:B------:R-:W-:Y:S01]  /*1140*/  IMAD.HI.U32 R6, R2, R77, RZ ;  /* 0x0000004d02067227 */ /* 0x000fe200078e00ff */
[----:B------:R-:W-:-:S03]  /*1150*/  IABS R31, R8 ;  /* 0x00000008001f7213 */ /* 0x000fc60000000000 */
[--C-:B------:R-:W-:Y:S01]  /*1160*/  @!P0 IMAD.IADD R23, R23, 0x1, -R0.reuse ;  /* 0x0000000117178824 */ /* 0x100fe200078e0a00 */
[----:B------:R-:W-:Y:S01]  /*1170*/  ISETP.GE.AND P0, PT, R13, RZ, PT ;  /* 0x000000ff0d00720c */ /* 0x000fe20003f06270 */
[--C-:B------:R-:W-:Y:S01]  /*1180*/  @!P3 IMAD.IADD R25, R25, 0x1, -R0.reuse ;  /* 0x000000011919b824 */ /* 0x100fe200078e0a00 */
[----:B------:R-:W-:Y:S01]  /*1190*/  LOP3.LUT R13, R3, 0x40, RZ, 0xfc, !PT ;  /* 0x00000040030d7812 */ /* 0x000fe200078efcff */
[----:B------:R-:W-:Y:S01]  /*11a0*/  @!P5 IMAD.MOV R19, RZ, RZ, -R19 ;  /* 0x000000ffff13d224 */ /* 0x000fe200078e0a13 */
[----:B------:R-:W-:Y:S01]  /*11b0*/  ISETP.GE.AND P3, PT, R14, RZ, PT ;  /* 0x000000ff0e00720c */ /* 0x000fe20003f66270 */
[--C-:B------:R-:W-:Y:S01]  /*11c0*/  @!P1 IMAD.IADD R73, R73, 0x1, -R0.reuse ;  /* 0x0000000149499824 */ /* 0x100fe200078e0a00 */
[C---:B------:R-:W-:Y:S01]  /*11d0*/  ISETP.GT.U32.AND P1, PT, R0.reuse, R23, PT ;  /* 0x000000170000720c */ /* 0x040fe20003f24070 */
[----:B------:R-:W-:Y:S01]  /*11e0*/  @!P6 IMAD.IADD R27, R27, 0x1, -R0 ;  /* 0x000000011b1be824 */ /* 0x000fe200078e0a00 */
[C---:B------:R-:W-:Y:S01]  /*11f0*/  ISETP.GT.U32.AND P6, PT, R0.reuse, R25, PT ;  /* 0x000000190000720c */ /* 0x040fe20003fc4070 */
[----:B------:R-:W-:Y:S01]  /*1200*/  IMAD.MOV R6, RZ, RZ, -R6 ;  /* 0x000000ffff067224 */ /* 0x000fe200078e0a06 */
[----:B------:R-:W-:Y:S01]  /*1210*/  ISETP.GT.U32.AND P5, PT, R0, R73, PT ;  /* 0x000000490000720c */ /* 0x000fe20003fa4070 */
[----:B------:R-:W-:Y:S01]  /*1220*/  IMAD.HI.U32 R4, R2, R29, RZ ;  /* 0x0000001d02047227 */ /* 0x000fe200078e00ff */
[----:B------:R-:W-:-:S02]  /*1230*/  IABS R33, R13 ;  /* 0x0000000d00217213 */ /* 0x000fc40000000000 */
[----:B------:R-:W-:Y:S01]  /*1240*/  LOP3.LUT R14, R3, 0x68, RZ, 0xfc, !PT ;  /* 0x00000068030e7812 */ /* 0x000fe200078efcff */
[C---:B------:R-:W-:Y:S02]  /*1250*/  IMAD R77, R0.reuse, R6, R77 ;  /* 0x00000006004d7224 */ /* 0x040fe400078e024d */
[----:B------:R-:W-:Y:S01]  /*1260*/  IMAD.MOV R4, RZ, RZ, -R4 ;  /* 0x000000ffff047224 */ /* 0x000fe200078e0a04 */
[----:B------:R-:W-:Y:S01]  /*1270*/  IABS R93, R14 ;  /* 0x0000000e005d7213 */ /* 0x000fe20000000000 */
[----:B------:R-:W-:Y:S01]  /*1280*/  @!P4 IMAD.MOV R21, RZ, RZ, -R21 ;  /* 0x000000ffff15c224 */ /* 0x000fe200078e0a15 */
[----:B------:R-:W-:Y:S01]  /*1290*/  ISETP.GT.U32.AND P4, PT, R0, R27, PT ;  /* 0x0000001b0000720c */ /* 0x000fe20003f84070 */
[--C-:B------:R-:W-:Y:S01]  /*12a0*/  @!P1 IMAD.IADD R23, R23, 0x1, -R0.reuse ;  /* 0x0000000117179824 */ /* 0x100fe200078e0a00 */
[----:B------:R-:W-:Y:S01]  /*12b0*/  ISETP.GE.AND P1, PT, R10, RZ, PT ;  /* 0x000000ff0a00720c */ /* 0x000fe20003f26270 */
[----:B------:R-:W-:Y:S01]  /*12c0*/  @!P6 IMAD.IADD R25, R25, 0x1, -R0 ;  /* 0x000000011919e824 */ /* 0x000fe200078e0a00 */
[C---:B------:R-:W-:Y:S01]  /*12d0*/  ISETP.GT.U32.AND P6, PT, R0.reuse, R77, PT ;  /* 0x0000004d0000720c */ /* 0x040fe20003fc4070 */
[----:B------:R-:W-:Y:S01]  /*12e0*/  IMAD R29, R0, R4, R29 ;  /* 0x00000004001d7224 */ /* 0x000fe200078e021d */
[----:B------:R-:W-:Y:S01]  /*12f0*/  LOP3.LUT R10, R3, 0x58, RZ, 0xfc, !PT ;  /* 0x00000058030a7812 */ /* 0x000fe200078efcff */
[----:B------:R-:W-:-:S03]  /*1300*/  IMAD.HI.U32 R4, R2, R31, RZ ;  /* 0x0000001f02047227 */ /* 0x000fc600078e00ff */
[----:B------:R-:W-:Y:S01]  /*1310*/  IABS R41, R10 ;  /* 0x0000000a00297213 */ /* 0x000fe20000000000 */
[----:B------:R-:W-:Y:S01]  /*1320*/  @!P5 IMAD.IADD R73, R73, 0x1, -R0 ;  /* 0x000000014949d824 */ /* 0x000fe200078e0a00 */
[----:B------:R-:W-:Y:S01]  /*1330*/  ISETP.GE.AND P5, PT, R12, RZ, PT ;  /* 0x000000ff0c00720c */ /* 0x000fe20003fa6270 */
[----:B------:R-:W-:Y:S01]  /*1340*/  IMAD.HI.U32 R6, R2, R33, RZ ;  /* 0x0000002102067227 */ /* 0x000fe200078e00ff */
[----:B------:R-:W-:-:S03]  /*1350*/  LOP3.LUT R12, R3, 0x60, RZ, 0xfc, !PT ;  /* 0x00000060030c7812 */ /* 0x000fc600078efcff */
[----:B------:R-:W-:Y:S01]  /*1360*/  IMAD.MOV R4, RZ, RZ, -R4 ;  /* 0x000000ffff047224 */ /* 0x000fe200078e0a04 */
[----:B------:R-:W-:Y:S01]  /*1370*/  IABS R43, R12 ;  /* 0x0000000c002b7213 */ /* 0x000fe20000000000 */
[----:B------:R-:W-:Y:S01]  /*1380*/  @!P2 IMAD.MOV R69, RZ, RZ, -R69 ;  /* 0x000000ffff45a224 */ /* 0x000fe200078e0a45 */
[C---:B------:R-:W-:Y:S01]  /*1390*/  ISETP.GT.U32.AND P2, PT, R0.reuse, R29, PT ;  /* 0x0000001d0000720c */ /* 0x040fe20003f44070 */
[----:B------:R-:W-:Y:S02]  /*13a0*/  IMAD.MOV R6, RZ, RZ, -R6 ;  /* 0x000000ffff067224 */ /* 0x000fe400078e0a06 */
[----:B------:R-:W-:Y:S01]  /*13b0*/  IMAD R31, R0, R4, R31 ;  /* 0x00000004001f7224 */ /* 0x000fe200078e021f */
[----:B------:R-:W-:Y:S01]  /*13c0*/  LOP3.LUT R4, R3, 0x44, RZ, 0xfc, !PT ;  /* 0x0000004403047812 */ /* 0x000fe200078efcff */
[--C-:B------:R-:W-:Y:S01]  /*13d0*/  @!P4 IMAD.IADD R27, R27, 0x1, -R0.reuse ;  /* 0x000000011b1bc824 */ /* 0x100fe200078e0a00 */
[----:B------:R-:W-:Y:S01]  /*13e0*/  ISETP.GE.AND P4, PT, R16, RZ, PT ;  /* 0x000000ff1000720c */ /* 0x000fe20003f86270 */
[--C-:B------:R-:W-:Y:S01]  /*13f0*/  @!P6 IMAD.IADD R77, R77, 0x1, -R0.reuse ;  /* 0x000000014d4de824 */ /* 0x100fe200078e0a00 */
[----:B------:R-:W-:Y:S01]  /*1400*/  IABS R81, R4 ;  /* 0x0000000400517213 */ /* 0x000fe20000000000 */
[C---:B------:R-:W-:Y:S01]  /*1410*/  IMAD R33, R0.reuse, R6, R33 ;  /* 0x0000000600217224 */ /* 0x040fe200078e0221 */
[----:B------:R-:W-:Y:S01]  /*1420*/  LOP3.LUT R6, R3, 0x48, RZ, 0xfc, !PT ;  /* 0x0000004803067812 */ /* 0x000fe200078efcff */
[----:B------:R-:W-:Y:S01]  /*1430*/  @!P1 IMAD.MOV R73, RZ, RZ, -R73 ;  /* 0x000000ffff499224 */ /* 0x000fe200078e0a49 */
[C---:B------:R-:W-:Y:S01]  /*1440*/  ISETP.GT.U32.AND P1, PT, R0.reuse, R31, PT ;  /* 0x0000001f0000720c */ /* 0x040fe20003f24070 */
[----:B------:R-:W-:Y:S01]  /*1450*/  @!P3 IMAD.MOV R25, RZ, RZ, -R25 ;  /* 0x000000ffff19b224 */ /* 0x000fe200078e0a19 */
[C---:B------:R-:W-:Y:S01]  /*1460*/  ISETP.GT.U32.AND P3, PT, R0.reuse, R77, PT ;  /* 0x0000004d0000720c */ /* 0x040fe20003f64070 */
[----:B------:R-:W-:Y:S01]  /*1470*/  @!P5 IMAD.MOV R27, RZ, RZ, -R27 ;  /* 0x000000ffff1bd224 */ /* 0x000fe200078e0a1b */
[----:B------:R-:W-:Y:S01]  /*1480*/  ISETP.GT.U32.AND P5, PT, R0, R33, PT ;  /* 0x000000210000720c */ /* 0x000fe20003fa4070 */
[----:B------:R-:W-:Y:S01]  /*1490*/  @!P2 IMAD.IADD R29, R29, 0x1, -R0 ;  /* 0x000000011d1da824 */ /* 0x000fe200078e0a00 */
[----:B------:R-:W-:Y:S01]  /*14a0*/  IABS R35, R6 ;  /* 0x0000000600237213 */ /* 0x000fe20000000000 */
[----:B------:R-:W-:Y:S01]  /*14b0*/  @!P0 IMAD.MOV R23, RZ, RZ, -R23 ;  /* 0x000000ffff178224 */ /* 0x000fe200078e0a17 */
[----:B------:R-:W-:-:S02]  /*14c0*/  ISETP.GE.AND P6, PT, R8, RZ, PT ;  /* 0x000000ff0800720c */ /* 0x000fc40003fc6270 */
[----:B------:R-:W-:Y:S02]  /*14d0*/  ISETP.GT.U32.AND P0, PT, R0, R29, PT ;  /* 0x0000001d0000720c */ /* 0x000fe40003f04070 */
[----:B------:R-:W-:Y:S01]  /*14e0*/  ISETP.GE.AND P2, PT, R18, RZ, PT ;  /* 0x000000ff1200720c */ /* 0x000fe20003f46270 */
[--C-:B------:R-:W-:Y:S01]  /*14f0*/  @!P1 IMAD.IADD R31, R31, 0x1, -R0.reuse ;  /* 0x000000011f1f9824 */ /* 0x100fe200078e0a00 */
[----:B------:R-:W-:Y:S01]  /*1500*/  ISETP.GE.AND P1, PT, R6, RZ, PT ;  /* 0x000000ff0600720c */ /* 0x000fe20003f26270 */
[--C-:B------:R-:W-:Y:S01]  /*1510*/  @!P3 IMAD.IADD R77, R77, 0x1, -R0.reuse ;  /* 0x000000014d4db824 */ /* 0x100fe200078e0a00 */
[----:B------:R-:W-:Y:S01]  /*1520*/  ISETP.GE.AND P3, PT, R4, RZ, PT ;  /* 0x000000ff0400720c */ /* 0x000fe20003f66270 */
[----:B------:R-:W-:Y:S01]  /*1530*/  @!P5 IMAD.IADD R33, R33, 0x1, -R0 ;  /* 0x000000012121d824 */ /* 0x000fe200078e0a00 */
[----:B------:R-:W-:Y:S01]  /*1540*/  ISETP.GT.U32.AND P5, PT, R0, R31, PT ;  /* 0x0000001f0000720c */ /* 0x000fe20003fa4070 */
[----:B------:R-:W-:Y:S01]  /*1550*/  IMAD.HI.U32 R4, R2, R81, RZ ;  /* 0x0000005102047227 */ /* 0x000fe200078e00ff */
[----:B------:R-:W-:-:S02]  /*1560*/  LOP3.LUT R8, R3, 0x4c, RZ, 0xfc, !PT ;  /* 0x0000004c03087812 */ /* 0x000fc400078efcff */
[----:B------:R-:W-:Y:S01]  /*1570*/  LOP3.LUT R18, R3, 0xe0, RZ, 0xfc, !PT ;  /* 0x000000e003127812 */ /* 0x000fe200078efcff */
[----:B------:R-:W-:Y:S01]  /*1580*/  IMAD.MOV R4, RZ, RZ, -R4 ;  /* 0x000000ffff047224 */ /* 0x000fe200078e0a04 */
[----:B------:R-:W-:Y:S01]  /*1590*/  IABS R37, R8 ;  /* 0x0000000800257213 */ /* 0x000fe20000000000 */
[--C-:B------:R-:W-:Y:S01]  /*15a0*/  @!P0 IMAD.IADD R29, R29, 0x1, -R0.reuse ;  /* 0x000000011d1d8824 */ /* 0x100fe200078e0a00 */
[----:B------:R-:W-:Y:S01]  /*15b0*/  ISETP.GE.AND P0, PT, R13, RZ, PT ;  /* 0x000000ff0d00720c */ /* 0x000fe20003f06270 */
[----:B------:R-:W-:Y:S01]  /*15c0*/  IMAD R81, R0, R4, R81 ;  /* 0x0000000400517224 */ /* 0x000fe200078e0251 */
[C---:B------:R-:W-:Y:S01]  /*15d0*/  LOP3.LUT R4, R3.reuse, 0x50, RZ, 0xfc, !PT ;  /* 0x0000005003047812 */ /* 0x040fe200078efcff */
[----:B------:R-:W-:Y:S01]  /*15e0*/  IMAD.HI.U32 R6, R2, R35, RZ ;  /* 0x0000002302067227 */ /* 0x000fe200078e00ff */
[----:B------:R-:W-:Y:S02]  /*15f0*/  LOP3.LUT R13, R3, 0x64, RZ, 0xfc, !PT ;  /* 0x00000064030d7812 */ /* 0x000fe400078efcff */
[----:B------:R-:W-:Y:S01]  /*1600*/  IABS R85, R4 ;  /* 0x0000000400557213 */ /* 0x000fe20000000000 */
[----:B------:R-:W-:Y:S01]  /*1610*/  @!P4 IMAD.MOV R29, RZ, RZ, -R29 ;  /* 0x000000ffff1dc224 */ /* 0x000fe200078e0a1d */
[C---:B------:R-:W-:Y:S01]  /*1620*/  ISETP.GT.U32.AND P4, PT, R0.reuse, R33, PT ;  /* 0x000000210000720c */ /* 0x040fe20003f84070 */
[----:B------:R-:W-:Y:S01]  /*1630*/  @!P5 IMAD.IADD R31, R31, 0x1, -R0 ;  /* 0x000000011f1fd824 */ /* 0x000fe200078e0a00 */
[C---:B------:R-:W-:Y:S01]  /*1640*/  ISETP.GT.U32.AND P5, PT, R0.reuse, R81, PT ;  /* 0x000000510000720c */ /* 0x040fe20003fa4070 */
[----:B------:R-:W-:Y:S01]  /*1650*/  IMAD.MOV R6, RZ, RZ, -R6 ;  /* 0x000000ffff067224 */ /* 0x000fe200078e0a06 */
[----:B------:R-:W-:Y:S01]  /*1660*/  IABS R45, R13 ;  /* 0x0000000d002d7213 */ /* 0x000fe20000000000 */
[----:B------:R-:W-:Y:S01]  /*1670*/  @!P6 IMAD.MOV R31, RZ, RZ, -R31 ;  /* 0x000000ffff1fe224 */ /* 0x000fe200078e0a1f */
[----:B------:R-:W-:Y:S01]  /*1680*/  LOP3.LUT R16, R3, 0xdc, RZ, 0xfc, !PT ;  /* 0x000000dc03107812 */ /* 0x000fe200078efcff */
[----:B------:R-:W-:Y:S01]  /*1690*/  IMAD R35, R0, R6, R35 ;  /* 0x0000000600237224 */ /* 0x000fe200078e0223 */
[----:B------:R-:W-:Y:S01]  /*16a0*/  IABS R161, R18 ;  /* 0x0000001200a17213 */ /* 0x000fe20000000000 */
[----:B------:R-:W-:Y:S01]  /*16b0*/  @!P2 IMAD.MOV R77, RZ, RZ, -R77 ;  /* 0x000000ffff4da224 */ /* 0x000fe200078e0a4d */
[----:B------:R-:W-:-:S02]  /*16c0*/  ISETP.GE.AND P2, PT, R8, RZ, PT ;  /* 0x000000ff0800720c */ /* 0x000fc40003f46270 */
[----:B------:R-:W-:Y:S01]  /*16d0*/  ISETP.GT.U32.AND P6, PT, R0, R35, PT ;  /* 0x000000230000720c */ /* 0x000fe20003fc4070 */
[--C-:B------:R-:W-:Y:S01]  /*16e0*/  @!P4 IMAD.IADD R33, R33, 0x1, -R0.reuse ;  /* 0x000000012121c824 */ /* 0x100fe200078e0a00 */
[----:B------:R-:W-:Y:S01]  /*16f0*/  ISETP.GE.AND P4, PT, R4, RZ, PT ;  /* 0x000000ff0400720c */ /* 0x000fe20003f86270 */
[----:B------:R-:W-:Y:S01]  /*1700*/  @!P5 IMAD.IADD R81, R81, 0x1, -R0 ;  /* 0x000000015151d824 */ /* 0x000fe200078e0a00 */
[----:B------:R-:W-:Y:S01]  /*1710*/  LOP3.LUT R8, R3, 0x54, RZ, 0xfc, !PT ;  /* 0x0000005403087812 */ /* 0x000fe200078efcff */
[----:B------:R-:W-:Y:S01]  /*1720*/  IMAD.HI.U32 R4, R2, R37, RZ ;  /* 0x0000002502047227 */ /* 0x000fe200078e00ff */
[----:B------:R-:W-:Y:S02]  /*1730*/  IABS R149, R16 ;  /* 0x0000001000957213 */ /* 0x000fe40000000000 */
[----:B------:R-:W-:Y:S01]  /*1740*/  ISETP.GT.U32.AND P5, PT, R0, R81, PT ;  /* 0x000000510000720c */ /* 0x000fe20003fa4070 */
[----:B------:R-:W-:Y:S01]  /*1750*/  IMAD.MOV R6, RZ, RZ, -R4 ;  /* 0x000000ffff067224 */ /* 0x000fe200078e0a04 */
[----:B------:R-:W-:Y:S01]  /*1760*/  IABS R39, R8 ;  /* 0x0000000800277213 */ /* 0x000fe20000000000 */
[----:B------:R-:W-:-:S04]  /*1770*/  IMAD.HI.U32 R4, R2, R85, RZ ;  /* 0x0000005502047227 */ /* 0x000fc800078e00ff */
[----:B------:R-:W-:Y:S02]  /*1780*/  @!P6 IMAD.IADD R35, R35, 0x1, -R0 ;  /* 0x000000012323e824 */ /* 0x000fe400078e0a00 */
[----:B------:R-:W-:Y:S02]  /*1790*/  IMAD.MOV R4, RZ, RZ, -R4 ;  /* 0x000000ffff047224 */ /* 0x000fe400078e0a04 */
[C---:B------:R-:W-:Y:S01]  /*17a0*/  IMAD R37, R0.reuse, R6, R37 ;  /* 0x0000000600257224 */ /* 0x040fe200078e0225 */
[C---:B------:R-:W-:Y:S01]  /*17b0*/  ISETP.GT.U32.AND P6, PT, R0.reuse, R35, PT ;  /* 0x000000230000720c */ /* 0x040fe20003fc4070 */
[----:B------:R-:W-:Y:S02]  /*17c0*/  IMAD R85, R0, R4, R85 ;  /* 0x0000000400557224 */ /* 0x000fe400078e0255 */
[----:B------:R-:W-:-:S04]  /*17d0*/  IMAD.HI.U32 R4, R2, R39, RZ ;  /* 0x0000002702047227 */ /* 0x000fc800078e00ff */
[----:B------:R-:W-:Y:S01]  /*17e0*/  @!P5 IMAD.IADD R81, R81, 0x1, -R0 ;  /* 0x000000015151d824 */ /* 0x000fe200078e0a00 */
[----:B------:R-:W-:Y:S01]  /*17f0*/  ISETP.GT.U32.AND P5, PT, R0, R37, PT ;  /* 0x000000250000720c */ /* 0x000fe20003fa4070 */
[----:B------:R-:W-:-:S04]  /*1800*/  IMAD.HI.U32 R6, R2, R41, RZ ;  /* 0x0000002902067227 */ /* 0x000fc800078e00ff */
[----:B------:R-:W-:Y:S02]  /*1810*/  IMAD.MOV R4, RZ, RZ, -R4 ;  /* 0x000000ffff047224 */ /* 0x000fe400078e0a04 */
[----:B------:R-:W-:Y:S02]  /*1820*/  IMAD.MOV R6, RZ, RZ, -R6 ;  /* 0x000000ffff067224 */ /* 0x000fe400078e0a06 */
[----:B------:R-:W-:Y:S02]  /*1830*/  IMAD R39, R0, R4, R39 ;  /* 0x0000000400277224 */ /* 0x000fe400078e0227 */
[----:B------:R-:W-:Y:S01]  /*1840*/  @!P0 IMAD.MOV R33, RZ, RZ, -R33 ;  /* 0x000000ffff218224 */ /* 0x000fe200078e0a21 */
[----:B------:R-:W-:Y:S01]  /*1850*/  ISETP.GE.AND P0, PT, R8, RZ, PT ;  /* 0x000000ff0800720c */ /* 0x000fe20003f06270 */
[C---:B------:R-:W-:Y:S01]  /*1860*/  IMAD R41, R0.reuse, R6, R41 ;  /* 0x0000000600297224 */ /* 0x040fe200078e0229 */
[----:B------:R-:W-:Y:S01]  /*1870*/  LOP3.LUT R8, R3, 0x5c, RZ, 0xfc, !PT ;  /* 0x0000005c03087812 */ /* 0x000fe200078efcff */
[--C-:B------:R-:W-:Y:S01]  /*1880*/  @!P6 IMAD.IADD R35, R35, 0x1, -R0.reuse ;  /* 0x000000012323e824 */ /* 0x100fe200078e0a00 */
[C---:B------:R-:W-:Y:S01]  /*1890*/  ISETP.GT.U32.AND P6, PT, R0.reuse, R39, PT ;  /* 0x000000270000720c */ /* 0x040fe20003fc4070 */
[----:B------:R-:W-:Y:S01]  /*18a0*/  @!P5 IMAD.IADD R37, R37, 0x1, -R0 ;  /* 0x000000012525d824 */ /* 0x000fe200078e0a00 */
[C---:B------:R-:W-:Y:S01]  /*18b0*/  ISETP.GT.U32.AND P5, PT, R0.reuse, R41, PT ;  /* 0x000000290000720c */ /* 0x040fe20003fa4070 */
[----:B------:R-:W-:Y:S01]  /*18c0*/  @!P3 IMAD.MOV R81, RZ, RZ, -R81 ;  /* 0x000000ffff51b224 */ /* 0x000fe200078e0a51 */
[----:B------:R-:W-:Y:S01]  /*18d0*/  IABS R89, R8 ;  /* 0x0000000800597213 */ /* 0x000fe20000000000 */
[----:B------:R-:W-:Y:S01]  /*18e0*/  @!P1 IMAD.MOV R35, RZ, RZ, -R35 ;  /* 0x000000ffff239224 */ /* 0x000fe200078e0a23 */
[----:B------:R-:W-:Y:S01]  /*18f0*/  ISETP.GT.U32.AND P3, PT, R0, R85, PT ;  /* 0x000000550000720c */ /* 0x000fe20003f64070 */
[----:B------:R-:W-:-:S04]  /*1900*/  IMAD.HI.U32 R6, R2, R93, RZ ;  /* 0x0000005d02067227 */ /* 0x000fc800078e00ff */
[----:B------:R-:W-:-:S04]  /*1910*/  IMAD.HI.U32 R4, R2, R89, RZ ;  /* 0x0000005902047227 */ /* 0x000fc800078e00ff */
[----:B------:R-:W-:Y:S02]  /*1920*/  @!P6 IMAD.IADD R39, R39, 0x1, -R0 ;  /* 0x000000012727e824 */ /* 0x000fe400078e0a00 */
[----:B------:R-:W-:Y:S02]  /*1930*/  IMAD.MOV R4, RZ, RZ, -R4 ;  /* 0x000000ffff047224 */ /* 0x000fe400078e0a04 */
[----:B------:R-:W-:Y:S01]  /*1940*/  @!P5 IMAD.IADD R41, R41, 0x1, -R0 ;  /* 0x000000012929d824 */ /* 0x000fe200078e0a00 */
[C---:B------:R-:W-:Y:S01]  /*1950*/  ISETP.GT.U32.AND P5, PT, R0.reuse, R39, PT ;  /* 0x000000270000720c */ /* 0x040fe20003fa4070 */
[----:B------:R-:W-:Y:S02]  /*1960*/  IMAD R89, R0, R4, R89 ;  /* 0x0000000400597224 */ /* 0x000fe400078e0259 */
[----:B------:R-:W-:Y:S01]  /*1970*/  IMAD.HI.U32 R4, R2, R43, RZ ;  /* 0x0000002b02047227 */ /* 0x000fe200078e00ff */
[----:B------:R-:W-:-:S03]  /*1980*/  ISETP.GT.U32.AND P1, PT, R0, R41, PT ;  /* 0x000000290000720c */ /* 0x000fc60003f24070 */
[----:B------:R-:W-:Y:S01]  /*1990*/  @!P3 IMAD.IADD R85, R85, 0x1, -R0 ;  /* 0x000000015555b824 */ /* 0x000fe200078e0a00 */
[C---:B------:R-:W-:Y:S01]  /*19a0*/  ISETP.GT.U32.AND P3, PT, R0.reuse, R37, PT ;  /* 0x000000250000720c */ /* 0x040fe20003f64070 */
[----:B------:R-:W-:Y:S02]  /*19b0*/  IMAD.MOV R4, RZ, RZ, -R4 ;  /* 0x000000ffff047224 */ /* 0x000fe400078e0a04 */
[----:B------:R-:W-:Y:S01]  /*19c0*/  IMAD.MOV R6, RZ, RZ, -R6 ;  /* 0x000000ffff067224 */ /* 0x000fe200078e0a06 */
[C---:B------:R-:W-:Y:S01]  /*19d0*/  ISETP.GT.U32.AND P6, PT, R0.reuse, R85, PT ;  /* 0x000000550000720c */ /* 0x040fe20003fc4070 */
[----:B------:R-:W-:Y:S02]  /*19e0*/  IMAD R43, R0, R4, R43 ;  /* 0x00000004002b7224 */ /* 0x000fe400078e022b */
[----:B------:R-:W-:Y:S02]  /*19f0*/  @!P5 IMAD.IADD R39, R39, 0x1, -R0 ;  /* 0x000000012727d824 */ /* 0x000fe400078e0a00 */
[----:B------:R-:W-:Y:S01]  /*1a00*/  IMAD.HI.U32 R4, R2, R45, RZ ;  /* 0x0000002d02047227 */ /* 0x000fe200078e00ff */
[----:B------:R-:W-:-:S03]  /*1a10*/  ISETP.GT.U32.AND P5, PT, R0, R43, PT ;  /* 0x0000002b0000720c */ /* 0x000fc60003fa4070 */
[----:B------:R-:W-:Y:S02]  /*1a20*/  IMAD.MOV R4, RZ, RZ, -R4 ;  /* 0x000000ffff047224 */ /* 0x000fe400078e0a04 */
[--C-:B------:R-:W-:Y:S01]  /*1a30*/  @!P3 IMAD.IADD R37, R37, 0x1, -R0.reuse ;  /* 0x000000012525b824 */ /* 0x100fe200078e0a00 */
[----:B------:R-:W-:Y:S01]  /*1a40*/  ISETP.GT.U32.AND P3, PT, R0, R89, PT ;  /* 0x000000590000720c */ /* 0x000fe20003f64070 */
[--C-:B------:R-:W-:Y:S01]  /*1a50*/  @!P6 IMAD.IADD R85, R85, 0x1, -R0.reuse ;  /* 0x000000015555e824 */ /* 0x100fe200078e0a00 */
[----:B------:R-:W-:Y:S01]  /*1a60*/  ISETP.GE.AND P6, PT, R10, RZ, PT ;  /* 0x000000ff0a00720c */ /* 0x000fe20003fc6270 */
[----:B------:R-:W-:Y:S01]  /*1a70*/  IMAD R45, R0, R4, R45 ;  /* 0x00000004002d7224 */ /* 0x000fe200078e022d */
[----:B------:R-:W-:Y:S01]  /*1a80*/  LOP3.LUT R10, R3, 0x6c, RZ, 0xfc, !PT ;  /* 0x0000006c030a7812 */ /* 0x000fe200078efcff */
[--C-:B------:R-:W-:Y:S01]  /*1a90*/  @!P1 IMAD.IADD R41, R41, 0x1, -R0.reuse ;  /* 0x0000000129299824 */ /* 0x100fe200078e0a00 */
[----:B------:R-:W-:Y:S01]  /*1aa0*/  ISETP.GE.AND P1, PT, R8, RZ, PT ;  /* 0x000000ff0800720c */ /* 0x000fe20003f26270 */
[----:B------:R-:W-:Y:S01]  /*1ab0*/  @!P5 IMAD.IADD R43, R43, 0x1, -R0 ;  /* 0x000000012b2bd824 */ /* 0x000fe200078e0a00 */
[----:B------:R-:W-:Y:S01]  /*1ac0*/  IABS R47, R10 ;  /* 0x0000000a002f7213 */ /* 0x000fe20000000000 */
[C---:B------:R-:W-:Y:S01]  /*1ad0*/  IMAD R93, R0.reuse, R6, R93 ;  /* 0x00000006005d7224 */ /* 0x040fe200078e025d */
[----:B------:R-:W-:Y:S01]  /*1ae0*/  LOP3.LUT R8, R3, 0x70, RZ, 0xfc, !PT ;  /* 0x0000007003087812 */ /* 0x000fe200078efcff */
[----:B------:R-:W-:Y:S01]  /*1af0*/  @!P2 IMAD.MOV R37, RZ, RZ, -R37 ;  /* 0x000000ffff25a224 */ /* 0x000fe200078e0a25 */
[----:B------:R-:W-:Y:S01]  /*1b00*/  ISETP.GT.U32.AND P5, PT, R0, R43, PT ;  /* 0x0000002b0000720c */ /* 0x000fe20003fa4070 */
[----:B------:R-:W-:Y:S01]  /*1b10*/  IMAD.HI.U32 R4, R2, R47, RZ ;  /* 0x0000002f02047227 */ /* 0x000fe200078e00ff */
[----:B------:R-:W-:-:S03]  /*1b20*/  IABS R49, R8 ;  /* 0x0000000800317213 */ /* 0x000fc60000000000 */
[----:B------:R-:W-:Y:S02]  /*1b30*/  IMAD.MOV R4, RZ, RZ, -R4 ;  /* 0x000000ffff047224 */ /* 0x000fe400078e0a04 */
[--C-:B------:R-:W-:Y:S01]  /*1b40*/  @!P3 IMAD.IADD R89, R89, 0x1, -R0.reuse ;  /* 0x000000015959b824 */ /* 0x100fe200078e0a00 */
[----:B------:R-:W-:Y:S01]  /*1b50*/  ISETP.GE.AND P3, PT, R12, RZ, PT ;  /* 0x000000ff0c00720c */ /* 0x000fe20003f66270 */
[C---:B------:R-:W-:Y:S01]  /*1b60*/  IMAD R47, R0.reuse, R4, R47 ;  /* 0x00000004002f7224 */ /* 0x040fe200078e022f */
[----:B------:R-:W-:Y:S01]  /*1b70*/  LOP3.LUT R12, R3, 0x74, RZ, 0xfc, !PT ;  /* 0x00000074030c7812 */ /* 0x000fe200078efcff */
[----:B------:R-:W-:Y:S01]  /*1b80*/  @!P6 IMAD.MOV R41, RZ, RZ, -R41 ;  /* 0x000000ffff29e224 */ /* 0x000fe200078e0a29 */
[C---:B------:R-:W-:Y:S01]  /*1b90*/  ISETP.GT.U32.AND P2, PT, R0.reuse, R89, PT ;  /* 0x000000590000720c */ /* 0x040fe20003f44070 */
[----:B------:R-:W-:Y:S01]  /*1ba0*/  @!P5 IMAD.IADD R43, R43, 0x1, -R0 ;  /* 0x000000012b2bd824 */ /* 0x000fe200078e0a00 */
[C---:B------:R-:W-:Y:S01]  /*1bb0*/  ISETP.GT.U32.AND P5, PT, R0.reuse, R47, PT ;  /* 0x0000002f0000720c */ /* 0x040fe20003fa4070 */
[----:B------:R-:W-:Y:S01]  /*1bc0*/  @!P4 IMAD.MOV R85, RZ, RZ, -R85 ;  /* 0x000000ffff55c224 */ /* 0x000fe200078e0a55 */
[----:B------:R-:W-:Y:S01]  /*1bd0*/  ISETP.GT.U32.AND P6, PT, R0, R93, PT ;  /* 0x0000005d0000720c */ /* 0x000fe20003fc4070 */
[----:B------:R-:W-:Y:S01]  /*1be0*/  IMAD.HI.U32 R4, R2, R49, RZ ;  /* 0x0000003102047227 */ /* 0x000fe200078e00ff */
[----:B------:R-:W-:-:S02]  /*1bf0*/  IABS R97, R12 ;  /* 0x0000000c00617213 */ /* 0x000fc40000000000 */
[----:B------:R-:W-:Y:S01]  /*1c00*/  ISETP.GT.U32.AND P4, PT, R0, R45, PT ;  /* 0x0000002d0000720c */ /* 0x000fe20003f84070 */
[----:B------:R-:W-:Y:S02]  /*1c10*/  IMAD.MOV R6, RZ, RZ, -R4 ;  /* 0x000000ffff067224 */ /* 0x000fe400078e0a04 */
[----:B------:R-:W-:-:S04]  /*1c20*/  IMAD.HI.U32 R4, R2, R97, RZ ;  /* 0x0000006102047227 */ /* 0x000fc800078e00ff */
[--C-:B------:R-:W-:Y:S02]  /*1c30*/  @!P5 IMAD.IADD R47, R47, 0x1, -R0.reuse ;  /* 0x000000012f2fd824 */ /* 0x100fe400078e0a00 */
[--C-:B------:R-:W-:Y:S01]  /*1c40*/  @!P2 IMAD.IADD R89, R89, 0x1, -R0.reuse ;  /* 0x000000015959a824 */ /* 0x100fe200078e0a00 */
[----:B------:R-:W-:Y:S01]  /*1c50*/  ISETP.GE.AND P2, PT, R14, RZ, PT ;  /* 0x000000ff0e00720c */ /* 0x000fe20003f46270 */
[----:B------:R-:W-:Y:S01]  /*1c60*/  @!P6 IMAD.IADD R93, R93, 0x1, -R0 ;  /* 0x000000015d5de824 */ /* 0x000fe200078e0a00 */
[C---:B------:R-:W-:Y:S01]  /*1c70*/  ISETP.GT.U32.AND P5, PT, R0.reuse, R47, PT ;  /* 0x0000002f0000720c */ /* 0x040fe20003fa4070 */
[----:B------:R-:W-:Y:S01]  /*1c80*/  IMAD.MOV R4, RZ, RZ, -R4 ;  /* 0x000000ffff047224 */ /* 0x000fe200078e0a04 */
[----:B------:R-:W-:Y:S01]  /*1c90*/  LOP3.LUT R14, R3, 0xd8, RZ, 0xfc, !PT ;  /* 0x000000d8030e7812 */ /* 0x000fe200078efcff */
[----:B------:R-:W-:Y:S01]  /*1ca0*/  @!P1 IMAD.MOV R89, RZ, RZ, -R89 ;  /* 0x000000ffff599224 */ /* 0x000fe200078e0a59 */
[C---:B------:R-:W-:Y:S01]  /*1cb0*/  ISETP.GT.U32.AND P1, PT, R0.reuse, R93, PT ;  /* 0x0000005d0000720c */ /* 0x040fe20003f24070 */
[----:B------:R-:W-:Y:S01]  /*1cc0*/  IMAD R97, R0, R4, R97 ;  /* 0x0000000400617224 */ /* 0x000fe200078e0261 */
[----:B------:R-:W-:Y:S01]  /*1cd0*/  IABS R143, R14 ;  /* 0x0000000e008f7213 */ /* 0x000fe20000000000 */
[--C-:B------:R-:W-:Y:S01]  /*1ce0*/  @!P4 IMAD.IADD R45, R45, 0x1, -R0.reuse ;  /* 0x000000012d2dc824 */ /* 0x100fe200078e0a00 */
[----:B------:R-:W-:Y:S01]  /*1cf0*/  ISETP.GE.AND P4, PT, R10, RZ, PT ;  /* 0x000000ff0a00720c */ /* 0x000fe20003f86270 */
[----:B------:R-:W-:Y:S01]  /*1d00*/  @!P0 IMAD.MOV R39, RZ, RZ, -R39 ;  /* 0x000000ffff278224 */ /* 0x000fe200078e0a27 */
[----:B------:R-:W-:Y:S01]  /*1d10*/  LOP3.LUT R10, R3, 0x78, RZ, 0xfc, !PT ;  /* 0x00000078030a7812 */ /* 0x000fe200078efcff */
[C---:B------:R-:W-:Y:S01]  /*1d20*/  IMAD R49, R0.reuse, R6, R49 ;  /* 0x0000000600317224 */ /* 0x040fe200078e0231 */
[----:B------:R-:W-:Y:S01]  /*1d30*/  ISETP.GE.AND P0, PT, R13, RZ, PT ;  /* 0x000000ff0d00720c */ /* 0x000fe20003f06270 */
[--C-:B------:R-:W-:Y:S01]  /*1d40*/  @!P5 IMAD.IADD R47, R47, 0x1, -R0.reuse ;  /* 0x000000012f2fd824 */ /* 0x100fe200078e0a00 */
[C---:B------:R-:W-:Y:S01]  /*1d50*/  ISETP.GT.U32.AND P5, PT, R0.reuse, R97, PT ;  /* 0x000000610000720c */ /* 0x040fe20003fa4070 */
[----:B------:R-:W-:Y:S01]  /*1d60*/  @!P3 IMAD.MOV R43, RZ, RZ, -R43 ;  /* 0x000000ffff2bb224 */ /* 0x000fe200078e0a2b */
[----:B------:R-:W-:Y:S01]  /*1d70*/  ISETP.GT.U32.AND P6, PT, R0, R45, PT ;  /* 0x0000002d0000720c */ /* 0x000fe20003fc4070 */
[----:B------:R-:W-:Y:S01]  /*1d80*/  @!P1 IMAD.IADD R93, R93, 0x1, -R0 ;  /* 0x000000015d5d9824 */ /* 0x000fe200078e0a00 */
[----:B------:R-:W-:-:S02]  /*1d90*/  LOP3.LUT R13, R3, 0x7c, RZ, 0xfc, !PT ;  /* 0x0000007c030d7812 */ /* 0x000fc400078efcff */
[----:B------:R-:W-:Y:S01]  /*1da0*/  IABS R51, R10 ;  /* 0x0000000a00337213 */ /* 0x000fe20000000000 */
[----:B------:R-:W-:Y:S01]  /*1db0*/  @!P4 IMAD.MOV R47, RZ, RZ, -R47 ;  /* 0x000000ffff2fc224 */ /* 0x000fe200078e0a2f */
[----:B------:R-:W-:Y:S01]  /*1dc0*/  IABS R53, R13 ;  /* 0x0000000d00357213 */ /* 0x000fe20000000000 */
[----:B------:R-:W-:Y:S01]  /*1dd0*/  @!P2 IMAD.MOV R93, RZ, RZ, -R93 ;  /* 0x000000ffff5da224 */ /* 0x000fe200078e0a5d */
[----:B------:R-:W-:Y:S01]  /*1de0*/  ISETP.GE.AND P1, PT, R8, RZ, PT ;  /* 0x000000ff0800720c */ /* 0x000fe20003f26270 */
[----:B------:R-:W-:Y:S01]  /*1df0*/  IMAD.HI.U32 R4, R2, R51, RZ ;  /* 0x0000003302047227 */ /* 0x000fe200078e00ff */
[----:B------:R-:W-:Y:S02]  /*1e00*/  LOP3.LUT R8, R3, 0x80, RZ, 0xfc, !PT ;  /* 0x0000008003087812 */ /* 0x000fe400078efcff */
[----:B------:R-:W-:Y:S01]  /*1e10*/  ISETP.GE.AND P2, PT, R10, RZ, PT ;  /* 0x000000ff0a00720c */ /* 0x000fe20003f46270 */
[----:B------:R-:W-:Y:S01]  /*1e20*/  IMAD.HI.U32 R6, R2, R53, RZ ;  /* 0x0000003502067227 */ /* 0x000fe200078e00ff */
[----:B------:R-:W-:-:S02]  /*1e30*/  IABS R101, R8 ;  /* 0x0000000800657213 */ /* 0x000fc40000000000 */
[----:B------:R-:W-:Y:S01]  /*1e40*/  LOP3.LUT R10, R3, 0x90, RZ, 0xfc, !PT ;  /* 0x00000090030a7812 */ /* 0x000fe200078efcff */
[----:B------:R-:W-:Y:S02]  /*1e50*/  IMAD.MOV R4, RZ, RZ, -R4 ;  /* 0x000000ffff047224 */ /* 0x000fe400078e0a04 */
[--C-:B------:R-:W-:Y:S01]  /*1e60*/  @!P5 IMAD.IADD R97, R97, 0x1, -R0.reuse ;  /* 0x000000016161d824 */ /* 0x100fe200078e0a00 */
[----:B------:R-:W-:Y:S01]  /*1e70*/  IABS R63, R10 ;  /* 0x0000000a003f7213 */ /* 0x000fe20000000000 */
[----:B------:R-:W-:Y:S01]  /*1e80*/  @!P6 IMAD.IADD R45, R45, 0x1, -R0 ;  /* 0x000000012d2de824 */ /* 0x000fe200078e0a00 */
[C---:B------:R-:W-:Y:S01]  /*1e90*/  ISETP.GT.U32.AND P6, PT, R0.reuse, R49, PT ;  /* 0x000000310000720c */ /* 0x040fe20003fc4070 */
[----:B------:R-:W-:Y:S01]  /*1ea0*/  IMAD.MOV R6, RZ, RZ, -R6 ;  /* 0x000000ffff067224 */ /* 0x000fe200078e0a06 */
[C---:B------:R-:W-:Y:S01]  /*1eb0*/  ISETP.GT.U32.AND P3, PT, R0.reuse, R97, PT ;  /* 0x000000610000720c */ /* 0x040fe20003f64070 */
[C---:B------:R-:W-:Y:S02]  /*1ec0*/  IMAD R51, R0.reuse, R4, R51 ;  /* 0x0000000400337224 */ /* 0x040fe400078e0233 */
[----:B------:R-:W-:Y:S01]  /*1ed0*/  IMAD R53, R0, R6, R53 ;  /* 0x0000000600357224 */ /* 0x000fe200078e0235 */
[----:B------:R-:W-:Y:S01]  /*1ee0*/  LOP3.LUT R6, R3, 0x88, RZ, 0xfc, !PT ;  /* 0x0000008803067812 */ /* 0x000fe200078efcff */
[----:B------:R-:W-:-:S03]  /*1ef0*/  IMAD.HI.U32 R4, R2, R101, RZ ;  /* 0x0000006502047227 */ /* 0x000fc600078e00ff */
[C---:B------:R-:W-:Y:S01]  /*1f00*/  ISETP.GT.U32.AND P4, PT, R0.reuse, R53, PT ;  /* 0x000000350000720c */ /* 0x040fe20003f84070 */
[----:B------:R-:W-:Y:S01]  /*1f10*/  @!P0 IMAD.MOV R45, RZ, RZ, -R45 ;  /* 0x000000ffff2d8224 */ /* 0x000fe200078e0a2d */
[----:B------:R-:W-:Y:S01]  /*1f20*/  ISETP.GT.U32.AND P0, PT, R0, R51, PT ;  /* 0x000000330000720c */ /* 0x000fe20003f04070 */
[----:B------:R-:W-:Y:S01]  /*1f30*/  IMAD.MOV R4, RZ, RZ, -R4 ;  /* 0x000000ffff047224 */ /* 0x000fe200078e0a04 */
[----:B------:R-:W-:Y:S01]  /*1f40*/  IABS R57, R6 ;  /* 0x0000000600397213 */ /* 0x000fe20000000000 */
[--C-:B------:R-:W-:Y:S01]  /*1f50*/  @!P6 IMAD.IADD R49, R49, 0x1, -R0.reuse ;  /* 0x000000013131e824 */ /* 0x100fe200078e0a00 */
[----:B------:R-:W-:Y:S01]  /*1f60*/  ISETP.GE.AND P6, PT, R12, RZ, PT ;  /* 0x000000ff0c00720c */ /* 0x000fe20003fc6270 */
[C---:B------:R-:W-:Y:S01]  /*1f70*/  IMAD R101, R0.reuse, R4, R101 ;  /* 0x0000000400657224 */ /* 0x040fe200078e0265 */
[----:B------:R-:W-:Y:S01]  /*1f80*/  LOP3.LUT R12, R3, 0x84, RZ, 0xfc, !PT ;  /* 0x00000084030c7812 */ /* 0x000fe200078efcff */
[----:B------:R-:W-:Y:S01]  /*1f90*/  @!P3 IMAD.IADD R97, R97, 0x1, -R0 ;  /* 0x000000016161b824 */ /* 0x000fe200078e0a00 */
[----:B------:R-:W-:-:S02]  /*1fa0*/  ISETP.GT.U32.AND P5, PT, R0, R49, PT ;  /* 0x000000310000720c */ /* 0x000fc40003fa4070 */
[----:B------:R-:W-:Y:S01]  /*1fb0*/  ISETP.GT.U32.AND P3, PT, R0, R101, PT ;  /* 0x000000650000720c */ /* 0x000fe20003f64070 */
[--C-:B------:R-:W-:Y:S01]  /*1fc0*/  @!P4 IMAD.IADD R53, R53, 0x1, -R0.reuse ;  /* 0x000000013535c824 */ /* 0x100fe200078e0a00 */
[----:B------:R-:W-:Y:S01]  /*1fd0*/  IABS R55, R12 ;  /* 0x0000000c00377213 */ /* 0x000fe20000000000 */
[----:B------:R-:W-:Y:S01]  /*1fe0*/  @!P0 IMAD.IADD R51, R51, 0x1, -R0 ;  /* 0x0000000133338824 */ /* 0x000fe200078e0a00 */
[----:B------:R-:W-:Y:S02]  /*1ff0*/  ISETP.GE.AND P0, PT, R8, RZ, PT ;  /* 0x000000ff0800720c */ /* 0x000fe40003f06270 */
[----:B------:R-:W-:Y:S01]  /*2000*/  LOP3.LUT R8, R3, 0x8c, RZ, 0xfc, !PT ;  /* 0x0000008c03087812 */ /* 0x000fe200078efcff */
[----:B------:R-:W-:Y:S01]  /*2010*/  IMAD.HI.U32 R4, R2, R55, RZ ;  /* 0x0000003702047227 */ /* 0x000fe200078e00ff */
[----:B------:R-:W-:Y:S02]  /*2020*/  ISETP.GT.U32.AND P4, PT, R0, R51, PT ;  /* 0x000000330000720c */ /* 0x000fe40003f84070 */
[----:B------:R-:W-:Y:S01]  /*2030*/  IABS R105, R8 ;  /* 0x0000000800697213 */ /* 0x000fe20000000000 */
[----:B------:R-:W-:-:S02]  /*2040*/  IMAD.MOV R4, RZ, RZ, -R4 ;  /* 0x000000ffff047224 */ /* 0x000fc400078e0a04 */
[----:B------:R-:W-:Y:S02]  /*2050*/  @!P3 IMAD.IADD R101, R101, 0x1, -R0 ;  /* 0x000000016565b824 */ /* 0x000fe400078e0a00 */
[----:B------:R-:W-:Y:S02]  /*2060*/  IMAD R55, R0, R4, R55 ;  /* 0x0000000400377224 */ /* 0x000fe400078e0237 */
[----:B------:R-:W-:Y:S01]  /*2070*/  IMAD.HI.U32 R4, R2, R57, RZ ;  /* 0x0000003902047227 */ /* 0x000fe200078e00ff */
[----:B------:R-:W-:-:S03]  /*2080*/  ISETP.GT.U32.AND P3, PT, R0, R101, PT ;  /* 0x000000650000720c */ /* 0x000fc60003f64070 */
[--C-:B------:R-:W-:Y:S01]  /*2090*/  @!P4 IMAD.IADD R51, R51, 0x1, -R0.reuse ;  /* 0x000000013333c824 */ /* 0x100fe200078e0a00 */
[C---:B------:R-:W-:Y:S01]  /*20a0*/  ISETP.GT.U32.AND P4, PT, R0.reuse, R55, PT ;  /* 0x000000370000720c */ /* 0x040fe20003f84070 */
[----:B------:R-:W-:Y:S01]  /*20b0*/  @!P5 IMAD.IADD R49, R49, 0x1, -R0 ;  /* 0x000000013131d824 */ /* 0x000fe200078e0a00 */
[----:B------:R-:W-:Y:S01]  /*20c0*/  ISETP.GE.AND P5, PT, R13, RZ, PT ;  /* 0x000000ff0d00720c */ /* 0x000fe20003fa6270 */
[----:B------:R-:W-:Y:S01]  /*20d0*/  IMAD.MOV R4, RZ, RZ, -R4 ;  /* 0x000000ffff047224 */ /* 0x000fe200078e0a04 */
[----:B------:R-:W-:Y:S01]  /*20e0*/  LOP3.LUT R13, R3, 0xb0, RZ, 0xfc, !PT ;  /* 0x000000b0030d7812 */ /* 0x000fe200078efcff */
[----:B------:R-:W-:Y:S01]  /*20f0*/  @!P1 IMAD.MOV R49, RZ, RZ, -R49 ;  /* 0x000000ffff319224 */ /* 0x000fe200078e0a31 */
[C---:B------:R-:W-:Y:S01]  /*2100*/  ISETP.GT.U32.AND P1, PT, R0.reuse, R53, PT ;  /* 0x000000350000720c */ /* 0x040fe20003f24070 */
[----:B------:R-:W-:Y:S01]  /*2110*/  IMAD R57, R0, R4, R57 ;  /* 0x0000000400397224 */ /* 0x000fe200078e0239 */
[----:B------:R-:W-:Y:S01]  /*2120*/  IABS R87, R13 ;  /* 0x0000000d00577213 */ /* 0x000fe20000000000 */
[----:B------:R-:W-:-:S02]  /*2130*/  @!P3 IMAD.IADD R101, R101, 0x1, -R0 ;  /* 0x000000016565b824 */ /* 0x000fc400078e0a00 */
[----:B------:R-:W-:Y:S01]  /*2140*/  @!P6 IMAD.MOV R97, RZ, RZ, -R97 ;  /* 0x000000ffff61e224 */ /* 0x000fe200078e0a61 */
[----:B------:R-:W-:Y:S01]  /*2150*/  ISETP.GT.U32.AND P3, PT, R0, R57, PT ;  /* 0x000000390000720c */ /* 0x000fe20003f64070 */
[----:B------:R-:W-:Y:S01]  /*2160*/  IMAD.HI.U32 R4, R2, R105, RZ ;  /* 0x0000006902047227 */ /* 0x000fe200078e00ff */
[----:B------:R-:W-:Y:S02]  /*2170*/  ISETP.GE.AND P6, PT, R12, RZ, PT ;  /* 0x000000ff0c00720c */ /* 0x000fe40003fc6270 */
[----:B------:R-:W-:Y:S01]  /*2180*/  LOP3.LUT R12, R3, 0x94, RZ, 0xfc, !PT ;  /* 0x00000094030c7812 */ /* 0x000fe200078efcff */
[----:B------:R-:W-:Y:S01]  /*2190*/  @!P4 IMAD.IADD R55, R55, 0x1, -R0 ;  /* 0x000000013737c824 */ /* 0x000fe200078e0a00 */
[----:B------:R-:W-:Y:S01]  /*21a0*/  ISETP.GE.AND P4, PT, R8, RZ, PT ;  /* 0x000000ff0800720c */ /* 0x000fe20003f86270 */
[----:B------:R-:W-:Y:S01]  /*21b0*/  IMAD.MOV R4, RZ, RZ, -R4 ;  /* 0x000000ffff047224 */ /* 0x000fe200078e0a04 */
[----:B------:R-:W-:Y:S01]  /*21c0*/  IABS R59, R12 ;  /* 0x0000000c003b7213 */ /* 0x000fe20000000000 */
[----:B------:R-:W-:Y:S01]  /*21d0*/  @!P2 IMAD.MOV R51, RZ, RZ, -R51 ;  /* 0x000000ffff33a224 */ /* 0x000fe200078e0a33 */
[----:B------:R-:W-:Y:S01]  /*21e0*/  ISETP.GT.U32.AND P2, PT, R0, R55, PT ;  /* 0x000000370000720c */ /* 0x000fe20003f44070 */
[----:B------:R-:W-:Y:S01]  /*21f0*/  @!P1 IMAD.IADD R53, R53, 0x1, -R0 ;  /* 0x0000000135359824 */ /* 0x000fe200078e0a00 */
[----:B------:R-:W-:Y:S01]  /*2200*/  ISETP.GE.AND P1, PT, R6, RZ, PT ;  /* 0x000000ff0600720c */ /* 0x000fe20003f26270 */
[----:B------:R-:W-:Y:S01]  /*2210*/  IMAD R105, R0, R4, R105 ;  /* 0x0000000400697224 */ /* 0x000fe200078e0269 */
[----:B------:R-:W-:Y:S01]  /*2220*/  LOP3.LUT R8, R3, 0x98, RZ, 0xfc, !PT ;  /* 0x0000009803087812 */ /* 0x000fe200078efcff */
[----:B------:R-:W-:-:S03]  /*2230*/  IMAD.HI.U32 R6, R2, R59, RZ ;  /* 0x0000003b02067227 */ /* 0x000fc600078e00ff */
[----:B------:R-:W-:Y:S01]  /*2240*/  IABS R109, R8 ;  /* 0x00000008006d7213 */ /* 0x000fe20000000000 */
[----:B------:R-:W-:Y:S02]  /*2250*/  @!P3 IMAD.IADD R57, R57, 0x1, -R0 ;  /* 0x000000013939b824 */ /* 0x000fe400078e0a00 */
[----:B------:R-:W-:Y:S01]  /*2260*/  @!P5 IMAD.MOV R53, RZ, RZ, -R53 ;  /* 0x000000ffff35d224 */ /* 0x000fe200078e0a35 */
[C---:B------:R-:W-:Y:S01]  /*2270*/  ISETP.GT.U32.AND P5, PT, R0.reuse, R105, PT ;  /* 0x000000690000720c */ /* 0x040fe20003fa4070 */
[----:B------:R-:W-:Y:S01]  /*2280*/  IMAD.MOV R6, RZ, RZ, -R6 ;  /* 0x000000ffff067224 */ /* 0x000fe200078e0a06 */
[----:B------:R-:W-:Y:S01]  /*2290*/  ISETP.GT.U32.AND P3, PT, R0, R57, PT ;  /* 0x000000390000720c */ /* 0x000fe20003f64070 */
[----:B------:R-:W-:-:S04]  /*22a0*/  IMAD.HI.U32 R4, R2, R63, RZ ;  /* 0x0000003f02047227 */ /* 0x000fc800078e00ff */
[----:B------:R-:W-:Y:S01]  /*22b0*/  @!P2 IMAD.IADD R55, R55, 0x1, -R0 ;  /* 0x000000013737a824 */ /* 0x000fe200078e0a00 */
[----:B------:R-:W-:Y:S01]  /*22c0*/  ISETP.GE.AND P2, PT, R12, RZ, PT ;  /* 0x000000ff0c00720c */ /* 0x000fe20003f46270 */
[C---:B------:R-:W-:Y:S01]  /*22d0*/  IMAD R59, R0.reuse, R6, R59 ;  /* 0x00000006003b7224 */ /* 0x040fe200078e023b */
[C---:B------:R-:W-:Y:S01]  /*22e0*/  LOP3.LUT R6, R3.reuse, 0x9c, RZ, 0xfc, !PT ;  /* 0x0000009c03067812 */ /* 0x040fe200078efcff */
[----:B------:R-:W-:Y:S01]  /*22f0*/  IMAD.MOV R4, RZ, RZ, -R4 ;  /* 0x000000ffff047224 */ /* 0x000fe200078e0a04 */
[----:B------:R-:W-:Y:S01]  /*2300*/  LOP3.LUT R12, R3, 0xac, RZ, 0xfc, !PT ;  /* 0x000000ac030c7812 */ /* 0x000fe200078efcff */
[----:B------:R-:W-:Y:S01]  /*2310*/  @!P6 IMAD.MOV R55, RZ, RZ, -R55 ;  /* 0x000000ffff37e224 */ /* 0x000fe200078e0a37 */
[C---:B------:R-:W-:Y:S01]  /*2320*/  ISETP.GT.U32.AND P6, PT, R0.reuse, R59, PT ;  /* 0x0000003b0000720c */ /* 0x040fe20003fc4070 */
[C---:B------:R-:W-:Y:S01]  /*2330*/  IMAD R63, R0.reuse, R4, R63 ;  /* 0x00000004003f7224 */ /* 0x040fe200078e023f */
[----:B------:R-:W-:Y:S01]  /*2340*/  IABS R71, R6 ;  /* 0x0000000600477213 */ /* 0x000fe20000000000 */
[--C-:B------:R-:W-:Y:S01]  /*2350*/  @!P5 IMAD.IADD R105, R105, 0x1, -R0.reuse ;  /* 0x000000016969d824 */ /* 0x100fe200078e0a00 */
[----:B------:R-:W-:Y:S01]  /*2360*/  IABS R83, R12 ;  /* 0x0000000c00537213 */ /* 0x000fe20000000000 */
[----:B------:R-:W-:Y:S01]  /*2370*/  @!P3 IMAD.IADD R57, R57, 0x1, -R0 ;  /* 0x000000013939b824 */ /* 0x000fe200078e0a00 */
[C---:B------:R-:W-:Y:S01]  /*2380*/  ISETP.GT.U32.AND P3, PT, R0.reuse, R63, PT ;  /* 0x0000003f0000720c */ /* 0x040fe20003f64070 */
[----:B------:R-:W-:Y:S01]  /*2390*/  @!P0 IMAD.MOV R101, RZ, RZ, -R101 ;  /* 0x000000ffff658224 */ /* 0x000fe200078e0a65 */
[----:B------:R-:W-:Y:S01]  /*23a0*/  ISETP.GT.U32.AND P5, PT, R0, R105, PT ;  /* 0x000000690000720c */ /* 0x000fe20003fa4070 */
[----:B------:R-:W-:Y:S01]  /*23b0*/  IMAD.HI.U32 R4, R2, R109, RZ ;  /* 0x0000006d02047227 */ /* 0x000fe200078e00ff */
[----:B------:R-:W-:-:S02]  /*23c0*/  ISETP.GE.AND P0, PT, R10, RZ, PT ;  /* 0x000000ff0a00720c */ /* 0x000fc40003f06270 */
[----:B------:R-:W-:Y:S01]  /*23d0*/  LOP3.LUT R10, R3, 0xa0, RZ, 0xfc, !PT ;  /* 0x000000a0030a7812 */ /* 0x000fe200078efcff */
[--C-:B------:R-:W-:Y:S02]  /*23e0*/  @!P6 IMAD.IADD R59, R59, 0x1, -R0.reuse ;  /* 0x000000013b3be824 */ /* 0x100fe400078e0a00 */
[----:B------:R-:W-:Y:S01]  /*23f0*/  @!P1 IMAD.MOV R57, RZ, RZ, -R57 ;  /* 0x000000ffff399224 */ /* 0x000fe200078e0a39 */
[----:B------:R-:W-:Y:S02]  /*2400*/  IABS R67, R10 ;  /* 0x0000000a00437213 */ /* 0x000fe40000000000 */
[----:B------:R-:W-:Y:S01]  /*2410*/  ISETP.GT.U32.AND P6, PT, R0, R59, PT ;  /* 0x0000003b0000720c */ /* 0x000fe20003fc4070 */
[--C-:B------:R-:W-:Y:S01]  /*2420*/  @!P3 IMAD.IADD R63, R63, 0x1, -R0.reuse ;  /* 0x000000013f3fb824 */ /* 0x100fe200078e0a00 */
[----:B------:R-:W-:Y:S01]  /*2430*/  ISETP.GE.AND P1, PT, R8, RZ, PT ;  /* 0x000000ff0800720c */ /* 0x000fe20003f26270 */
[----:B------:R-:W-:Y:S01]  /*2440*/  @!P5 IMAD.IADD R105, R105, 0x1, -R0 ;  /* 0x000000016969d824 */ /* 0x000fe200078e0a00 */
[----:B------:R-:W-:Y:S01]  /*2450*/  ISETP.GE.AND P5, PT, R6, RZ, PT ;  /* 0x000000ff0600720c */ /* 0x000fe20003fa6270 */
[----:B------:R-:W-:Y:S01]  /*2460*/  IMAD.HI.U32 R6, R2, R67, RZ ;  /* 0x0000004302067227 */ /* 0x000fe200078e00ff */
[----:B------:R-:W-:-:S03]  /*2470*/  ISETP.GT.U32.AND P3, PT, R0, R63, PT ;  /* 0x0000003f0000720c */ /* 0x000fc60003f64070 */
[----:B------:R-:W-:Y:S02]  /*2480*/  IMAD.MOV R6, RZ, RZ, -R6 ;  /* 0x000000ffff067224 */ /* 0x000fe400078e0a06 */
[----:B------:R-:W-:Y:S02]  /*2490*/  IMAD.MOV R8, RZ, RZ, -R4 ;  /* 0x000000ffff087224 */ /* 0x000fe400078e0a04 */
[C---:B------:R-:W-:Y:S02]  /*24a0*/  IMAD R67, R0.reuse, R6, R67 ;  /* 0x0000000600437224 */ /* 0x040fe400078e0243 */
[----:B------:R-:W-:Y:S02]  /*24b0*/  @!P6 IMAD.IADD R59, R59, 0x1, -R0 ;  /* 0x000000013b3be824 */ /* 0x000fe400078e0a00 */
[C---:B------:R-:W-:Y:S02]  /*24c0*/  IMAD R109, R0.reuse, R8, R109 ;  /* 0x00000008006d7224 */ /* 0x040fe400078e026d */
[----:B------:R-:W-:Y:S01]  /*24d0*/  @!P2 IMAD.MOV R59, RZ, RZ, -R59 ;  /* 0x000000ffff3ba224 */ /* 0x000fe200078e0a3b */
[----:B------:R-:W-:Y:S01]  /*24e0*/  ISETP.GT.U32.AND P2, PT, R0, R67, PT ;  /* 0x000000430000720c */ /* 0x000fe20003f44070 */
[----:B------:R-:W-:-:S04]  /*24f0*/  IMAD.HI.U32 R4, R2, R71, RZ ;  /* 0x0000004702047227 */ /* 0x000fc800078e00ff */
[----:B------:R-:W-:Y:S01]  /*2500*/  @!P4 IMAD.MOV R105, RZ, RZ, -R105 ;  /* 0x000000ffff69c224 */ /* 0x000fe200078e0a69 */
[----:B------:R-:W-:Y:S01]  /*2510*/  ISETP.GE.AND P4, PT, R10, RZ, PT ;  /* 0x000000ff0a00720c */ /* 0x000fe20003f86270 */
[----:B------:R-:W-:Y:S01]  /*2520*/  @!P3 IMAD.IADD R63, R63, 0x1, -R0 ;  /* 0x000000013f3fb824 */ /* 0x000fe200078e0a00 */
[C---:B------:R-:W-:Y:S01]  /*2530*/  ISETP.GT.U32.AND P3, PT, R0.reuse, R109, PT ;  /* 0x0000006d0000720c */ /* 0x040fe20003f64070 */
[----:B------:R-:W-:Y:S01]  /*2540*/  IMAD.MOV R4, RZ, RZ, -R4 ;  /* 0x000000ffff047224 */ /* 0x000fe200078e0a04 */
[----:B------:R-:W-:Y:S01]  /*2550*/  LOP3.LUT R10, R3, 0xa8, RZ, 0xfc, !PT ;  /* 0x000000a8030a7812 */ /* 0x000fe200078efcff */
[----:B------:R-:W-:Y:S02]  /*2560*/  @!P0 IMAD.MOV R63, RZ, RZ, -R63 ;  /* 0x000000ffff3f8224 */ /* 0x000fe400078e0a3f */
[----:B------:R-:W-:Y:S01]  /*2570*/  IMAD R71, R0, R4, R71 ;  /* 0x0000000400477224 */ /* 0x000fe200078e0247 */
[----:B------:R-:W-:Y:S01]  /*2580*/  IABS R79, R10 ;  /* 0x0000000a004f7213 */ /* 0x000fe20000000000 */
[----:B------:R-:W-:Y:S01]  /*2590*/  @!P2 IMAD.IADD R67, R67, 0x1, -R0 ;  /* 0x000000014343a824 */ /* 0x000fe200078e0a00 */
[----:B------:R-:W-:-:S02]  /*25a0*/  LOP3.LUT R4, R3, 0xa4, RZ, 0xfc, !PT ;  /* 0x000000a403047812 */ /* 0x000fc400078efcff */
[----:B------:R-:W-:Y:S01]  /*25b0*/  ISETP.GT.U32.AND P0, PT, R0, R71, PT ;  /* 0x000000470000720c */ /* 0x000fe20003f04070 */
[----:B------:R-:W-:Y:S01]  /*25c0*/  IMAD.HI.U32 R6, R2, R79, RZ ;  /* 0x0000004f02067227 */ /* 0x000fe200078e00ff */
[----:B------:R-:W-:Y:S02]  /*25d0*/  ISETP.GT.U32.AND P2, PT, R0, R67, PT ;  /* 0x000000430000720c */ /* 0x000fe40003f44070 */
[----:B------:R-:W-:Y:S01]  /*25e0*/  IABS R75, R4 ;  /* 0x00000004004b7213 */ /* 0x000fe20000000000 */
[----:B------:R-:W-:Y:S01]  /*25f0*/  @!P3 IMAD.IADD R109, R109, 0x1, -R0 ;  /* 0x000000016d6db824 */ /* 0x000fe200078e0a00 */
[----:B------:R-:W-:Y:S01]  /*2600*/  ISETP.GE.AND P6, PT, R4, RZ, PT ;  /* 0x000000ff0400720c */ /* 0x000fe20003fc6270 */
[----:B------:R-:W-:Y:S02]  /*2610*/  IMAD.MOV R6, RZ, RZ, -R6 ;  /* 0x000000ffff067224 */ /* 0x000fe400078e0a06 */
[----:B------:R-:W-:Y:S01]  /*2620*/  IMAD.HI.U32 R4, R2, R75, RZ ;  /* 0x0000004b02047227 */ /* 0x000fe200078e00ff */
[----:B------:R-:W-:-:S03]  /*2630*/  ISETP.GT.U32.AND P3, PT, R0, R109, PT ;  /* 0x0000006d0000720c */ /* 0x000fc60003f64070 */
[----:B------:R-:W-:Y:S02]  /*2640*/  IMAD R79, R0, R6, R79 ;  /* 0x00000006004f7224 */ /* 0x000fe400078e024f */
[----:B------:R-:W-:-:S04]  /*2650*/  IMAD.HI.U32 R6, R2, R87, RZ ;  /* 0x0000005702067227 */ /* 0x000fc800078e00ff */
[----:B------:R-:W-:Y:S02]  /*2660*/  IMAD.MOV R6, RZ, RZ, -R6 ;  /* 0x000000ffff067224 */ /* 0x000fe400078e0a06 */
[--C-:B------:R-:W-:Y:S02]  /*2670*/  @!P0 IMAD.IADD R71, R71, 0x1, -R0.reuse ;  /* 0x0000000147478824 */ /* 0x100fe400078e0a00 */
[C---:B------:R-:W-:Y:S02]  /*2680*/  IMAD R87, R0.reuse, R6, R87 ;  /* 0x0000000600577224 */ /* 0x040fe400078e0257 */
[----:B------:R-:W-:Y:S01]  /*2690*/  @!P2 IMAD.IADD R67, R67, 0x1, -R0 ;  /* 0x000000014343a824 */ /* 0x000fe200078e0a00 */
[----:B------:R-:W-:Y:S01]  /*26a0*/  ISETP.GT.U32.AND P0, PT, R0, R71, PT ;  /* 0x000000470000720c */ /* 0x000fe20003f04070 */
[----:B------:R-:W-:Y:S02]  /*26b0*/  IMAD.MOV R8, RZ, RZ, -R4 ;  /* 0x000000ffff087224 */ /* 0x000fe400078e0a04 */
[----:B------:R-:W-:Y:S01]  /*26c0*/  @!P3 IMAD.IADD R109, R109, 0x1, -R0 ;  /* 0x000000016d6db824 */ /* 0x000fe200078e0a00 */
[----:B------:R-:W-:Y:S01]  /*26d0*/  ISETP.GE.AND P3, PT, R10, RZ, PT ;  /* 0x000000ff0a00720c */ /* 0x000fe20003f66270 */
[----:B------:R-:W-:Y:S01]  /*26e0*/  @!P4 IMAD.MOV R67, RZ, RZ, -R67 ;  /* 0x000000ffff43c224 */ /* 0x000fe200078e0a43 */
[C---:B------:R-:W-:Y:S01]  /*26f0*/  ISETP.GT.U32.AND P4, PT, R0.reuse, R87, PT ;  /* 0x000000570000720c */ /* 0x040fe20003f84070 */
[----:B------:R-:W-:Y:S01]  /*2700*/  IMAD R75, R0, R8, R75 ;  /* 0x00000008004b7224 */ /* 0x000fe200078e024b */
[C---:B------:R-:W-:Y:S01]  /*2710*/  LOP3.LUT R8, R3.reuse, 0xb4, RZ, 0xfc, !PT ;  /* 0x000000b403087812 */ /* 0x040fe200078efcff */
[----:B------:R-:W-:Y:S01]  /*2720*/  IMAD.HI.U32 R4, R2, R83, RZ ;  /* 0x0000005302047227 */ /* 0x000fe200078e00ff */
[----:B------:R-:W-:-:S02]  /*2730*/  LOP3.LUT R10, R3, 0xb8, RZ, 0xfc, !PT ;  /* 0x000000b8030a7812 */ /* 0x000fc400078efcff */
[----:B------:R-:W-:Y:S01]  /*2740*/  IABS R91, R8 ;  /* 0x00000008005b7213 */ /* 0x000fe20000000000 */
[----:B------:R-:W-:Y:S01]  /*2750*/  @!P1 IMAD.MOV R109, RZ, RZ, -R109 ;  /* 0x000000ffff6d9224 */ /* 0x000fe200078e0a6d */
[C---:B------:R-:W-:Y:S01]  /*2760*/  ISETP.GT.U32.AND P1, PT, R0.reuse, R79, PT ;  /* 0x0000004f0000720c */ /* 0x040fe20003f24070 */
[----:B------:R-:W-:Y:S01]  /*2770*/  IMAD.MOV R4, RZ, RZ, -R4 ;  /* 0x000000ffff047224 */ /* 0x000fe200078e0a04 */
[----:B------:R-:W-:Y:S01]  /*2780*/  IABS R95, R10 ;  /* 0x0000000a005f7213 */ /* 0x000fe20000000000 */
[----:B------:R-:W-:Y:S01]  /*2790*/  @!P0 IMAD.IADD R71, R71, 0x1, -R0 ;  /* 0x0000000147478824 */ /* 0x000fe200078e0a00 */
[C---:B------:R-:W-:Y:S01]  /*27a0*/  ISETP.GT.U32.AND P0, PT, R0.reuse, R75, PT ;  /* 0x0000004b0000720c */ /* 0x040fe20003f04070 */
[----:B------:R-:W-:Y:S02]  /*27b0*/  IMAD R83, R0, R4, R83 ;  /* 0x0000000400537224 */ /* 0x000fe400078e0253 */
[----:B------:R-:W-:-:S03]  /*27c0*/  IMAD.HI.U32 R4, R2, R91, RZ ;  /* 0x0000005b02047227 */ /* 0x000fc600078e00ff */
[C---:B------:R-:W-:Y:S01]  /*27d0*/  ISETP.GT.U32.AND P2, PT, R0.reuse, R83, PT ;  /* 0x000000530000720c */ /* 0x040fe20003f44070 */
[----:B------:R-:W-:Y:S02]  /*27e0*/  @!P4 IMAD.IADD R87, R87, 0x1, -R0 ;  /* 0x000000015757c824 */ /* 0x000fe400078e0a00 */
[----:B------:R-:W-:Y:S02]  /*27f0*/  IMAD.MOV R4, RZ, RZ, -R4 ;  /* 0x000000ffff047224 */ /* 0x000fe400078e0a04 */
[----:B------:R-:W-:Y:S01]  /*2800*/  @!P1 IMAD.IADD R79, R79, 0x1, -R0 ;  /* 0x000000014f4f9824 */ /* 0x000fe200078e0a00 */
[C---:B------:R-:W-:Y:S01]  /*2810*/  ISETP.GT.U32.AND P4, PT, R0.reuse, R87, PT ;  /* 0x000000570000720c */ /* 0x040fe20003f84070 */
[----:B------:R-:W-:Y:S02]  /*2820*/  IMAD R91, R0, R4, R91 ;  /* 0x00000004005b7224 */ /* 0x000fe400078e025b */
[----:B------:R-:W-:Y:S01]  /*2830*/  IMAD.HI.U32 R4, R2, R95, RZ ;  /* 0x0000005f02047227 */ /* 0x000fe200078e00ff */
[----:B------:R-:W-:-:S03]  /*2840*/  ISETP.GT.U32.AND P1, PT, R0, R79, PT ;  /* 0x0000004f0000720c */ /* 0x000fc60003f24070 */
[----:B------:R-:W-:Y:S02]  /*2850*/  IMAD.MOV R4, RZ, RZ, -R4 ;  /* 0x000000ffff047224 */ /* 0x000fe400078e0a04 */
[--C-:B------:R-:W-:Y:S02]  /*2860*/  @!P0 IMAD.IADD R75, R75, 0x1, -R0.reuse ;  /* 0x000000014b4b8824 */ /* 0x100fe400078e0a00 */
[--C-:B------:R-:W-:Y:S02]  /*2870*/  @!P2 IMAD.IADD R83, R83, 0x1, -R0.reuse ;  /* 0x000000015353a824 */ /* 0x100fe400078e0a00 */
[C---:B------:R-:W-:Y:S01]  /*2880*/  IMAD R95, R0.reuse, R4, R95 ;  /* 0x00000004005f7224 */ /* 0x040fe200078e025f */
[----:B------:R-:W-:Y:S01]  /*2890*/  ISETP.GT.U32.AND P0, PT, R0, R75, PT ;  /* 0x0000004b0000720c */ /* 0x000fe20003f04070 */
[----:B------:R-:W-:Y:S01]  /*28a0*/  @!P5 IMAD.MOV R71, RZ, RZ, -R71 ;  /* 0x000000ffff47d224 */ /* 0x000fe200078e0a47 */
[----:B------:R-:W-:Y:S01]  /*28b0*/  ISETP.GE.AND P5, PT, R12, RZ, PT ;  /* 0x000000ff0c00720c */ /* 0x000fe20003fa6270 */
[--C-:B------:R-:W-:Y:S01]  /*28c0*/  @!P4 IMAD.IADD R87, R87, 0x1, -R0.reuse ;  /* 0x000000015757c824 */ /* 0x100fe200078e0a00 */
[----:B------:R-:W-:Y:S01]  /*28d0*/  LOP3.LUT R12, R3, 0xbc, RZ, 0xfc, !PT ;  /* 0x000000bc030c7812 */ /* 0x000fe200078efcff */
[----:B------:R-:W-:Y:S01]  /*28e0*/  @!P1 IMAD.IADD R79, R79, 0x1, -R0 ;  /* 0x000000014f4f9824 */ /* 0x000fe200078e0a00 */
[----:B------:R-:W-:-:S02]  /*28f0*/  ISETP.GT.U32.AND P2, PT, R0, R83, PT ;  /* 0x000000530000720c */ /* 0x000fc40003f44070 */
[C---:B------:R-:W-:Y:S01]  /*2900*/  ISETP.GT.U32.AND P4, PT, R0.reuse, R95, PT ;  /* 0x0000005f0000720c */ /* 0x040fe20003f84070 */
[----:B------:R-:W-:Y:S01]  /*2910*/  @!P3 IMAD.MOV R79, RZ, RZ, -R79 ;  /* 0x000000ffff4fb224 */ /* 0x000fe200078e0a4f */
[----:B------:R-:W-:Y:S02]  /*2920*/  IABS R107, R12 ;  /* 0x0000000c006b7213 */ /* 0x000fe40000000000 */
[----:B------:R-:W-:Y:S01]  /*2930*/  ISETP.GT.U32.AND P1, PT, R0, R91, PT ;  /* 0x0000005b0000720c */ /* 0x000fe20003f24070 */
[----:B------:R-:W-:Y:S01]  /*2940*/  @!P0 IMAD.IADD R75, R75, 0x1, -R0 ;  /* 0x000000014b4b8824 */ /* 0x000fe200078e0a00 */
[----:B------:R-:W-:Y:S01]  /*2950*/  LOP3.LUT R4, R3, 0xc0, RZ, 0xfc, !PT ;  /* 0x000000c003047812 */ /* 0x000fe200078efcff */
[----:B------:R-:W-:Y:S01]  /*2960*/  IMAD.HI.U32 R6, R2, R107, RZ ;  /* 0x0000006b02067227 */ /* 0x000fe200078e00ff */
[----:B------:R-:W-:Y:S02]  /*2970*/  ISETP.GE.AND P0, PT, R13, RZ, PT ;  /* 0x000000ff0d00720c */ /* 0x000fe40003f06270 */
[----:B------:R-:W-:Y:S01]  /*2980*/  IABS R103, R4 ;  /* 0x0000000400677213 */ /* 0x000fe20000000000 */
[----:B------:R-:W-:Y:S01]  /*2990*/  IMAD.MOV R6, RZ, RZ, -R6 ;  /* 0x000000ffff067224 */ /* 0x000fe200078e0a06 */
[----:B------:R-:W-:Y:S01]  /*29a0*/  ISETP.GE.AND P3, PT, R10, RZ, PT ;  /* 0x000000ff0a00720c */ /* 0x000fe20003f66270 */
[--C-:B------:R-:W-:Y:S01]  /*29b0*/  @!P2 IMAD.IADD R83, R83, 0x1, -R0.reuse ;  /* 0x000000015353a824 */ /* 0x100fe200078e0a00 */
[----:B------:R-:W-:Y:S01]  /*29c0*/  LOP3.LUT R10, R3, 0xcc, RZ, 0xfc, !PT ;  /* 0x000000cc030a7812 */ /* 0x000fe200078efcff */
[--C-:B------:R-:W-:Y:S01]  /*29d0*/  @!P4 IMAD.IADD R95, R95, 0x1, -R0.reuse ;  /* 0x000000015f5fc824 */ /* 0x100fe200078e0a00 */
[----:B------:R-:W-:Y:S01]  /*29e0*/  ISETP.GE.AND P2, PT, R12, RZ, PT ;  /* 0x000000ff0c00720c */ /* 0x000fe20003f46270 */
[----:B------:R-:W-:Y:S01]  /*29f0*/  @!P1 IMAD.IADD R91, R91, 0x1, -R0 ;  /* 0x000000015b5b9824 */ /* 0x000fe200078e0a00 */
[----:B------:R-:W-:Y:S01]  /*2a00*/  IABS R115, R10 ;  /* 0x0000000a00737213 */ /* 0x000fe20000000000 */
[----:B------:R-:W-:Y:S01]  /*2a10*/  IMAD R107, R0, R6, R107 ;  /* 0x00000006006b7224 */ /* 0x000fe200078e026b */
[----:B------:R-:W-:Y:S01]  /*2a20*/  LOP3.LUT R6, R3, 0xc4, RZ, 0xfc, !PT ;  /* 0x000000c403067812 */ /* 0x000fe200078efcff */
[----:B------:R-:W-:Y:S01]  /*2a30*/  @!P5 IMAD.MOV R83, RZ, RZ, -R83 ;  /* 0x000000ffff53d224 */ /* 0x000fe200078e0a53 */
[----:B------:R-:W-:Y:S01]  /*2a40*/  ISETP.GE.AND P5, PT, R4, RZ, PT ;  /* 0x000000ff0400720c */ /* 0x000fe20003fa6270 */
[----:B------:R-:W-:Y:S01]  /*2a50*/  IMAD.HI.U32 R4, R2, R103, RZ ;  /* 0x0000006702047227 */ /* 0x000fe200078e00ff */
[----:B------:R-:W-:-:S02]  /*2a60*/  ISETP.GT.U32.AND P4, PT, R0, R95, PT ;  /* 0x0000005f0000720c */ /* 0x000fc40003f84070 */
[----:B------:R-:W-:Y:S01]  /*2a70*/  ISETP.GT.U32.AND P1, PT, R0, R91, PT ;  /* 0x0000005b0000720c */ /* 0x000fe20003f24070 */
[----:B------:R-:W-:Y:S01]  /*2a80*/  IMAD.MOV R4, RZ, RZ, -R4 ;  /* 0x000000ffff047224 */ /* 0x000fe200078e0a04 */
[----:B------:R-:W-:Y:S01]  /*2a90*/  IABS R99, R6 ;  /* 0x0000000600637213 */ /* 0x000fe20000000000 */
[----:B------:R-:W-:Y:S01]  /*2aa0*/  @!P6 IMAD.MOV R75, RZ, RZ, -R75 ;  /* 0x000000ffff4be224 */ /* 0x000fe200078e0a4b */
[----:B------:R-:W-:Y:S01]  /*2ab0*/  ISETP.GE.AND P6, PT, R8, RZ, PT ;  /* 0x000000ff0800720c */ /* 0x000fe20003fc6270 */
[----:B------:R-:W-:Y:S01]  /*2ac0*/  @!P0 IMAD.MOV R87, RZ, RZ, -R87 ;  /* 0x000000ffff578224 */ /* 0x000fe200078e0a57 */
[----:B------:R-:W-:Y:S01]  /*2ad0*/  ISETP.GE.AND P0, PT, R6, RZ, PT ;  /* 0x000000ff0600720c */ /* 0x000fe20003f06270 */
[----:B------:R-:W-:Y:S01]  /*2ae0*/  IMAD.HI.U32 R6, R2, R99, RZ ;  /* 0x0000006302067227 */ /* 0x000fe200078e00ff */
[C---:B------:R-:W-:Y:S02]  /*2af0*/  LOP3.LUT R8, R3.reuse, 0xc8, RZ, 0xfc, !PT ;  /* 0x000000c803087812 */ /* 0x040fe400078efcff */
[----:B------:R-:W-:Y:S01]  /*2b00*/  LOP3.LUT R12, R3, 0xd0, RZ, 0xfc, !PT ;  /* 0x000000d0030c7812 */ /* 0x000fe200078efcff */
[C---:B------:R-:W-:Y:S01]  /*2b10*/  IMAD R103, R0.reuse, R4, R103 ;  /* 0x0000000400677224 */ /* 0x040fe200078e0267 */
[----:B------:R-:W-:Y:S01]  /*2b20*/  IABS R111, R8 ;  /* 0x00000008006f7213 */ /* 0x000fe20000000000 */
[----:B------:R-:W-:Y:S01]  /*2b30*/  IMAD.MOV R6, RZ, RZ, -R6 ;  /* 0x000000ffff067224 */ /* 0x000fe200078e0a06 */
[----:B------:R-:W-:Y:S01]  /*2b40*/  IABS R145, R12 ;  /* 0x0000000c00917213 */ /* 0x000fe20000000000 */
[--C-:B------:R-:W-:Y:S01]  /*2b50*/  @!P4 IMAD.IADD R95, R95, 0x1, -R0.reuse ;  /* 0x000000015f5fc824 */ /* 0x100fe200078e0a00 */
[C---:B------:R-:W-:Y:S01]  /*2b60*/  ISETP.GT.U32.AND P4, PT, R0.reuse, R103, PT ;  /* 0x000000670000720c */ /* 0x040fe20003f84070 */
[----:B------:R-:W-:Y:S01]  /*2b70*/  @!P1 IMAD.IADD R91, R91, 0x1, -R0 ;  /* 0x000000015b5b9824 */ /* 0x000fe200078e0a00 */
[C---:B------:R-:W-:Y:S01]  /*2b80*/  ISETP.GT.U32.AND P1, PT, R0.reuse, R107, PT ;  /* 0x0000006b0000720c */ /* 0x040fe20003f24070 */
[----:B------:R-:W-:Y:S01]  /*2b90*/  IMAD R99, R0, R6, R99 ;  /* 0x0000000600637224 */ /* 0x000fe200078e0263 */
[----:B------:R-:W-:Y:S01]  /*2ba0*/  LOP3.LUT R13, R3, 0xd4, RZ, 0xfc, !PT ;  /* 0x000000d4030d7812 */ /* 0x000fe200078efcff */
[----:B------:R-:W-:-:S02]  /*2bb0*/  @!P6 IMAD.MOV R91, RZ, RZ, -R91 ;  /* 0x000000ffff5be224 */ /* 0x000fc400078e0a5b */
[----:B------:R-:W-:Y:S01]  /*2bc0*/  IMAD.HI.U32 R4, R2, R111, RZ ;  /* 0x0000006f02047227 */ /* 0x000fe200078e00ff */
[----:B------:R-:W-:Y:S02]  /*2bd0*/  ISETP.GT.U32.AND P6, PT, R0, R99, PT ;  /* 0x000000630000720c */ /* 0x000fe40003fc4070 */
[----:B------:R-:W-:Y:S01]  /*2be0*/  IABS R119, R13 ;  /* 0x0000000d00777213 */ /* 0x000fe20000000000 */
[----:B------:R-:W-:Y:S02]  /*2bf0*/  IMAD.MOV R4, RZ, RZ, -R4 ;  /* 0x000000ffff047224 */ /* 0x000fe400078e0a04 */
[--C-:B------:R-:W-:Y:S02]  /*2c00*/  @!P4 IMAD.IADD R103, R103, 0x1, -R0.reuse ;  /* 0x000000016767c824 */ /* 0x100fe400078e0a00 */
[----:B------:R-:W-:Y:S02]  /*2c10*/  @!P1 IMAD.IADD R107, R107, 0x1, -R0 ;  /* 0x000000016b6b9824 */ /* 0x000fe400078e0a00 */
[----:B------:R-:W-:Y:S01]  /*2c20*/  IMAD.HI.U32 R6, R2, R115, RZ ;  /* 0x0000007302067227 */ /* 0x000fe200078e00ff */
[----:B------:R-:W-:-:S02]  /*2c30*/  ISETP.GT.U32.AND P4, PT, R0, R103, PT ;  /* 0x000000670000720c */ /* 0x000fc40003f84070 */
[C---:B------:R-:W-:Y:S01]  /*2c40*/  ISETP.GT.U32.AND P1, PT, R0.reuse, R107, PT ;  /* 0x0000006b0000720c */ /* 0x040fe20003f24070 */
[----:B------:R-:W-:Y:S02]  /*2c50*/  @!P6 IMAD.IADD R99, R99, 0x1, -R0 ;  /* 0x000000016363e824 */ /* 0x000fe400078e0a00 */
[C---:B------:R-:W-:Y:S02]  /*2c60*/  IMAD R111, R0.reuse, R4, R111 ;  /* 0x00000004006f7224 */ /* 0x040fe400078e026f */
[----:B------:R-:W-:Y:S01]  /*2c70*/  IMAD.MOV R6, RZ, RZ, -R6 ;  /* 0x000000ffff067224 */ /* 0x000fe200078e0a06 */
[----:B------:R-:W-:Y:S01]  /*2c80*/  ISETP.GT.U32.AND P6, PT, R0, R99, PT ;  /* 0x000000630000720c */ /* 0x000fe20003fc4070 */
[----:B------:R-:W-:-:S04]  /*2c90*/  IMAD.HI.U32 R4, R2, R145, RZ ;  /* 0x0000009102047227 */ /* 0x000fc800078e00ff */
[----:B------:R-:W-:Y:S01]  /*2ca0*/  @!P4 IMAD.IADD R103, R103, 0x1, -R0 ;  /* 0x000000016767c824 */ /* 0x000fe200078e0a00 */
[----:B------:R-:W-:Y:S01]  /*2cb0*/  ISETP.GT.U32.AND P4, PT, R0, R111, PT ;  /* 0x0000006f0000720c */ /* 0x000fe20003f84070 */
[----:B------:R-:W-:Y:S01]  /*2cc0*/  @!P3 IMAD.MOV R95, RZ, RZ, -R95 ;  /* 0x000000ffff5fb224 */ /* 0x000fe200078e0a5f */
[----:B------:R-:W-:Y:S01]  /*2cd0*/  ISETP.GE.AND P3, PT, R8, RZ, PT ;  /* 0x000000ff0800720c */ /* 0x000fe20003f66270 */
[C---:B------:R-:W-:Y:S02]  /*2ce0*/  IMAD R115, R0.reuse, R6, R115 ;  /* 0x0000000600737224 */ /* 0x040fe400078e0273 */
[----:B------:R-:W-:Y:S02]  /*2cf0*/  IMAD.MOV R8, RZ, RZ, -R4 ;  /* 0x000000ffff087224 */ /* 0x000fe400078e0a04 */
[----:B------:R-:W-:Y:S01]  /*2d00*/  @!P6 IMAD.IADD R99, R99, 0x1, -R0 ;  /* 0x000000016363e824 */ /* 0x000fe200078e0a00 */
[----:B------:R-:W-:Y:S01]  /*2d10*/  ISETP.GT.U32.AND P6, PT, R0, R115, PT ;  /* 0x000000730000720c */ /* 0x000fe20003fc4070 */
[----:B------:R-:W-:-:S04]  /*2d20*/  IMAD.HI.U32 R4, R2, R119, RZ ;  /* 0x0000007702047227 */ /* 0x000fc800078e00ff */
[----:B------:R-:W-:Y:S02]  /*2d30*/  IMAD R145, R0, R8, R145 ;  /* 0x0000000800917224 */ /* 0x000fe400078e0291 */
[----:B------:R-:W-:Y:S01]  /*2d40*/  @!P1 IMAD.IADD R107, R107, 0x1, -R0 ;  /* 0x000000016b6b9824 */ /* 0x000fe200078e0a00 */
[----:B------:R-:W-:Y:S01]  /*2d50*/  ISETP.GE.AND P1, PT, R10, RZ, PT ;  /* 0x000000ff0a00720c */ /* 0x000fe20003f26270 */
[----:B------:R-:W-:Y:S02]  /*2d60*/  IMAD.MOV R10, RZ, RZ, -R4 ;  /* 0x000000ffff0a7224 */ /* 0x000fe400078e0a04 */
[--C-:B------:R-:W-:Y:S01]  /*2d70*/  @!P4 IMAD.IADD R111, R111, 0x1, -R0.reuse ;  /* 0x000000016f6fc824 */ /* 0x100fe200078e0a00 */
[C---:B------:R-:W-:Y:S01]  /*2d80*/  ISETP.GT.U32.AND P4, PT, R0.reuse, R145, PT ;  /* 0x000000910000720c */ /* 0x040fe20003f84070 */
[----:B------:R-:W-:Y:S01]  /*2d90*/  IMAD R119, R0, R10, R119 ;  /* 0x0000000a00777224 */ /* 0x000fe200078e0277 */
[----:B------:R-:W-:Y:S01]  /*2da0*/  LOP3.LUT R10, R3, 0xe8, RZ, 0xfc, !PT ;  /* 0x000000e8030a7812 */ /* 0x000fe200078efcff */
[----:B------:R-:W-:-:S02]  /*2db0*/  @!P6 IMAD.IADD R115, R115, 0x1, -R0 ;  /* 0x000000017373e824 */ /* 0x000fc400078e0a00 */
[----:B------:R-:W-:Y:S01]  /*2dc0*/  @!P5 IMAD.MOV R103, RZ, RZ, -R103 ;  /* 0x000000ffff67d224 */ /* 0x000fe200078e0a67 */
[----:B------:R-:W-:Y:S01]  /*2dd0*/  ISETP.GT.U32.AND P6, PT, R0, R119, PT ;  /* 0x000000770000720c */ /* 0x000fe20003fc4070 */
[----:B------:R-:W-:Y:S01]  /*2de0*/  IMAD.HI.U32 R6, R2, R143, RZ ;  /* 0x0000008f02067227 */ /* 0x000fe200078e00ff */
[----:B------:R-:W-:-:S03]  /*2df0*/  IABS R157, R10 ;  /* 0x0000000a009d7213 */ /* 0x000fc60000000000 */
[----:B------:R-:W-:-:S04]  /*2e00*/  IMAD.HI.U32 R4, R2, R161, RZ ;  /* 0x000000a102047227 */ /* 0x000fc800078e00ff */
[----:B------:R-:W-:Y:S01]  /*2e10*/  @!P4 IMAD.IADD R145, R145, 0x1, -R0 ;  /* 0x000000019191c824 */ /* 0x000fe200078e0a00 */
[----:B------:R-:W-:Y:S01]  /*2e20*/  ISETP.GT.U32.AND P4, PT, R0, R115, PT ;  /* 0x000000730000720c */ /* 0x000fe20003f84070 */
[----:B------:R-:W-:-:S03]  /*2e30*/  IMAD.HI.U32 R8, R2, R149, RZ ;  /* 0x0000009502087227 */ /* 0x000fc600078e00ff */
[C---:B------:R-:W-:Y:S01]  /*2e40*/  ISETP.GT.U32.AND P5, PT, R0.reuse, R145, PT ;  /* 0x000000910000720c */ /* 0x040fe20003fa4070 */
[----:B------:R-:W-:Y:S02]  /*2e50*/  @!P6 IMAD.IADD R119, R119, 0x1, -R0 ;  /* 0x000000017777e824 */ /* 0x000fe400078e0a00 */
[----:B------:R-:W-:Y:S02]  /*2e60*/  IMAD.MOV R6, RZ, RZ, -R6 ;  /* 0x000000ffff067224 */ /* 0x000fe400078e0a06 */
[----:B------:R-:W-:Y:S01]  /*2e70*/  IMAD.MOV R4, RZ, RZ, -R4 ;  /* 0x000000ffff047224 */ /* 0x000fe200078e0a04 */
[C---:B------:R-:W-:Y:S01]  /*2e80*/  ISETP.GT.U32.AND P6, PT, R0.reuse, R119, PT ;  /* 0x000000770000720c */ /* 0x040fe20003fc4070 */
[----:B------:R-:W-:Y:S02]  /*2e90*/  IMAD.MOV R8, RZ, RZ, -R8 ;  /* 0x000000ffff087224 */ /* 0x000fe400078e0a08 */
[C---:B------:R-:W-:Y:S02]  /*2ea0*/  IMAD R143, R0.reuse, R6, R143 ;  /* 0x00000006008f7224 */ /* 0x040fe400078e028f */
[----:B------:R-:W-:-:S02]  /*2eb0*/  IMAD R161, R0, R4, R161 ;  /* 0x0000000400a17224 */ /* 0x000fc400078e02a1 */
[C---:B------:R-:W-:Y:S01]  /*2ec0*/  IMAD R149, R0.reuse, R8, R149 ;  /* 0x0000000800957224 */ /* 0x040fe200078e0295 */
[----:B------:R-:W-:Y:S01]  /*2ed0*/  LOP3.LUT R8, R3, 0xe4, RZ, 0xfc, !PT ;  /* 0x000000e403087812 */ /* 0x000fe200078efcff */
[----:B------:R-:W-:Y:S01]  /*2ee0*/  @!P2 IMAD.MOV R107, RZ, RZ, -R107 ;  /* 0x000000ffff6ba224 */ /* 0x000fe200078e0a6b */
[C---:B------:R-:W-:Y:S01]  /*2ef0*/  ISETP.GT.U32.AND P2, PT, R0.reuse, R111, PT ;  /* 0x0000006f0000720c */ /* 0x040fe20003f44070 */
[----:B------:R-:W-:Y:S01]  /*2f00*/  @!P0 IMAD.MOV R99, RZ, RZ, -R99 ;  /* 0x000000ffff638224 */ /* 0x000fe200078e0a63 */
[C---:B------:R-:W-:Y:S01]  /*2f10*/  ISETP.GT.U32.AND P0, PT, R0.reuse, R143, PT ;  /* 0x0000008f0000720c */ /* 0x040fe20003f04070 */
[----:B------:R-:W-:Y:S01]  /*2f20*/  @!P5 IMAD.IADD R145, R145, 0x1, -R0 ;  /* 0x000000019191d824 */ /* 0x000fe200078e0a00 */
[----:B------:R-:W-:Y:S01]  /*2f30*/  ISETP.GT.U32.AND P5, PT, R0, R161, PT ;  /* 0x000000a10000720c */ /* 0x000fe20003fa4070 */
[----:B------:R-:W-:Y:S01]  /*2f40*/  IMAD.HI.U32 R6, R2, R157, RZ ;  /* 0x0000009d02067227 */ /* 0x000fe200078e00ff */
[----:B------:R-:W-:-:S03]  /*2f50*/  IABS R153, R8 ;  /* 0x0000000800997213 */ /* 0x000fc60000000000 */
[--C-:B------:R-:W-:Y:S01]  /*2f60*/  @!P4 IMAD.IADD R115, R115, 0x1, -R0.reuse ;  /* 0x000000017373c824 */ /* 0x100fe200078e0a00 */
[----:B------:R-:W-:Y:S01]  /*2f70*/  ISETP.GE.AND P4, PT, R12, RZ, PT ;  /* 0x000000ff0c00720c */ /* 0x000fe20003f86270 */
[----:B------:R-:W-:Y:S01]  /*2f80*/  @!P6 IMAD.IADD R119, R119, 0x1, -R0 ;  /* 0x000000017777e824 */ /* 0x000fe200078e0a00 */
[----:B------:R-:W-:Y:S01]  /*2f90*/  ISETP.GE.AND P6, PT, R13, RZ, PT ;  /* 0x000000ff0d00720c */ /* 0x000fe20003fc6270 */
[----:B------:R-:W-:Y:S01]  /*2fa0*/  IMAD.HI.U32 R4, R2, R153, RZ ;  /* 0x0000009902047227 */ /* 0x000fe200078e00ff */
[C---:B------:R-:W-:Y:S02]  /*2fb0*/  LOP3.LUT R12, R3.reuse, 0xf0, RZ, 0xfc, !PT ;  /* 0x000000f0030c7812 */ /* 0x040fe400078efcff */
[----:B------:R-:W-:Y:S01]  /*2fc0*/  LOP3.LUT R13, R3, 0x10c, RZ, 0xfc, !PT ;  /* 0x0000010c030d7812 */ /* 0x000fe200078efcff */
[----:B------:R-:W-:Y:S01]  /*2fd0*/  IMAD.MOV R6, RZ, RZ, -R6 ;  /* 0x000000ffff067224 */ /* 0x000fe200078e0a06 */
[----:B------:R-:W-:Y:S01]  /*2fe0*/  IABS R169, R12 ;  /* 0x0000000c00a97213 */ /* 0x000fe20000000000 */
[----:B------:R-:W-:Y:S01]  /*2ff0*/  @!P2 IMAD.IADD R111, R111, 0x1, -R0 ;  /* 0x000000016f6fa824 */ /* 0x000fe200078e0a00 */
        /* <DEDUP_REMOVED lines=8> */
[----:B------:R-:W-:Y:S01]  /*3080*/  LOP3.LUT R14, R3, 0x134, RZ, 0xfc, !PT ;  /* 0x00000134030e7812 */ /* 0x000fe200078efcff */
[C---:B------:R-:W-:Y:S01]  /*3090*/  IMAD R153, R0.reuse, R4, R153 ;  /* 0x0000000400997224 */ /* 0x040fe200078e0299 */
[----:B------:R-:W-:Y:S01]  /*30a0*/  IABS R165, R6 ;  /* 0x0000000600a57213 */ /* 0x000fe20000000000 */
[----:B------:R-:W-:Y:S01]  /*30b0*/  @!P3 IMAD.MOV R111, RZ, RZ, -R111 ;  /* 0x000000ffff6fb224 */ /* 0x000fe200078e0a6f */
[C---:B------:R-:W-:Y:S01]  /*30c0*/  ISETP.GT.U32.AND P3, PT, R0.reuse, R143, PT ;  /* 0x0000008f0000720c */ /* 0x040fe20003f64070 */
[----:B------:R-:W-:Y:S01]  /*30d0*/  @!P4 IMAD.MOV R145, RZ, RZ, -R145 ;  /* 0x000000ffff91c224 */ /* 0x000fe200078e0a91 */
[C---:B------:R-:W-:Y:S01]  /*30e0*/  ISETP.GT.U32.AND P5, PT, R0.reuse, R161, PT ;  /* 0x000000a10000720c */ /* 0x040fe20003fa4070 */
[----:B------:R-:W-:Y:S01]  /*30f0*/  @!P6 IMAD.MOV R119, RZ, RZ, -R119 ;  /* 0x000000ffff77e224 */ /* 0x000fe200078e0a77 */
[----:B------:R-:W-:Y:S01]  /*3100*/  ISETP.GT.U32.AND P4, PT, R0, R153, PT ;  /* 0x000000990000720c */ /* 0x000fe20003f84070 */
[----:B------:R-:W-:Y:S01]  /*3110*/  IMAD.HI.U32 R4, R2, R165, RZ ;  /* 0x000000a502047227 */ /* 0x000fe200078e00ff */
[----:B------:R-:W-:-:S02]  /*3120*/  ISETP.GE.AND P6, PT, R18, RZ, PT ;  /* 0x000000ff1200720c */ /* 0x000fc40003fc6270 */
[----:B------:R-:W-:Y:S01]  /*3130*/  IABS R209, R14 ;  /* 0x0000000e00d17213 */ /* 0x000fe20000000000 */
[----:B------:R-:W-:Y:S01]  /*3140*/  IMAD.MOV R4, RZ, RZ, -R4 ;  /* 0x000000ffff047224 */ /* 0x000fe200078e0a04 */
[----:B------:R-:W-:Y:S01]  /*3150*/  LOP3.LUT R18, R3, 0x18c, RZ, 0xfc, !PT ;  /* 0x0000018c03127812 */ /* 0x000fe200078efcff */
[--C-:B------:R-:W-:Y:S01]  /*3160*/  @!P2 IMAD.IADD R149, R149, 0x1, -R0.reuse ;  /* 0x000000019595a824 */ /* 0x100fe200078e0a00 */
[----:B------:R-:W-:Y:S01]  /*3170*/  ISETP.GE.AND P2, PT, R16, RZ, PT ;  /* 0x000000ff1000720c */ /* 0x000fe20003f46270 */
[--C-:B------:R-:W-:Y:S01]  /*3180*/  @!P3 IMAD.IADD R143, R143, 0x1, -R0.reuse ;  /* 0x000000018f8fb824 */ /* 0x100fe200078e0a00 */
[----:B------:R-:W-:Y:S01]  /*3190*/  ISETP.GT.U32.AND P3, PT, R0, R157, PT ;  /* 0x0000009d0000720c */ /* 0x000fe20003f64070 */
[--C-:B------:R-:W-:Y:S01]  /*31a0*/  @!P5 IMAD.IADD R161, R161, 0x1, -R0.reuse ;  /* 0x00000001a1a1d824 */ /* 0x100fe200078e0a00 */
[----:B------:R-:W-:Y:S01]  /*31b0*/  ISETP.GE.AND P5, PT, R10, RZ, PT ;  /* 0x000000ff0a00720c */ /* 0x000fe20003fa6270 */
[----:B------:R-:W-:Y:S01]  /*31c0*/  IMAD R165, R0, R4, R165 ;  /* 0x0000000400a57224 */ /* 0x000fe200078e02a5 */
[----:B------:R-:W-:Y:S01]  /*31d0*/  LOP3.LUT R4, R3, 0xf4, RZ, 0xfc, !PT ;  /* 0x000000f403047812 */ /* 0x000fe200078efcff */
[----:B------:R-:W-:Y:S01]  /*31e0*/  @!P4 IMAD.IADD R153, R153, 0x1, -R0 ;  /* 0x000000019999c824 */ /* 0x000fe200078e0a00 */
[----:B------:R-:W-:Y:S01]  /*31f0*/  ISETP.GE.AND P4, PT, R6, RZ, PT ;  /* 0x000000ff0600720c */ /* 0x000fe20003f86270 */
[----:B------:R-:W-:Y:S01]  /*3200*/  @!P6 IMAD.MOV R161, RZ, RZ, -R161 ;  /* 0x000000ffffa1e224 */ /* 0x000fe200078e0aa1 */
[C---:B------:R-:W-:Y:S01]  /*3210*/  ISETP.GT.U32.AND P6, PT, R0.reuse, R165, PT ;  /* 0x000000a50000720c */ /* 0x040fe20003fc4070 */
[----:B------:R-:W-:Y:S01]  /*3220*/  @!P0 IMAD.MOV R143, RZ, RZ, -R143 ;  /* 0x000000ffff8f8224 */ /* 0x000fe200078e0a8f */
[----:B------:R-:W-:Y:S01]  /*3230*/  ISETP.GT.U32.AND P0, PT, R0, R153, PT ;  /* 0x000000990000720c */ /* 0x000fe20003f04070 */
[----:B------:R-:W-:Y:S01]  /*3240*/  IMAD.HI.U32 R6, R2, R169, RZ ;  /* 0x000000a902067227 */ /* 0x000fe200078e00ff */
[----:B------:R-:W-:-:S02]  /*3250*/  IABS R173, R4 ;  /* 0x0000000400ad7213 */ /* 0x000fc40000000000 */
[----:B------:R-:W-:Y:S01]  /*3260*/  LOP3.LUT R10, R3, 0xfc, RZ, 0xfc, !PT ;  /* 0x000000fc030a7812 */ /* 0x000fe200078efcff */
[----:B------:R-:W-:Y:S01]  /*3270*/  @!P3 IMAD.IADD R157, R157, 0x1, -R0 ;  /* 0x000000019d9db824 */ /* 0x000fe200078e0a00 */
[----:B------:R-:W-:Y:S01]  /*3280*/  LOP3.LUT R16, R3, 0x188, RZ, 0xfc, !PT ;  /* 0x0000018803107812 */ /* 0x000fe200078efcff */
[----:B------:R-:W-:Y:S01]  /*3290*/  @!P1 IMAD.MOV R115, RZ, RZ, -R115 ;  /* 0x000000ffff739224 */ /* 0x000fe200078e0a73 */
[C---:B------:R-:W-:Y:S01]  /*32a0*/  ISETP.GT.U32.AND P1, PT, R0.reuse, R149, PT ;  /* 0x000000950000720c */ /* 0x040fe20003f24070 */
[----:B------:R-:W-:Y:S01]  /*32b0*/  IMAD.MOV R6, RZ, RZ, -R6 ;  /* 0x000000ffff067224 */ /* 0x000fe200078e0a06 */
[----:B------:R-:W-:Y:S01]  /*32c0*/  ISETP.GT.U32.AND P3, PT, R0, R157, PT ;  /* 0x0000009d0000720c */ /* 0x000fe20003f64070 */
[--C-:B------:R-:W-:Y:S01]  /*32d0*/  @!P6 IMAD.IADD R165, R165, 0x1, -R0.reuse ;  /* 0x00000001a5a5e824 */ /* 0x100fe200078e0a00 */
[----:B------:R-:W-:Y:S01]  /*32e0*/  IABS R181, R10 ;  /* 0x0000000a00b57213 */ /* 0x000fe20000000000 */
[----:B------:R-:W-:Y:S01]  /*32f0*/  @!P0 IMAD.IADD R153, R153, 0x1, -R0 ;  /* 0x0000000199998824 */ /* 0x000fe200078e0a00 */
[----:B------:R-:W-:Y:S01]  /*3300*/  ISETP.GE.AND P0, PT, R4, RZ, PT ;  /* 0x000000ff0400720c */ /* 0x000fe20003f06270 */
[----:B------:R-:W-:Y:S01]  /*3310*/  IMAD.HI.U32 R4, R2, R173, RZ ;  /* 0x000000ad02047227 */ /* 0x000fe200078e00ff */
[----:B------:R-:W-:-:S03]  /*3320*/  ISETP.GT.U32.AND P6, PT, R0, R165, PT ;  /* 0x000000a50000720c */ /* 0x000fc60003fc4070 */
[C---:B------:R-:W-:Y:S01]  /*3330*/  IMAD R169, R0.reuse, R6, R169 ;  /* 0x0000000600a97224 */ /* 0x040fe200078e02a9 */
[----:B------:R-:W-:Y:S01]  /*3340*/  LOP3.LUT R6, R3, 0xf8, RZ, 0xfc, !PT ;  /* 0x000000f803067812 */ /* 0x000fe200078efcff */
[----:B------:R-:W-:Y:S02]  /*3350*/  IMAD.MOV R4, RZ, RZ, -R4 ;  /* 0x000000ffff047224 */ /* 0x000fe400078e0a04 */
[--C-:B------:R-:W-:Y:S01]  /*3360*/  @!P3 IMAD.IADD R157, R157, 0x1, -R0.reuse ;  /* 0x000000019d9db824 */ /* 0x100fe200078e0a00 */
[C---:B------:R-:W-:Y:S01]  /*3370*/  ISETP.GT.U32.AND P3, PT, R0.reuse, R169, PT ;  /* 0x000000a90000720c */ /* 0x040fe20003f64070 */
[----:B------:R-:W-:Y:S01]  /*3380*/  IMAD R173, R0, R4, R173 ;  /* 0x0000000400ad7224 */ /* 0x000fe200078e02ad */
[----:B------:R-:W-:Y:S01]  /*3390*/  IABS R177, R6 ;  /* 0x0000000600b17213 */ /* 0x000fe20000000000 */
[--C-:B------:R-:W-:Y:S01]  /*33a0*/  @!P1 IMAD.IADD R149, R149, 0x1, -R0.reuse ;  /* 0x0000000195959824 */ /* 0x100fe200078e0a00 */
[----:B------:R-:W-:Y:S01]  /*33b0*/  ISETP.GE.AND P1, PT, R8, RZ, PT ;  /* 0x000000ff0800720c */ /* 0x000fe20003f26270 */
[----:B------:R-:W-:Y:S01]  /*33c0*/  @!P6 IMAD.IADD R165, R165, 0x1, -R0 ;  /* 0x00000001a5a5e824 */ /* 0x000fe200078e0a00 */
[----:B------:R-:W-:Y:S01]  /*33d0*/  ISETP.GT.U32.AND P6, PT, R0, R173, PT ;  /* 0x000000ad0000720c */ /* 0x000fe20003fc4070 */
[----:B------:R-:W-:-:S04]  /*33e0*/  IMAD.HI.U32 R8, R2, R181, RZ ;  /* 0x000000b502087227 */ /* 0x000fc800078e00ff */
[----:B------:R-:W-:Y:S02]  /*33f0*/  IMAD.MOV R8, RZ, RZ, -R8 ;  /* 0x000000ffff087224 */ /* 0x000fe400078e0a08 */
[--C-:B------:R-:W-:Y:S02]  /*3400*/  @!P3 IMAD.IADD R169, R169, 0x1, -R0.reuse ;  /* 0x00000001a9a9b824 */ /* 0x100fe400078e0a00 */
[----:B------:R-:W-:Y:S02]  /*3410*/  IMAD R181, R0, R8, R181 ;  /* 0x0000000800b57224 */ /* 0x000fe400078e02b5 */
[----:B------:R-:W-:Y:S01]  /*3420*/  @!P1 IMAD.MOV R153, RZ, RZ, -R153 ;  /* 0x000000ffff999224 */ /* 0x000fe200078e0a99 */
[----:B------:R-:W-:Y:S01]  /*3430*/  ISETP.GE.AND P1, PT, R6, RZ, PT ;  /* 0x000000ff0600720c */ /* 0x000fe20003f26270 */
[----:B------:R-:W-:Y:S01]  /*3440*/  @!P6 IMAD.IADD R173, R173, 0x1, -R0 ;  /* 0x00000001adade824 */ /* 0x000fe200078e0a00 */
[----:B------:R-:W-:Y:S01]  /*3450*/  ISETP.GT.U32.AND P3, PT, R0, R169, PT ;  /* 0x000000a90000720c */ /* 0x000fe20003f64070 */
[----:B------:R-:W-:Y:S01]  /*3460*/  IMAD.HI.U32 R6, R2, R177, RZ ;  /* 0x000000b102067227 */ /* 0x000fe200078e00ff */
[----:B------:R-:W-:-:S03]  /*3470*/  ISETP.GT.U32.AND P6, PT, R0, R181, PT ;  /* 0x000000b50000720c */ /* 0x000fc60003fc4070 */
[----:B------:R-:W-:Y:S01]  /*3480*/  @!P2 IMAD.MOV R149, RZ, RZ, -R149 ;  /* 0x000000ffff95a224 */ /* 0x000fe200078e0a95 */
[----:B------:R-:W-:Y:S01]  /*3490*/  ISETP.GE.AND P2, PT, R12, RZ, PT ;  /* 0x000000ff0c00720c */ /* 0x000fe20003f46270 */
[----:B------:R-:W-:Y:S01]  /*34a0*/  IMAD.MOV R6, RZ, RZ, -R6 ;  /* 0x000000ffff067224 */ /* 0x000fe200078e0a06 */
[C---:B------:R-:W-:Y:S01]  /*34b0*/  LOP3.LUT R12, R3.reuse, 0x108, RZ, 0xfc, !PT ;  /* 0x00000108030c7812 */ /* 0x040fe200078efcff */
[----:B------:R-:W-:Y:S01]  /*34c0*/  @!P4 IMAD.MOV R165, RZ, RZ, -R165 ;  /* 0x000000ffffa5c224 */ /* 0x000fe200078e0aa5 */
[C---:B------:R-:W-:Y:S01]  /*34d0*/  ISETP.GT.U32.AND P4, PT, R0.reuse, R173, PT ;  /* 0x000000ad0000720c */ /* 0x040fe20003f84070 */
[----:B------:R-:W-:Y:S01]  /*34e0*/  IMAD R177, R0, R6, R177 ;  /* 0x0000000600b17224 */ /* 0x000fe200078e02b1 */
[----:B------:R-:W-:Y:S01]  /*34f0*/  LOP3.LUT R6, R3, 0x100, RZ, 0xfc, !PT ;  /* 0x0000010003067812 */ /* 0x000fe200078efcff */
[--C-:B------:R-:W-:Y:S01]  /*3500*/  @!P3 IMAD.IADD R169, R169, 0x1, -R0.reuse ;  /* 0x00000001a9a9b824 */ /* 0x100fe200078e0a00 */
[----:B------:R-:W-:Y:S01]  /*3510*/  IABS R187, R12 ;  /* 0x0000000c00bb7213 */ /* 0x000fe20000000000 */
[----:B------:R-:W-:Y:S01]  /*3520*/  @!P6 IMAD.IADD R181, R181, 0x1, -R0 ;  /* 0x00000001b5b5e824 */ /* 0x000fe200078e0a00 */
[----:B------:R-:W-:Y:S01]  /*3530*/  IABS R183, R6 ;  /* 0x0000000600b77213 */ /* 0x000fe20000000000 */
[----:B------:R-:W-:Y:S01]  /*3540*/  @!P5 IMAD.MOV R157, RZ, RZ, -R157 ;  /* 0x000000ffff9dd224 */ /* 0x000fe200078e0a9d */
[----:B------:R-:W-:Y:S01]  /*3550*/  ISETP.GE.AND P5, PT, R10, RZ, PT ;  /* 0x000000ff0a00720c */ /* 0x000fe20003fa6270 */
[----:B------:R-:W-:Y:S01]  /*3560*/  @!P2 IMAD.MOV R169, RZ, RZ, -R169 ;  /* 0x000000ffffa9a224 */ /* 0x000fe200078e0aa9 */
[----:B------:R-:W-:Y:S01]  /*3570*/  ISETP.GE.AND P2, PT, R6, RZ, PT ;  /* 0x000000ff0600720c */ /* 0x000fe20003f46270 */
[----:B------:R-:W-:Y:S01]  /*3580*/  IMAD.HI.U32 R4, R2, R183, RZ ;  /* 0x000000b702047227 */ /* 0x000fe200078e00ff */
[----:B------:R-:W-:-:S02]  /*3590*/  ISETP.GT.U32.AND P6, PT, R0, R181, PT ;  /* 0x000000b50000720c */ /* 0x000fc40003fc4070 */
[----:B------:R-:W-:Y:S01]  /*35a0*/  LOP3.LUT R10, R3, 0x104, RZ, 0xfc, !PT ;  /* 0x00000104030a7812 */ /* 0x000fe200078efcff */
[----:B------:R-:W-:Y:S01]  /*35b0*/  IMAD.HI.U32 R6, R2, R187, RZ ;  /* 0x000000bb02067227 */ /* 0x000fe200078e00ff */
[----:B------:R-:W-:Y:S02]  /*35c0*/  ISETP.GT.U32.AND P3, PT, R0, R177, PT ;  /* 0x000000b10000720c */ /* 0x000fe40003f64070 */
[----:B------:R-:W-:Y:S01]  /*35d0*/  IABS R185, R10 ;  /* 0x0000000a00b97213 */ /* 0x000fe20000000000 */
[----:B------:R-:W-:Y:S02]  /*35e0*/  IMAD.MOV R4, RZ, RZ, -R4 ;  /* 0x000000ffff047224 */ /* 0x000fe400078e0a04 */
[----:B------:R-:W-:-:S04]  /*35f0*/  IMAD.HI.U32 R8, R2, R189, RZ ;  /* 0x000000bd02087227 */ /* 0x000fc800078e00ff */
[----:B------:R-:W-:Y:S02]  /*3600*/  IMAD.MOV R6, RZ, RZ, -R6 ;  /* 0x000000ffff067224 */ /* 0x000fe400078e0a06 */
[C---:B------:R-:W-:Y:S02]  /*3610*/  IMAD R183, R0.reuse, R4, R183 ;  /* 0x0000000400b77224 */ /* 0x040fe400078e02b7 */
[----:B------:R-:W-:Y:S02]  /*3620*/  IMAD.MOV R8, RZ, RZ, -R8 ;  /* 0x000000ffff087224 */ /* 0x000fe400078e0a08 */
[C---:B------:R-:W-:Y:S01]  /*3630*/  IMAD R187, R0.reuse, R6, R187 ;  /* 0x0000000600bb7224 */ /* 0x040fe200078e02bb */
[----:B------:R-:W-:Y:S01]  /*3640*/  LOP3.LUT R6, R3, 0x110, RZ, 0xfc, !PT ;  /* 0x0000011003067812 */ /* 0x000fe200078efcff */
[--C-:B------:R-:W-:Y:S01]  /*3650*/  @!P4 IMAD.IADD R173, R173, 0x1, -R0.reuse ;  /* 0x00000001adadc824 */ /* 0x100fe200078e0a00 */
[C---:B------:R-:W-:Y:S01]  /*3660*/  ISETP.GT.U32.AND P4, PT, R0.reuse, R183, PT ;  /* 0x000000b70000720c */ /* 0x040fe20003f84070 */
[C---:B------:R-:W-:Y:S01]  /*3670*/  IMAD R189, R0.reuse, R8, R189 ;  /* 0x0000000800bd7224 */ /* 0x040fe200078e02bd */
[----:B------:R-:W-:Y:S01]  /*3680*/  IABS R191, R6 ;  /* 0x0000000600bf7213 */ /* 0x000fe20000000000 */
[----:B------:R-:W-:Y:S01]  /*3690*/  @!P6 IMAD.IADD R181, R181, 0x1, -R0 ;  /* 0x00000001b5b5e824 */ /* 0x000fe200078e0a00 */
[----:B------:R-:W-:Y:S01]  /*36a0*/  ISETP.GT.U32.AND P6, PT, R0, R187, PT ;  /* 0x000000bb0000720c */ /* 0x000fe20003fc4070 */
[----:B------:R-:W-:Y:S01]  /*36b0*/  IMAD.HI.U32 R4, R2, R185, RZ ;  /* 0x000000b902047227 */ /* 0x000fe200078e00ff */
[----:B------:R-:W-:-:S03]  /*36c0*/  LOP3.LUT R8, R3, 0x114, RZ, 0xfc, !PT ;  /* 0x0000011403087812 */ /* 0x000fc600078efcff */
[----:B------:R-:W-:Y:S01]  /*36d0*/  @!P5 IMAD.MOV R181, RZ, RZ, -R181 ;  /* 0x000000ffffb5d224 */ /* 0x000fe200078e0ab5 */
[C---:B------:R-:W-:Y:S01]  /*36e0*/  ISETP.GT.U32.AND P5, PT, R0.reuse, R189, PT ;  /* 0x000000bd0000720c */ /* 0x040fe20003fa4070 */
[----:B------:R-:W-:Y:S01]  /*36f0*/  IMAD.MOV R4, RZ, RZ, -R4 ;  /* 0x000000ffff047224 */ /* 0x000fe200078e0a04 */
[----:B------:R-:W-:Y:S01]  /*3700*/  IABS R193, R8 ;  /* 0x0000000800c17213 */ /* 0x000fe20000000000 */
[----:B------:R-:W-:Y:S02]  /*3710*/  @!P0 IMAD.MOV R173, RZ, RZ, -R173 ;  /* 0x000000ffffad8224 */ /* 0x000fe400078e0aad */
[----:B------:R-:W-:Y:S02]  /*3720*/  IMAD R185, R0, R4, R185 ;  /* 0x0000000400b97224 */ /* 0x000fe400078e02b9 */
[----:B------:R-:W-:-:S03]  /*3730*/  IMAD.HI.U32 R4, R2, R191, RZ ;  /* 0x000000bf02047227 */ /* 0x000fc600078e00ff */
[C---:B------:R-:W-:Y:S01]  /*3740*/  ISETP.GT.U32.AND P0, PT, R0.reuse, R185, PT ;  /* 0x000000b90000720c */ /* 0x040fe20003f04070 */
[--C-:B------:R-:W-:Y:S02]  /*3750*/  @!P4 IMAD.IADD R183, R183, 0x1, -R0.reuse ;  /* 0x00000001b7b7c824 */ /* 0x100fe400078e0a00 */
[--C-:B------:R-:W-:Y:S02]  /*3760*/  @!P6 IMAD.IADD R187, R187, 0x1, -R0.reuse ;  /* 0x00000001bbbbe824 */ /* 0x100fe400078e0a00 */
[----:B------:R-:W-:Y:S01]  /*3770*/  @!P3 IMAD.IADD R177, R177, 0x1, -R0 ;  /* 0x00000001b1b1b824 */ /* 0x000fe200078e0a00 */
[C---:B------:R-:W-:Y:S01]  /*3780*/  ISETP.GT.U32.AND P4, PT, R0.reuse, R183, PT ;  /* 0x000000b70000720c */ /* 0x040fe20003f84070 */
[----:B------:R-:W-:Y:S02]  /*3790*/  IMAD.MOV R4, RZ, RZ, -R4 ;  /* 0x000000ffff047224 */ /* 0x000fe400078e0a04 */
[----:B------:R-:W-:Y:S01]  /*37a0*/  @!P5 IMAD.IADD R189, R189, 0x1, -R0 ;  /* 0x00000001bdbdd824 */ /* 0x000fe200078e0a00 */
[C---:B------:R-:W-:Y:S01]  /*37b0*/  ISETP.GT.U32.AND P5, PT, R0.reuse, R187, PT ;  /* 0x000000bb0000720c */ /* 0x040fe20003fa4070 */
[C---:B------:R-:W-:Y:S01]  /*37c0*/  IMAD R191, R0.reuse, R4, R191 ;  /* 0x0000000400bf7224 */ /* 0x040fe200078e02bf */
[----:B------:R-:W-:Y:S01]  /*37d0*/  ISETP.GT.U32.AND P3, PT, R0, R177, PT ;  /* 0x000000b10000720c */ /* 0x000fe20003f64070 */
[----:B------:R-:W-:-:S04]  /*37e0*/  IMAD.HI.U32 R4, R2, R193, RZ ;  /* 0x000000c102047227 */ /* 0x000fc800078e00ff */
[----:B------:R-:W-:Y:S02]  /*37f0*/  IMAD.MOV R4, RZ, RZ, -R4 ;  /* 0x000000ffff047224 */ /* 0x000fe400078e0a04 */
[--C-:B------:R-:W-:Y:S01]  /*3800*/  @!P0 IMAD.IADD R185, R185, 0x1, -R0.reuse ;  /* 0x00000001b9b98824 */ /* 0x100fe200078e0a00 */
[----:B------:R-:W-:Y:S01]  /*3810*/  ISETP.GE.AND P0, PT, R6, RZ, PT ;  /* 0x000000ff0600720c */ /* 0x000fe20003f06270 */
[C---:B------:R-:W-:Y:S02]  /*3820*/  IMAD R193, R0.reuse, R4, R193 ;  /* 0x0000000400c17224 */ /* 0x040fe400078e02c1 */
[--C-:B------:R-:W-:Y:S01]  /*3830*/  @!P4 IMAD.IADD R183, R183, 0x1, -R0.reuse ;  /* 0x00000001b7b7c824 */ /* 0x100fe200078e0a00 */
[C---:B------:R-:W-:Y:S01]  /*3840*/  ISETP.GT.U32.AND P6, PT, R0.reuse, R185, PT ;  /* 0x000000b90000720c */ /* 0x040fe20003fc4070 */
[--C-:B------:R-:W-:Y:S01]  /*3850*/  @!P5 IMAD.IADD R187, R187, 0x1, -R0.reuse ;  /* 0x00000001bbbbd824 */ /* 0x100fe200078e0a00 */
[----:B------:R-:W-:Y:S01]  /*3860*/  ISETP.GT.U32.AND P5, PT, R0, R193, PT ;  /* 0x000000c10000720c */ /* 0x000fe20003fa4070 */
[----:B------:R-:W-:Y:S01]  /*3870*/  @!P3 IMAD.IADD R177, R177, 0x1, -R0 ;  /* 0x00000001b1b1b824 */ /* 0x000fe200078e0a00 */
[----:B------:R-:W-:Y:S01]  /*3880*/  ISETP.GE.AND P3, PT, R10, RZ, PT ;  /* 0x000000ff0a00720c */ /* 0x000fe20003f66270 */
[----:B------:R-:W-:Y:S01]  /*3890*/  @!P2 IMAD.MOV R183, RZ, RZ, -R183 ;  /* 0x000000ffffb7a224 */ /* 0x000fe200078e0ab7 */
[----:B------:R-:W-:Y:S01]  /*38a0*/  ISETP.GT.U32.AND P2, PT, R0, R189, PT ;  /* 0x000000bd0000720c */ /* 0x000fe20003f44070 */
[----:B------:R-:W-:Y:S01]  /*38b0*/  @!P1 IMAD.MOV R177, RZ, RZ, -R177 ;  /* 0x000000ffffb19224 */ /* 0x000fe200078e0ab1 */
[----:B------:R-:W-:-:S02]  /*38c0*/  ISETP.GE.AND P1, PT, R12, RZ, PT ;  /* 0x000000ff0c00720c */ /* 0x000fc40003f26270 */
[----:B------:R-:W-:Y:S02]  /*38d0*/  LOP3.LUT R12, R3, 0x11c, RZ, 0xfc, !PT ;  /* 0x0000011c030c7812 */ /* 0x000fe400078efcff */
[----:B------:R-:W-:Y:S01]  /*38e0*/  ISETP.GE.AND P4, PT, R13, RZ, PT ;  /* 0x000000ff0d00720c */ /* 0x000fe20003f86270 */
[--C-:B------:R-:W-:Y:S01]  /*38f0*/  @!P6 IMAD.IADD R185, R185, 0x1, -R0.reuse ;  /* 0x00000001b9b9e824 */ /* 0x100fe200078e0a00 */
[----:B------:R-:W-:Y:S01]  /*3900*/  LOP3.LUT R10, R3, 0x118, RZ, 0xfc, !PT ;  /* 0x00000118030a7812 */ /* 0x000fe200078efcff */
[--C-:B------:R-:W-:Y:S01]  /*3910*/  @!P5 IMAD.IADD R193, R193, 0x1, -R0.reuse ;  /* 0x00000001c1c1d824 */ /* 0x100fe200078e0a00 */
[----:B------:R-:W-:Y:S01]  /*3920*/  LOP3.LUT R13, R3, 0x120, RZ, 0xfc, !PT ;  /* 0x00000120030d7812 */ /* 0x000fe200078efcff */
[----:B------:R-:W-:Y:S01]  /*3930*/  @!P3 IMAD.MOV R185, RZ, RZ, -R185 ;  /* 0x000000ffffb9b224 */ /* 0x000fe200078e0ab9 */
[----:B------:R-:W-:Y:S01]  /*3940*/  IABS R197, R12 ;  /* 0x0000000c00c57213 */ /* 0x000fe20000000000 */
[----:B------:R-:W-:Y:S01]  /*3950*/  @!P2 IMAD.IADD R189, R189, 0x1, -R0 ;  /* 0x00000001bdbda824 */ /* 0x000fe200078e0a00 */
[----:B------:R-:W-:Y:S01]  /*3960*/  ISETP.GT.U32.AND P6, PT, R0, R191, PT ;  /* 0x000000bf0000720c */ /* 0x000fe20003fc4070 */
[----:B------:R-:W-:Y:S01]  /*3970*/  @!P1 IMAD.MOV R187, RZ, RZ, -R187 ;  /* 0x000000ffffbb9224 */ /* 0x000fe200078e0abb */
[----:B------:R-:W-:Y:S01]  /*3980*/  IABS R195, R10 ;  /* 0x0000000a00c37213 */ /* 0x000fe20000000000 */
[----:B------:R-:W-:Y:S01]  /*3990*/  IMAD.HI.U32 R6, R2, R197, RZ ;  /* 0x000000c502067227 */ /* 0x000fe200078e00ff */
[----:B------:R-:W-:-:S02]  /*39a0*/  IABS R199, R13 ;  /* 0x0000000d00c77213 */ /* 0x000fc40000000000 */
[----:B------:R-:W-:Y:S01]  /*39b0*/  ISETP.GE.AND P2, PT, R8, RZ, PT ;  /* 0x000000ff0800720c */ /* 0x000fe20003f46270 */
[----:B------:R-:W-:Y:S01]  /*39c0*/  IMAD.HI.U32 R4, R2, R195, RZ ;  /* 0x000000c302047227 */ /* 0x000fe200078e00ff */
[----:B------:R-:W-:-:S03]  /*39d0*/  ISETP.GT.U32.AND P5, PT, R0, R193, PT ;  /* 0x000000c10000720c */ /* 0x000fc60003fa4070 */
[----:B------:R-:W-:-:S04]  /*39e0*/  IMAD.HI.U32 R8, R2, R199, RZ ;  /* 0x000000c702087227 */ /* 0x000fc800078e00ff */
[----:B------:R-:W-:Y:S02]  /*39f0*/  IMAD.MOV R6, RZ, RZ, -R6 ;  /* 0x000000ffff067224 */ /* 0x000fe400078e0a06 */
[----:B------:R-:W-:Y:S02]  /*3a00*/  IMAD.MOV R4, RZ, RZ, -R4 ;  /* 0x000000ffff047224 */ /* 0x000fe400078e0a04 */
[----:B------:R-:W-:Y:S02]  /*3a10*/  IMAD.MOV R8, RZ, RZ, -R8 ;  /* 0x000000ffff087224 */ /* 0x000fe400078e0a08 */
[----:B------:R-:W-:Y:S02]  /*3a20*/  IMAD R197, R0, R6, R197 ;  /* 0x0000000600c57224 */ /* 0x000fe400078e02c5 */
[--C-:B------:R-:W-:Y:S01]  /*3a30*/  @!P6 IMAD.IADD R191, R191, 0x1, -R0.reuse ;  /* 0x00000001bfbfe824 */ /* 0x100fe200078e0a00 */
[----:B------:R-:W-:Y:S01]  /*3a40*/  ISETP.GE.AND P6, PT, R10, RZ, PT ;  /* 0x000000ff0a00720c */ /* 0x000fe20003fc6270 */
[C---:B------:R-:W-:Y:S01]  /*3a50*/  IMAD R195, R0.reuse, R4, R195 ;  /* 0x0000000400c37224 */ /* 0x040fe200078e02c3 */
[----:B------:R-:W-:Y:S01]  /*3a60*/  LOP3.LUT R10, R3, 0x128, RZ, 0xfc, !PT ;  /* 0x00000128030a7812 */ /* 0x000fe200078efcff */
[C---:B------:R-:W-:Y:S01]  /*3a70*/  IMAD R199, R0.reuse, R8, R199 ;  /* 0x0000000800c77224 */ /* 0x040fe200078e02c7 */
[C---:B------:R-:W-:Y:S01]  /*3a80*/  ISETP.GT.U32.AND P3, PT, R0.reuse, R191, PT ;  /* 0x000000bf0000720c */ /* 0x040fe20003f64070 */
[----:B------:R-:W-:Y:S01]  /*3a90*/  @!P4 IMAD.MOV R189, RZ, RZ, -R189 ;  /* 0x000000ffffbdc224 */ /* 0x000fe200078e0abd */
[C---:B------:R-:W-:Y:S01]  /*3aa0*/  ISETP.GT.U32.AND P4, PT, R0.reuse, R197, PT ;  /* 0x000000c50000720c */ /* 0x040fe20003f84070 */
[----:B------:R-:W-:Y:S01]  /*3ab0*/  @!P5 IMAD.IADD R193, R193, 0x1, -R0 ;  /* 0x00000001c1c1d824 */ /* 0x000fe200078e0a00 */
[----:B------:R-:W-:-:S02]  /*3ac0*/  ISETP.GT.U32.AND P1, PT, R0, R195, PT ;  /* 0x000000c30000720c */ /* 0x000fc40003f24070 */
[----:B------:R-:W-:Y:S01]  /*3ad0*/  LOP3.LUT R8, R3, 0x124, RZ, 0xfc, !PT ;  /* 0x0000012403087812 */ /* 0x000fe200078efcff */
[----:B------:R-:W-:Y:S01]  /*3ae0*/  @!P2 IMAD.MOV R193, RZ, RZ, -R193 ;  /* 0x000000ffffc1a224 */ /* 0x000fe200078e0ac1 */
[----:B------:R-:W-:Y:S02]  /*3af0*/  ISETP.GT.U32.AND P5, PT, R0, R199, PT ;  /* 0x000000c70000720c */ /* 0x000fe40003fa4070 */
[----:B------:R-:W-:Y:S02]  /*3b00*/  IABS R201, R8 ;  /* 0x0000000800c97213 */ /* 0x000fe40000000000 */
[----:B------:R-:W-:Y:S01]  /*3b10*/  IABS R203, R10 ;  /* 0x0000000a00cb7213 */ /* 0x000fe20000000000 */
[----:B------:R-:W-:Y:S01]  /*3b20*/  @!P3 IMAD.IADD R191, R191, 0x1, -R0 ;  /* 0x00000001bfbfb824 */ /* 0x000fe200078e0a00 */
[----:B------:R-:W-:Y:S01]  /*3b30*/  ISETP.GE.AND P3, PT, R12, RZ, PT ;  /* 0x000000ff0c00720c */ /* 0x000fe20003f66270 */
[----:B------:R-:W-:Y:S01]  /*3b40*/  IMAD.HI.U32 R4, R2, R201, RZ ;  /* 0x000000c902047227 */ /* 0x000fe200078e00ff */
[----:B------:R-:W-:-:S03]  /*3b50*/  LOP3.LUT R12, R3, 0x12c, RZ, 0xfc, !PT ;  /* 0x0000012c030c7812 */ /* 0x000fc600078efcff */
[--C-:B------:R-:W-:Y:S01]  /*3b60*/  @!P4 IMAD.IADD R197, R197, 0x1, -R0.reuse ;  /* 0x00000001c5c5c824 */ /* 0x100fe200078e0a00 */
[----:B------:R-:W-:Y:S01]  /*3b70*/  IABS R205, R12 ;  /* 0x0000000c00cd7213 */ /* 0x000fe20000000000 */
[----:B------:R-:W-:Y:S01]  /*3b80*/  @!P1 IMAD.IADD R195, R195, 0x1, -R0 ;  /* 0x00000001c3c39824 */ /* 0x000fe200078e0a00 */
[----:B------:R-:W-:Y:S01]  /*3b90*/  ISETP.GE.AND P1, PT, R13, RZ, PT ;  /* 0x000000ff0d00720c */ /* 0x000fe20003f26270 */
[----:B------:R-:W-:Y:S01]  /*3ba0*/  IMAD.MOV R6, RZ, RZ, -R4 ;  /* 0x000000ffff067224 */ /* 0x000fe200078e0a04 */
[----:B------:R-:W-:Y:S01]  /*3bb0*/  LOP3.LUT R13, R3, 0x130, RZ, 0xfc, !PT ;  /* 0x00000130030d7812 */ /* 0x000fe200078efcff */
[----:B------:R-:W-:Y:S01]  /*3bc0*/  @!P5 IMAD.IADD R199, R199, 0x1, -R0 ;  /* 0x00000001c7c7d824 */ /* 0x000fe200078e0a00 */
[----:B------:R-:W-:Y:S01]  /*3bd0*/  ISETP.GT.U32.AND P5, PT, R0, R197, PT ;  /* 0x000000c50000720c */ /* 0x000fe20003fa4070 */
[----:B------:R-:W-:Y:S01]  /*3be0*/  IMAD.HI.U32 R4, R2, R203, RZ ;  /* 0x000000cb02047227 */ /* 0x000fe200078e00ff */
[----:B------:R-:W-:Y:S02]  /*3bf0*/  ISETP.GT.U32.AND P4, PT, R0, R195, PT ;  /* 0x000000c30000720c */ /* 0x000fe40003f84070 */
[----:B------:R-:W-:Y:S01]  /*3c00*/  IABS R207, R13 ;  /* 0x0000000d00cf7213 */ /* 0x000fe20000000000 */
[----:B------:R-:W-:-:S02]  /*3c10*/  IMAD.MOV R4, RZ, RZ, -R4 ;  /* 0x000000ffff047224 */ /* 0x000fc400078e0a04 */
[C---:B------:R-:W-:Y:S02]  /*3c20*/  IMAD R201, R0.reuse, R6, R201 ;  /* 0x0000000600c97224 */ /* 0x040fe400078e02c9 */
[----:B------:R-:W-:Y:S02]  /*3c30*/  IMAD R203, R0, R4, R203 ;  /* 0x0000000400cb7224 */ /* 0x000fe400078e02cb */
[----:B------:R-:W-:-:S04]  /*3c40*/  IMAD.HI.U32 R4, R2, R205, RZ ;  /* 0x000000cd02047227 */ /* 0x000fc800078e00ff */
[----:B------:R-:W-:Y:S01]  /*3c50*/  @!P5 IMAD.IADD R197, R197, 0x1, -R0 ;  /* 0x00000001c5c5d824 */ /* 0x000fe200078e0a00 */
[C---:B------:R-:W-:Y:S01]  /*3c60*/  ISETP.GT.U32.AND P5, PT, R0.reuse, R203, PT ;  /* 0x000000cb0000720c */ /* 0x040fe20003fa4070 */
[----:B------:R-:W-:Y:S02]  /*3c70*/  IMAD.MOV R6, RZ, RZ, -R4 ;  /* 0x000000ffff067224 */ /* 0x000fe400078e0a04 */
[----:B------:R-:W-:Y:S01]  /*3c80*/  @!P4 IMAD.IADD R195, R195, 0x1, -R0 ;  /* 0x00000001c3c3c824 */ /* 0x000fe200078e0a00 */
[C---:B------:R-:W-:Y:S01]  /*3c90*/  ISETP.GT.U32.AND P4, PT, R0.reuse, R201, PT ;  /* 0x000000c90000720c */ /* 0x040fe20003f84070 */
[----:B------:R-:W-:Y:S02]  /*3ca0*/  IMAD R205, R0, R6, R205 ;  /* 0x0000000600cd7224 */ /* 0x000fe400078e02cd */
[----:B------:R-:W-:Y:S02]  /*3cb0*/  @!P6 IMAD.MOV R195, RZ, RZ, -R195 ;  /* 0x000000ffffc3e224 */ /* 0x000fe400078e0ac3 */
[----:B------:R-:W-:Y:S01]  /*3cc0*/  IMAD.HI.U32 R4, R2, R207, RZ ;  /* 0x000000cf02047227 */ /* 0x000fe200078e00ff */
[----:B------:R-:W-:-:S03]  /*3cd0*/  ISETP.GT.U32.AND P6, PT, R0, R205, PT ;  /* 0x000000cd0000720c */ /* 0x000fc60003fc4070 */
[----:B------:R-:W-:Y:S02]  /*3ce0*/  @!P5 IMAD.IADD R203, R203, 0x1, -R0 ;  /* 0x00000001cbcbd824 */ /* 0x000fe400078e0a00 */
[----:B------:R-:W-:Y:S01]  /*3cf0*/  @!P0 IMAD.MOV R191, RZ, RZ, -R191 ;  /* 0x000000ffffbf8224 */ /* 0x000fe200078e0abf */
[C---:B------:R-:W-:Y:S01]  /*3d00*/  ISETP.GT.U32.AND P0, PT, R0.reuse, R199, PT ;  /* 0x000000c70000720c */ /* 0x040fe20003f04070 */
[----:B------:R-:W-:Y:S01]  /*3d10*/  IMAD.MOV R6, RZ, RZ, -R4 ;  /* 0x000000ffff067224 */ /* 0x000fe200078e0a04 */
[----:B------:R-:W-:Y:S01]  /*3d20*/  ISETP.GT.U32.AND P5, PT, R0, R203, PT ;  /* 0x000000cb0000720c */ /* 0x000fe20003fa4070 */
[--C-:B------:R-:W-:Y:S01]  /*3d30*/  @!P4 IMAD.IADD R201, R201, 0x1, -R0.reuse ;  /* 0x00000001c9c9c824 */ /* 0x100fe200078e0a00 */
[----:B------:R-:W-:Y:S01]  /*3d40*/  ISETP.GE.AND P4, PT, R10, RZ, PT ;  /* 0x000000ff0a00720c */ /* 0x000fe20003f86270 */
[C---:B------:R-:W-:Y:S01]  /*3d50*/  IMAD R207, R0.reuse, R6, R207 ;  /* 0x0000000600cf7224 */ /* 0x040fe200078e02cf */
[----:B------:R-:W-:Y:S01]  /*3d60*/  LOP3.LUT R6, R3, 0x138, RZ, 0xfc, !PT ;  /* 0x0000013803067812 */ /* 0x000fe200078efcff */
[----:B------:R-:W-:Y:S01]  /*3d70*/  @!P6 IMAD.IADD R205, R205, 0x1, -R0 ;  /* 0x00000001cdcde824 */ /* 0x000fe200078e0a00 */
[----:B------:R-:W-:Y:S01]  /*3d80*/  ISETP.GT.U32.AND P2, PT, R0, R201, PT ;  /* 0x000000c90000720c */ /* 0x000fe20003f44070 */
[----:B------:R-:W-:Y:S01]  /*3d90*/  IMAD.HI.U32 R4, R2, R209, RZ ;  /* 0x000000d102047227 */ /* 0x000fe200078e00ff */
[----:B------:R-:W-:-:S02]  /*3da0*/  IABS R213, R6 ;  /* 0x0000000600d57213 */ /* 0x000fc40000000000 */
[----:B------:R-:W-:Y:S01]  /*3db0*/  ISETP.GT.U32.AND P6, PT, R0, R205, PT ;  /* 0x000000cd0000720c */ /* 0x000fe20003fc4070 */
[----:B------:R-:W-:Y:S01]  /*3dc0*/  IMAD.MOV R4, RZ, RZ, -R4 ;  /* 0x000000ffff047224 */ /* 0x000fe200078e0a04 */
[----:B------:R-:W-:Y:S01]  /*3dd0*/  LOP3.LUT R10, R3, 0x144, RZ, 0xfc, !PT ;  /* 0x00000144030a7812 */ /* 0x000fe200078efcff */
[--C-:B------:R-:W-:Y:S01]  /*3de0*/  @!P0 IMAD.IADD R199, R199, 0x1, -R0.reuse ;  /* 0x00000001c7c78824 */ /* 0x100fe200078e0a00 */
[----:B------:R-:W-:Y:S01]  /*3df0*/  ISETP.GE.AND P0, PT, R8, RZ, PT ;  /* 0x000000ff0800720c */ /* 0x000fe20003f06270 */
[----:B------:R-:W-:Y:S01]  /*3e00*/  @!P3 IMAD.MOV R197, RZ, RZ, -R197 ;  /* 0x000000ffffc5b224 */ /* 0x000fe200078e0ac5 */
[----:B------:R-:W-:Y:S01]  /*3e10*/  ISETP.GE.AND P3, PT, R12, RZ, PT ;  /* 0x000000ff0c00720c */ /* 0x000fe20003f66270 */
[C---:B------:R-:W-:Y:S01]  /*3e20*/  IMAD R209, R0.reuse, R4, R209 ;  /* 0x0000000400d17224 */ /* 0x040fe200078e02d1 */
[----:B------:R-:W-:Y:S01]  /*3e30*/  IABS R219, R10 ;  /* 0x0000000a00db7213 */ /* 0x000fe20000000000 */
[----:B------:R-:W-:Y:S01]  /*3e40*/  @!P5 IMAD.IADD R203, R203, 0x1, -R0 ;  /* 0x00000001cbcbd824 */ /* 0x000fe200078e0a00 */
[----:B------:R-:W-:Y:S01]  /*3e50*/  ISETP.GT.U32.AND P5, PT, R0, R207, PT ;  /* 0x000000cf0000720c */ /* 0x000fe20003fa4070 */
[----:B------:R-:W-:Y:S01]  /*3e60*/  IMAD.HI.U32 R4, R2, R213, RZ ;  /* 0x000000d502047227 */ /* 0x000fe200078e00ff */
[----:B------:R-:W-:-:S02]  /*3e70*/  LOP3.LUT R8, R3, 0x140, RZ, 0xfc, !PT ;  /* 0x0000014003087812 */ /* 0x000fc400078efcff */
[----:B------:R-:W-:Y:S01]  /*3e80*/  LOP3.LUT R12, R3, 0x150, RZ, 0xfc, !PT ;  /* 0x00000150030c7812 */ /* 0x000fe200078efcff */
[----:B------:R-:W-:Y:S01]  /*3e90*/  @!P4 IMAD.MOV R203, RZ, RZ, -R203 ;  /* 0x000000ffffcbc224 */ /* 0x000fe200078e0acb */
[----:B------:R-:W-:Y:S01]  /*3ea0*/  ISETP.GT.U32.AND P4, PT, R0, R209, PT ;  /* 0x000000d10000720c */ /* 0x000fe20003f84070 */
[----:B------:R-:W-:Y:S01]  /*3eb0*/  IMAD.MOV R4, RZ, RZ, -R4 ;  /* 0x000000ffff047224 */ /* 0x000fe200078e0a04 */
[----:B------:R-:W-:Y:S01]  /*3ec0*/  IABS R217, R8 ;  /* 0x0000000800d97213 */ /* 0x000fe20000000000 */
[--C-:B------:R-:W-:Y:S01]  /*3ed0*/  @!P2 IMAD.IADD R201, R201, 0x1, -R0.reuse ;  /* 0x00000001c9c9a824 */ /* 0x100fe200078e0a00 */
[----:B------:R-:W-:Y:S01]  /*3ee0*/  ISETP.GE.AND P2, PT, R14, RZ, PT ;  /* 0x000000ff0e00720c */ /* 0x000fe20003f46270 */
[--C-:B------:R-:W-:Y:S01]  /*3ef0*/  @!P6 IMAD.IADD R205, R205, 0x1, -R0.reuse ;  /* 0x00000001cdcde824 */ /* 0x100fe200078e0a00 */
[----:B------:R-:W-:Y:S01]  /*3f00*/  IABS R223, R12 ;  /* 0x0000000c00df7213 */ /* 0x000fe20000000000 */
[----:B------:R-:W-:Y:S01]  /*3f10*/  IMAD R213, R0, R4, R213 ;  /* 0x0000000400d57224 */ /* 0x000fe200078e02d5 */
[----:B------:R-:W-:Y:S01]  /*3f20*/  LOP3.LUT R14, R3, 0x184, RZ, 0xfc, !PT ;  /* 0x00000184030e7812 */ /* 0x000fe200078efcff */
[----:B------:R-:W-:Y:S01]  /*3f30*/  @!P0 IMAD.MOV R201, RZ, RZ, -R201 ;  /* 0x000000ffffc98224 */ /* 0x000fe200078e0ac9 */
[----:B------:R-:W-:Y:S01]  /*3f40*/  ISETP.GE.AND P0, PT, R6, RZ, PT ;  /* 0x000000ff0600720c */ /* 0x000fe20003f06270 */
[----:B------:R-:W-:Y:S01]  /*3f50*/  @!P3 IMAD.MOV R205, RZ, RZ, -R205 ;  /* 0x000000ffffcdb224 */ /* 0x000fe200078e0acd */
[----:B------:R-:W-:Y:S01]  /*3f60*/  ISETP.GT.U32.AND P3, PT, R0, R213, PT ;  /* 0x000000d50000720c */ /* 0x000fe20003f64070 */
[--C-:B------:R-:W-:Y:S01]  /*3f70*/  @!P4 IMAD.IADD R209, R209, 0x1, -R0.reuse ;  /* 0x00000001d1d1c824 */ /* 0x100fe200078e0a00 */
[----:B------:R-:W-:Y:S01]  /*3f80*/  LOP3.LUT R6, R3, 0x13c, RZ, 0xfc, !PT ;  /* 0x0000013c03067812 */ /* 0x000fe200078efcff */
[----:B------:R-:W-:Y:S01]  /*3f90*/  @!P5 IMAD.IADD R207, R207, 0x1, -R0 ;  /* 0x00000001cfcfd824 */ /* 0x000fe200078e0a00 */
[----:B------:R-:W-:Y:S01]  /*3fa0*/  IABS R251, R14 ;  /* 0x0000000e00fb7213 */ /* 0x000fe20000000000 */
[----:B------:R-:W-:Y:S01]  /*3fb0*/  @!P1 IMAD.MOV R199, RZ, RZ, -R199 ;  /* 0x000000ffffc79224 */ /* 0x000fe200078e0ac7 */
[----:B------:R-:W-:-:S02]  /*3fc0*/  IABS R215, R6 ;  /* 0x0000000600d77213 */ /* 0x000fc40000000000 */
[C---:B------:R-:W-:Y:S02]  /*3fd0*/  ISETP.GT.U32.AND P4, PT, R0.reuse, R209, PT ;  /* 0x000000d10000720c */ /* 0x040fe40003f84070 */
[----:B------:R-:W-:Y:S01]  /*3fe0*/  ISETP.GT.U32.AND P5, PT, R0, R207, PT ;  /* 0x000000cf0000720c */ /* 0x000fe20003fa4070 */
[----:B------:R-:W-:Y:S01]  /*3ff0*/  IMAD.HI.U32 R4, R2, R215, RZ ;  /* 0x000000d702047227 */ /* 0x000fe200078e00ff */
[----:B------:R-:W-:Y:S02]  /*4000*/  ISETP.GE.AND P1, PT, R13, RZ, PT ;  /* 0x000000ff0d00720c */ /* 0x000fe40003f26270 */
[----:B------:R-:W-:Y:S01]  /*4010*/  ISETP.GE.AND P6, PT, R6, RZ, PT ;  /* 0x000000ff0600720c */ /* 0x000fe20003fc6270 */
[----:B------:R-:W-:Y:S01]  /*4020*/  @!P3 IMAD.IADD R213, R213, 0x1, -R0 ;  /* 0x00000001d5d5b824 */ /* 0x000fe200078e0a00 */
[----:B------:R-:W-:Y:S01]  /*4030*/  LOP3.LUT R13, R3, 0x164, RZ, 0xfc, !PT ;  /* 0x00000164030d7812 */ /* 0x000fe200078efcff */
[----:B------:R-:W-:Y:S02]  /*4040*/  IMAD.MOV R4, RZ, RZ, -R4 ;  /* 0x000000ffff047224 */ /* 0x000fe400078e0a04 */
[----:B------:R-:W-:Y:S01]  /*4050*/  IMAD.HI.U32 R6, R2, R217, RZ ;  /* 0x000000d902067227 */ /* 0x000fe200078e00ff */
[----:B------:R-:W-:-:S02]  /*4060*/  ISETP.GT.U32.AND P3, PT, R0, R213, PT ;  /* 0x000000d50000720c */ /* 0x000fc40003f64070 */
[----:B------:R-:W-:Y:S01]  /*4070*/  IABS R235, R13 ;  /* 0x0000000d00eb7213 */ /* 0x000fe20000000000 */
[----:B------:R-:W-:Y:S02]  /*4080*/  IMAD R215, R0, R4, R215 ;  /* 0x0000000400d77224 */ /* 0x000fe400078e02d7 */
[----:B------:R-:W-:-:S04]  /*4090*/  IMAD.HI.U32 R4, R2, R219, RZ ;  /* 0x000000db02047227 */ /* 0x000fc800078e00ff */
[----:B------:R-:W-:Y:S01]  /*40a0*/  @!P4 IMAD.IADD R209, R209, 0x1, -R0 ;  /* 0x00000001d1d1c824 */ /* 0x000fe200078e0a00 */
[C---:B------:R-:W-:Y:S01]  /*40b0*/  ISETP.GT.U32.AND P4, PT, R0.reuse, R215, PT ;  /* 0x000000d70000720c */ /* 0x040fe20003f84070 */
[----:B------:R-:W-:Y:S02]  /*40c0*/  IMAD.MOV R4, RZ, RZ, -R4 ;  /* 0x000000ffff047224 */ /* 0x000fe400078e0a04 */
[--C-:B------:R-:W-:Y:S02]  /*40d0*/  @!P3 IMAD.IADD R213, R213, 0x1, -R0.reuse ;  /* 0x00000001d5d5b824 */ /* 0x100fe400078e0a00 */
[----:B------:R-:W-:Y:S02]  /*40e0*/  IMAD R219, R0, R4, R219 ;  /* 0x0000000400db7224 */ /* 0x000fe400078e02db */
[----:B------:R-:W-:Y:S01]  /*40f0*/  @!P5 IMAD.IADD R207, R207, 0x1, -R0 ;  /* 0x00000001cfcfd824 */ /* 0x000fe200078e0a00 */
[----:B------:R-:W-:Y:S01]  /*4100*/  ISETP.GE.AND P5, PT, R8, RZ, PT ;  /* 0x000000ff0800720c */ /* 0x000fe20003fa6270 */
[----:B------:R-:W-:Y:S01]  /*4110*/  IMAD.MOV R6, RZ, RZ, -R6 ;  /* 0x000000ffff067224 */ /* 0x000fe200078e0a06 */
[----:B------:R-:W-:Y:S01]  /*4120*/  ISETP.GT.U32.AND P3, PT, R0, R219, PT ;  /* 0x000000db0000720c */ /* 0x000fe20003f64070 */
[----:B------:R-:W-:Y:S01]  /*4130*/  @!P1 IMAD.MOV R207, RZ, RZ, -R207 ;  /* 0x000000ffffcf9224 */ /* 0x000fe200078e0acf */
[----:B------:R-:W-:Y:S01]  /*4140*/  ISETP.GE.AND P1, PT, R10, RZ, PT ;  /* 0x000000ff0a00720c */ /* 0x000fe20003f26270 */
[----:B------:R-:W-:Y:S01]  /*4150*/  @!P4 IMAD.IADD R215, R215, 0x1, -R0 ;  /* 0x00000001d7d7c824 */ /* 0x000fe200078e0a00 */
[C---:B------:R-:W-:Y:S01]  /*4160*/  LOP3.LUT R10, R3.reuse, 0x14c, RZ, 0xfc, !PT ;  /* 0x0000014c030a7812 */ /* 0x040fe200078efcff */
[C---:B------:R-:W-:Y:S01]  /*4170*/  IMAD R217, R0.reuse, R6, R217 ;  /* 0x0000000600d97224 */ /* 0x040fe200078e02d9 */
[----:B------:R-:W-:Y:S01]  /*4180*/  LOP3.LUT R8, R3, 0x148, RZ, 0xfc, !PT ;  /* 0x0000014803087812 */ /* 0x000fe200078efcff */
[----:B------:R-:W-:Y:S01]  /*4190*/  @!P2 IMAD.MOV R209, RZ, RZ, -R209 ;  /* 0x000000ffffd1a224 */ /* 0x000fe200078e0ad1 */
[----:B------:R-:W-:Y:S01]  /*41a0*/  IABS R225, R10 ;  /* 0x0000000a00e17213 */ /* 0x000fe20000000000 */
[----:B------:R-:W-:Y:S01]  /*41b0*/  @!P0 IMAD.MOV R213, RZ, RZ, -R213 ;  /* 0x000000ffffd58224 */ /* 0x000fe200078e0ad5 */
[----:B------:R-:W-:-:S02]  /*41c0*/  ISETP.GT.U32.AND P4, PT, R0, R215, PT ;  /* 0x000000d70000720c */ /* 0x000fc40003f84070 */
[----:B------:R-:W-:Y:S01]  /*41d0*/  ISETP.GT.U32.AND P2, PT, R0, R217, PT ;  /* 0x000000d90000720c */ /* 0x000fe20003f44070 */
[----:B------:R-:W-:Y:S01]  /*41e0*/  @!P3 IMAD.IADD R219, R219, 0x1, -R0 ;  /* 0x00000001dbdbb824 */ /* 0x000fe200078e0a00 */
[----:B------:R-:W-:Y:S01]  /*41f0*/  IABS R221, R8 ;  /* 0x0000000800dd7213 */ /* 0x000fe20000000000 */
[----:B------:R-:W-:Y:S01]  /*4200*/  IMAD.HI.U32 R6, R2, R225, RZ ;  /* 0x000000e102067227 */ /* 0x000fe200078e00ff */
[----:B------:R-:W-:Y:S02]  /*4210*/  ISETP.GE.AND P0, PT, R8, RZ, PT ;  /* 0x000000ff0800720c */ /* 0x000fe40003f06270 */
[----:B------:R-:W-:Y:S01]  /*4220*/  ISETP.GT.U32.AND P3, PT, R0, R219, PT ;  /* 0x000000db0000720c */ /* 0x000fe20003f64070 */
[----:B------:R-:W-:-:S04]  /*4230*/  IMAD.HI.U32 R8, R2, R223, RZ ;  /* 0x000000df02087227 */ /* 0x000fc800078e00ff */
[----:B------:R-:W-:Y:S02]  /*4240*/  IMAD.MOV R6, RZ, RZ, -R6 ;  /* 0x000000ffff067224 */ /* 0x000fe400078e0a06 */
[----:B------:R-:W-:Y:S01]  /*4250*/  @!P4 IMAD.IADD R215, R215, 0x1, -R0 ;  /* 0x00000001d7d7c824 */ /* 0x000fe200078e0a00 */
[----:B------:R-:W-:Y:S01]  /*4260*/  ISETP.GE.AND P4, PT, R10, RZ, PT ;  /* 0x000000ff0a00720c */ /* 0x000fe20003f86270 */
[----:B------:R-:W-:Y:S01]  /*4270*/  IMAD.MOV R8, RZ, RZ, -R8 ;  /* 0x000000ffff087224 */ /* 0x000fe200078e0a08 */
[C---:B------:R-:W-:Y:S01]  /*4280*/  LOP3.LUT R10, R3.reuse, 0x15c, RZ, 0xfc, !PT ;  /* 0x0000015c030a7812 */ /* 0x040fe200078efcff */
[C---:B------:R-:W-:Y:S02]  /*4290*/  IMAD R225, R0.reuse, R6, R225 ;  /* 0x0000000600e17224 */ /* 0x040fe400078e02e1 */
[C---:B------:R-:W-:Y:S01]  /*42a0*/  IMAD R223, R0.reuse, R8, R223 ;  /* 0x0000000800df7224 */ /* 0x040fe200078e02df */
[----:B------:R-:W-:Y:S01]  /*42b0*/  LOP3.LUT R8, R3, 0x158, RZ, 0xfc, !PT ;  /* 0x0000015803087812 */ /* 0x000fe200078efcff */
[----:B------:R-:W-:Y:S01]  /*42c0*/  @!P6 IMAD.MOV R215, RZ, RZ, -R215 ;  /* 0x000000ffffd7e224 */ /* 0x000fe200078e0ad7 */
[C---:B------:R-:W-:Y:S01]  /*42d0*/  ISETP.GT.U32.AND P6, PT, R0.reuse, R225, PT ;  /* 0x000000e10000720c */ /* 0x040fe20003fc4070 */
[--C-:B------:R-:W-:Y:S01]  /*42e0*/  @!P2 IMAD.IADD R217, R217, 0x1, -R0.reuse ;  /* 0x00000001d9d9a824 */ /* 0x100fe200078e0a00 */
[----:B------:R-:W-:Y:S01]  /*42f0*/  IABS R229, R8 ;  /* 0x0000000800e57213 */ /* 0x000fe20000000000 */
[----:B------:R-:W-:Y:S01]  /*4300*/  @!P3 IMAD.IADD R219, R219, 0x1, -R0 ;  /* 0x00000001dbdbb824 */ /* 0x000fe200078e0a00 */
[----:B------:R-:W-:Y:S01]  /*4310*/  ISETP.GT.U32.AND P3, PT, R0, R223, PT ;  /* 0x000000df0000720c */ /* 0x000fe20003f64070 */
[----:B------:R-:W-:Y:S01]  /*4320*/  IMAD.HI.U32 R4, R2, R221, RZ ;  /* 0x000000dd02047227 */ /* 0x000fe200078e00ff */
[----:B------:R-:W-:-:S02]  /*4330*/  ISETP.GT.U32.AND P2, PT, R0, R217, PT ;  /* 0x000000d90000720c */ /* 0x000fc40003f44070 */
[----:B------:R-:W-:Y:S01]  /*4340*/  IABS R231, R10 ;  /* 0x0000000a00e77213 */ /* 0x000fe20000000000 */
[----:B------:R-:W-:Y:S02]  /*4350*/  IMAD.MOV R4, RZ, RZ, -R4 ;  /* 0x000000ffff047224 */ /* 0x000fe400078e0a04 */
[----:B------:R-:W-:-:S04]  /*4360*/  IMAD.HI.U32 R6, R2, R229, RZ ;  /* 0x000000e502067227 */ /* 0x000fc800078e00ff */
[--C-:B------:R-:W-:Y:S02]  /*4370*/  @!P6 IMAD.IADD R225, R225, 0x1, -R0.reuse ;  /* 0x00000001e1e1e824 */ /* 0x100fe400078e0a00 */
[C---:B------:R-:W-:Y:S01]  /*4380*/  IMAD R221, R0.reuse, R4, R221 ;  /* 0x0000000400dd7224 */ /* 0x040fe200078e02dd */
[----:B------:R-:W-:Y:S01]  /*4390*/  LOP3.LUT R4, R3, 0x154, RZ, 0xfc, !PT ;  /* 0x0000015403047812 */ /* 0x000fe200078efcff */
[--C-:B------:R-:W-:Y:S01]  /*43a0*/  @!P3 IMAD.IADD R223, R223, 0x1, -R0.reuse ;  /* 0x00000001dfdfb824 */ /* 0x100fe200078e0a00 */
[C---:B------:R-:W-:Y:S01]  /*43b0*/  ISETP.GT.U32.AND P3, PT, R0.reuse, R225, PT ;  /* 0x000000e10000720c */ /* 0x040fe20003f64070 */
[----:B------:R-:W-:Y:S01]  /*43c0*/  @!P2 IMAD.IADD R217, R217, 0x1, -R0 ;  /* 0x00000001d9d9a824 */ /* 0x000fe200078e0a00 */
[----:B------:R-:W-:Y:S01]  /*43d0*/  ISETP.GT.U32.AND P2, PT, R0, R221, PT ;  /* 0x000000dd0000720c */ /* 0x000fe20003f44070 */
[----:B------:R-:W-:Y:S01]  /*43e0*/  IMAD.MOV R6, RZ, RZ, -R6 ;  /* 0x000000ffff067224 */ /* 0x000fe200078e0a06 */
[----:B------:R-:W-:Y:S01]  /*43f0*/  IABS R227, R4 ;  /* 0x0000000400e37213 */ /* 0x000fe20000000000 */
[----:B------:R-:W-:Y:S01]  /*4400*/  @!P5 IMAD.MOV R217, RZ, RZ, -R217 ;  /* 0x000000ffffd9d224 */ /* 0x000fe200078e0ad9 */
[----:B------:R-:W-:Y:S01]  /*4410*/  ISETP.GE.AND P5, PT, R12, RZ, PT ;  /* 0x000000ff0c00720c */ /* 0x000fe20003fa6270 */
[C---:B------:R-:W-:Y:S01]  /*4420*/  IMAD R229, R0.reuse, R6, R229 ;  /* 0x0000000600e57224 */ /* 0x040fe200078e02e5 */
[----:B------:R-:W-:Y:S01]  /*4430*/  LOP3.LUT R12, R3, 0x160, RZ, 0xfc, !PT ;  /* 0x00000160030c7812 */ /* 0x000fe200078efcff */
[----:B------:R-:W-:Y:S01]  /*4440*/  @!P1 IMAD.MOV R219, RZ, RZ, -R219 ;  /* 0x000000ffffdb9224 */ /* 0x000fe200078e0adb */
[----:B------:R-:W-:-:S02]  /*4450*/  ISETP.GT.U32.AND P1, PT, R0, R223, PT ;  /* 0x000000df0000720c */ /* 0x000fc40003f24070 */
[----:B------:R-:W-:Y:S01]  /*4460*/  IABS R233, R12 ;  /* 0x0000000c00e97213 */ /* 0x000fe20000000000 */
[--C-:B------:R-:W-:Y:S01]  /*4470*/  @!P3 IMAD.IADD R225, R225, 0x1, -R0.reuse ;  /* 0x00000001e1e1b824 */ /* 0x100fe200078e0a00 */
[----:B------:R-:W-:Y:S01]  /*4480*/  ISETP.GT.U32.AND P3, PT, R0, R229, PT ;  /* 0x000000e50000720c */ /* 0x000fe20003f64070 */
[----:B------:R-:W-:Y:S01]  /*4490*/  @!P2 IMAD.IADD R221, R221, 0x1, -R0 ;  /* 0x00000001dddda824 */ /* 0x000fe200078e0a00 */
[----:B------:R-:W-:Y:S01]  /*44a0*/  ISETP.GE.AND P2, PT, R4, RZ, PT ;  /* 0x000000ff0400720c */ /* 0x000fe20003f46270 */
[----:B------:R-:W-:-:S03]  /*44b0*/  IMAD.HI.U32 R4, R2, R227, RZ ;  /* 0x000000e302047227 */ /* 0x000fc600078e00ff */
[----:B------:R-:W-:Y:S01]  /*44c0*/  ISETP.GT.U32.AND P6, PT, R0, R221, PT ;  /* 0x000000dd0000720c */ /* 0x000fe20003fc4070 */
[----:B------:R-:W-:Y:S02]  /*44d0*/  IMAD.MOV R4, RZ, RZ, -R4 ;  /* 0x000000ffff047224 */ /* 0x000fe400078e0a04 */
[--C-:B------:R-:W-:Y:S01]  /*44e0*/  @!P1 IMAD.IADD R223, R223, 0x1, -R0.reuse ;  /* 0x00000001dfdf9824 */ /* 0x100fe200078e0a00 */
[----:B------:R-:W-:Y:S01]  /*44f0*/  ISETP.GE.AND P1, PT, R8, RZ, PT ;  /* 0x000000ff0800720c */ /* 0x000fe20003f26270 */
[----:B------:R-:W-:Y:S01]  /*4500*/  IMAD R227, R0, R4, R227 ;  /* 0x0000000400e37224 */ /* 0x000fe200078e02e3 */
[----:B------:R-:W-:Y:S01]  /*4510*/  LOP3.LUT R8, R3, 0x168, RZ, 0xfc, !PT ;  /* 0x0000016803087812 */ /* 0x000fe200078efcff */
[----:B------:R-:W-:Y:S02]  /*4520*/  @!P3 IMAD.IADD R229, R229, 0x1, -R0 ;  /* 0x00000001e5e5b824 */ /* 0x000fe400078e0a00 */
[----:B------:R-:W-:Y:S01]  /*4530*/  IMAD.HI.U32 R4, R2, R231, RZ ;  /* 0x000000e702047227 */ /* 0x000fe200078e00ff */
[----:B------:R-:W-:-:S02]  /*4540*/  IABS R237, R8 ;  /* 0x0000000800ed7213 */ /* 0x000fc40000000000 */
[----:B------:R-:W-:Y:S01]  /*4550*/  ISETP.GT.U32.AND P3, PT, R0, R229, PT ;  /* 0x000000e50000720c */ /* 0x000fe20003f64070 */
[----:B------:R-:W-:Y:S02]  /*4560*/  IMAD.MOV R6, RZ, RZ, -R4 ;  /* 0x000000ffff067224 */ /* 0x000fe400078e0a04 */
[----:B------:R-:W-:-:S04]  /*4570*/  IMAD.HI.U32 R4, R2, R233, RZ ;  /* 0x000000e902047227 */ /* 0x000fc800078e00ff */
[----:B------:R-:W-:Y:S02]  /*4580*/  IMAD.MOV R4, RZ, RZ, -R4 ;  /* 0x000000ffff047224 */ /* 0x000fe400078e0a04 */
[C---:B------:R-:W-:Y:S02]  /*4590*/  IMAD R231, R0.reuse, R6, R231 ;  /* 0x0000000600e77224 */ /* 0x040fe400078e02e7 */
[C---:B------:R-:W-:Y:S02]  /*45a0*/  IMAD R233, R0.reuse, R4, R233 ;  /* 0x0000000400e97224 */ /* 0x040fe400078e02e9 */
[--C-:B------:R-:W-:Y:S02]  /*45b0*/  @!P3 IMAD.IADD R229, R229, 0x1, -R0.reuse ;  /* 0x00000001e5e5b824 */ /* 0x100fe400078e0a00 */
[----:B------:R-:W-:Y:S01]  /*45c0*/  @!P6 IMAD.IADD R221, R221, 0x1, -R0 ;  /* 0x00000001dddde824 */ /* 0x000fe200078e0a00 */
[C---:B------:R-:W-:Y:S01]  /*45d0*/  ISETP.GT.U32.AND P3, PT, R0.reuse, R233, PT ;  /* 0x000000e90000720c */ /* 0x040fe20003f64070 */
[----:B------:R-:W-:Y:S01]  /*45e0*/  @!P4 IMAD.MOV R225, RZ, RZ, -R225 ;  /* 0x000000ffffe1c224 */ /* 0x000fe200078e0ae1 */
[----:B------:R-:W-:Y:S01]  /*45f0*/  ISETP.GT.U32.AND P6, PT, R0, R227, PT ;  /* 0x000000e30000720c */ /* 0x000fe20003fc4070 */
[----:B------:R-:W-:Y:S01]  /*4600*/  IMAD.HI.U32 R4, R2, R237, RZ ;  /* 0x000000ed02047227 */ /* 0x000fe200078e00ff */
[----:B------:R-:W-:-:S03]  /*4610*/  ISETP.GT.U32.AND P4, PT, R0, R231, PT ;  /* 0x000000e70000720c */ /* 0x000fc60003f84070 */
[----:B------:R-:W-:Y:S01]  /*4620*/  @!P0 IMAD.MOV R221, RZ, RZ, -R221 ;  /* 0x000000ffffdd8224 */ /* 0x000fe200078e0add */
[----:B------:R-:W-:Y:S01]  /*4630*/  ISETP.GE.AND P0, PT, R10, RZ, PT ;  /* 0x000000ff0a00720c */ /* 0x000fe20003f06270 */
[----:B------:R-:W-:Y:S01]  /*4640*/  IMAD.MOV R4, RZ, RZ, -R4 ;  /* 0x000000ffff047224 */ /* 0x000fe200078e0a04 */
[----:B------:R-:W-:Y:S01]  /*4650*/  LOP3.LUT R10, R3, 0x16c, RZ, 0xfc, !PT ;  /* 0x0000016c030a7812 */ /* 0x000fe200078efcff */
[----:B------:R-:W-:-:S03]  /*4660*/  IMAD.HI.U32 R6, R2, R235, RZ ;  /* 0x000000eb02067227 */ /* 0x000fc600078e00ff */
[----:B------:R-:W-:Y:S01]  /*4670*/  IABS R239, R10 ;  /* 0x0000000a00ef7213 */ /* 0x000fe20000000000 */
[--C-:B------:R-:W-:Y:S02]  /*4680*/  @!P3 IMAD.IADD R233, R233, 0x1, -R0.reuse ;  /* 0x00000001e9e9b824 */ /* 0x100fe400078e0a00 */
[--C-:B------:R-:W-:Y:S02]  /*4690*/  @!P6 IMAD.IADD R227, R227, 0x1, -R0.reuse ;  /* 0x00000001e3e3e824 */ /* 0x100fe400078e0a00 */
[----:B------:R-:W-:Y:S01]  /*46a0*/  @!P4 IMAD.IADD R231, R231, 0x1, -R0 ;  /* 0x00000001e7e7c824 */ /* 0x000fe200078e0a00 */
[C---:B------:R-:W-:Y:S01]  /*46b0*/  ISETP.GT.U32.AND P3, PT, R0.reuse, R233, PT ;  /* 0x000000e90000720c */ /* 0x040fe20003f64070 */
[C---:B------:R-:W-:Y:S01]  /*46c0*/  IMAD R237, R0.reuse, R4, R237 ;  /* 0x0000000400ed7224 */ /* 0x040fe200078e02ed */
[C---:B------:R-:W-:Y:S01]  /*46d0*/  ISETP.GT.U32.AND P6, PT, R0.reuse, R227, PT ;  /* 0x000000e30000720c */ /* 0x040fe20003fc4070 */
[----:B------:R-:W-:Y:S01]  /*46e0*/  IMAD.MOV R6, RZ, RZ, -R6 ;  /* 0x000000ffff067224 */ /* 0x000fe200078e0a06 */
[----:B------:R-:W-:Y:S01]  /*46f0*/  ISETP.GT.U32.AND P4, PT, R0, R231, PT ;  /* 0x000000e70000720c */ /* 0x000fe20003f84070 */
[----:B------:R-:W-:Y:S01]  /*4700*/  @!P5 IMAD.MOV R223, RZ, RZ, -R223 ;  /* 0x000000ffffdfd224 */ /* 0x000fe200078e0adf */
[----:B------:R-:W-:Y:S01]  /*4710*/  ISETP.GE.AND P5, PT, R12, RZ, PT ;  /* 0x000000ff0c00720c */ /* 0x000fe20003fa6270 */
[----:B------:R-:W-:Y:S01]  /*4720*/  IMAD R235, R0, R6, R235 ;  /* 0x0000000600eb7224 */ /* 0x000fe200078e02eb */
[----:B------:R-:W-:Y:S01]  /*4730*/  LOP3.LUT R12, R3, 0x170, RZ, 0xfc, !PT ;  /* 0x00000170030c7812 */ /* 0x000fe200078efcff */
[----:B------:R-:W-:-:S03]  /*4740*/  IMAD.HI.U32 R6, R2, R239, RZ ;  /* 0x000000ef02067227 */ /* 0x000fc600078e00ff */
[----:B------:R-:W-:Y:S01]  /*4750*/  IABS R241, R12 ;  /* 0x0000000c00f17213 */ /* 0x000fe20000000000 */
[----:B------:R-:W-:Y:S01]  /*4760*/  @!P3 IMAD.IADD R233, R233, 0x1, -R0 ;  /* 0x00000001e9e9b824 */ /* 0x000fe200078e0a00 */
[----:B------:R-:W-:Y:S01]  /*4770*/  ISETP.GT.U32.AND P3, PT, R0, R237, PT ;  /* 0x000000ed0000720c */ /* 0x000fe20003f64070 */
[----:B------:R-:W-:Y:S02]  /*4780*/  IMAD.MOV R6, RZ, RZ, -R6 ;  /* 0x000000ffff067224 */ /* 0x000fe400078e0a06 */
[--C-:B------:R-:W-:Y:S01]  /*4790*/  @!P6 IMAD.IADD R227, R227, 0x1, -R0.reuse ;  /* 0x00000001e3e3e824 */ /* 0x100fe200078e0a00 */
[----:B------:R-:W-:Y:S01]  /*47a0*/  ISETP.GE.AND P6, PT, R13, RZ, PT ;  /* 0x000000ff0d00720c */ /* 0x000fe20003fc6270 */
[--C-:B------:R-:W-:Y:S01]  /*47b0*/  @!P4 IMAD.IADD R231, R231, 0x1, -R0.reuse ;  /* 0x00000001e7e7c824 */ /* 0x100fe200078e0a00 */
[----:B------:R-:W-:Y:S01]  /*47c0*/  ISETP.GE.AND P4, PT, R10, RZ, PT ;  /* 0x000000ff0a00720c */ /* 0x000fe20003f86270 */
[C---:B------:R-:W-:Y:S01]  /*47d0*/  IMAD R239, R0.reuse, R6, R239 ;  /* 0x0000000600ef7224 */ /* 0x040fe200078e02ef */
[----:B------:R-:W-:Y:S01]  /*47e0*/  LOP3.LUT R6, R3, 0x174, RZ, 0xfc, !PT ;  /* 0x0000017403067812 */ /* 0x000fe200078efcff */
[----:B------:R-:W-:Y:S01]  /*47f0*/  @!P2 IMAD.MOV R227, RZ, RZ, -R227 ;  /* 0x000000ffffe3a224 */ /* 0x000fe200078e0ae3 */
[C---:B------:R-:W-:Y:S01]  /*4800*/  ISETP.GT.U32.AND P2, PT, R0.reuse, R235, PT ;  /* 0x000000eb0000720c */ /* 0x040fe20003f44070 */
[----:B------:R-:W-:Y:S01]  /*4810*/  @!P0 IMAD.MOV R231, RZ, RZ, -R231 ;  /* 0x000000ffffe78224 */ /* 0x000fe200078e0ae7 */
[----:B------:R-:W-:Y:S01]  /*4820*/  ISETP.GT.U32.AND P0, PT, R0, R239, PT ;  /* 0x000000ef0000720c */ /* 0x000fe20003f04070 */
[----:B------:R-:W-:Y:S01]  /*4830*/  @!P3 IMAD.IADD R237, R237, 0x1, -R0 ;  /* 0x00000001ededb824 */ /* 0x000fe200078e0a00 */
[----:B------:R-:W-:Y:S01]  /*4840*/  IABS R243, R6 ;  /* 0x0000000600f37213 */ /* 0x000fe20000000000 */
[----:B------:R-:W-:Y:S01]  /*4850*/  IMAD.HI.U32 R4, R2, R241, RZ ;  /* 0x000000f102047227 */ /* 0x000fe200078e00ff */
[----:B------:R-:W-:-:S02]  /*4860*/  LOP3.LUT R10, R3, 0x17c, RZ, 0xfc, !PT ;  /* 0x0000017c030a7812 */ /* 0x000fc400078efcff */
[----:B------:R-:W-:Y:S01]  /*4870*/  ISETP.GT.U32.AND P3, PT, R0, R237, PT ;  /* 0x000000ed0000720c */ /* 0x000fe20003f64070 */
[----:B------:R-:W-:Y:S01]  /*4880*/  IMAD.MOV R4, RZ, RZ, -R4 ;  /* 0x000000ffff047224 */ /* 0x000fe200078e0a04 */
[----:B------:R-:W-:Y:S01]  /*4890*/  IABS R247, R10 ;  /* 0x0000000a00f77213 */ /* 0x000fe20000000000 */
[----:B------:R-:W-:Y:S01]  /*48a0*/  @!P1 IMAD.MOV R229, RZ, RZ, -R229 ;  /* 0x000000ffffe59224 */ /* 0x000fe200078e0ae5 */
[----:B------:R-:W-:Y:S01]  /*48b0*/  ISETP.GE.AND P1, PT, R8, RZ, PT ;  /* 0x000000ff0800720c */ /* 0x000fe20003f26270 */
[----:B------:R-:W-:Y:S01]  /*48c0*/  IMAD R241, R0, R4, R241 ;  /* 0x0000000400f17224 */ /* 0x000fe200078e02f1 */
[----:B------:R-:W-:Y:S01]  /*48d0*/  LOP3.LUT R8, R3, 0x178, RZ, 0xfc, !PT ;  /* 0x0000017803087812 */ /* 0x000fe200078efcff */
[----:B------:R-:W-:Y:S01]  /*48e0*/  IMAD.HI.U32 R4, R2, R243, RZ ;  /* 0x000000f302047227 */ /* 0x000fe200078e00ff */
[----:B------:R-:W-:Y:S02]  /*48f0*/  IABS R13, R16 ;  /* 0x00000010000d7213 */ /* 0x000fe40000000000 */
[----:B------:R-:W-:Y:S01]  /*4900*/  IABS R245, R8 ;  /* 0x0000000800f57213 */ /* 0x000fe20000000000 */
[----:B------:R-:W-:-:S02]  /*4910*/  @!P2 IMAD.IADD R235, R235, 0x1, -R0 ;  /* 0x00000001ebeba824 */ /* 0x000fc400078e0a00 */
[----:B------:R-:W-:Y:S02]  /*4920*/  @!P0 IMAD.IADD R239, R239, 0x1, -R0 ;  /* 0x00000001efef8824 */ /* 0x000fe400078e0a00 */
[----:B------:R-:W-:Y:S01]  /*4930*/  IMAD.MOV R4, RZ, RZ, -R4 ;  /* 0x000000ffff047224 */ /* 0x000fe200078e0a04 */
[C---:B------:R-:W-:Y:S01]  /*4940*/  ISETP.GT.U32.AND P2, PT, R0.reuse, R235, PT ;  /* 0x000000eb0000720c */ /* 0x040fe20003f44070 */
[----:B------:R-:W-:Y:S01]  /*4950*/  @!P3 IMAD.IADD R237, R237, 0x1, -R0 ;  /* 0x00000001ededb824 */ /* 0x000fe200078e0a00 */
[C---:B------:R-:W-:Y:S01]  /*4960*/  ISETP.GT.U32.AND P0, PT, R0.reuse, R239, PT ;  /* 0x000000ef0000720c */ /* 0x040fe20003f04070 */
[C---:B------:R-:W-:Y:S01]  /*4970*/  IMAD R243, R0.reuse, R4, R243 ;  /* 0x0000000400f37224 */ /* 0x040fe200078e02f3 */
[----:B------:R-:W-:Y:S01]  /*4980*/  ISETP.GT.U32.AND P3, PT, R0, R241, PT ;  /* 0x000000f10000720c */ /* 0x000fe20003f64070 */
[----:B------:R-:W-:-:S04]  /*4990*/  IMAD.HI.U32 R4, R2, R245, RZ ;  /* 0x000000f502047227 */ /* 0x000fc800078e00ff */
[----:B------:R-:W-:Y:S02]  /*49a0*/  IMAD.MOV R4, RZ, RZ, -R4 ;  /* 0x000000ffff047224 */ /* 0x000fe400078e0a04 */
[----:B------:R-:W-:Y:S01]  /*49b0*/  @!P5 IMAD.MOV R233, RZ, RZ, -R233 ;  /* 0x000000ffffe9d224 */ /* 0x000fe200078e0ae9 */
[----:B------:R-:W-:Y:S01]  /*49c0*/  ISETP.GE.AND P5, PT, R12, RZ, PT ;  /* 0x000000ff0c00720c */ /* 0x000fe20003fa6270 */
[----:B------:R-:W-:Y:S01]  /*49d0*/  IMAD R245, R0, R4, R245 ;  /* 0x0000000400f57224 */ /* 0x000fe200078e02f5 */
[----:B------:R-:W-:Y:S01]  /*49e0*/  LOP3.LUT R12, R3, 0x180, RZ, 0xfc, !PT ;  /* 0x00000180030c7812 */ /* 0x000fe200078efcff */
[--C-:B------:R-:W-:Y:S01]  /*49f0*/  @!P2 IMAD.IADD R235, R235, 0x1, -R0.reuse ;  /* 0x00000001ebeba824 */ /* 0x100fe200078e0a00 */
[----:B------:R-:W-:Y:S01]  /*4a00*/  ISETP.GE.AND P2, PT, R6, RZ, PT ;  /* 0x000000ff0600720c */ /* 0x000fe20003f46270 */
[--C-:B------:R-:W-:Y:S01]  /*4a10*/  @!P0 IMAD.IADD R239, R239, 0x1, -R0.reuse ;  /* 0x00000001efef8824 */ /* 0x100fe200078e0a00 */
[C---:B------:R-:W-:Y:S01]  /*4a20*/  ISETP.GT.U32.AND P0, PT, R0.reuse, R243, PT ;  /* 0x000000f30000720c */ /* 0x040fe20003f04070 */
[----:B------:R-:W-:Y:S01]  /*4a30*/  @!P3 IMAD.IADD R241, R241, 0x1, -R0 ;  /* 0x00000001f1f1b824 */ /* 0x000fe200078e0a00 */
[----:B------:R-:W-:Y:S01]  /*4a40*/  ISETP.GT.U32.AND P3, PT, R0, R245, PT ;  /* 0x000000f50000720c */ /* 0x000fe20003f64070 */
[----:B------:R-:W-:Y:S01]  /*4a50*/  IMAD.HI.U32 R6, R2, R247, RZ ;  /* 0x000000f702067227 */ /* 0x000fe200078e00ff */
[----:B------:R-:W-:-:S03]  /*4a60*/  IABS R249, R12 ;  /* 0x0000000c00f97213 */ /* 0x000fc60000000000 */
[----:B------:R-:W-:Y:S02]  /*4a70*/  IMAD.MOV R6, RZ, RZ, -R6 ;  /* 0x000000ffff067224 */ /* 0x000fe400078e0a06 */
[----:B------:R-:W-:-:S04]  /*4a80*/  IMAD.HI.U32 R4, R2, R249, RZ ;  /* 0x000000f902047227 */ /* 0x000fc800078e00ff */
[C---:B------:R-:W-:Y:S02]  /*4a90*/  IMAD R247, R0.reuse, R6, R247 ;  /* 0x0000000600f77224 */ /* 0x040fe400078e02f7 */
[--C-:B------:R-:W-:Y:S02]  /*4aa0*/  @!P0 IMAD.IADD R243, R243, 0x1, -R0.reuse ;  /* 0x00000001f3f38824 */ /* 0x100fe400078e0a00 */
[----:B------:R-:W-:Y:S01]  /*4ab0*/  @!P3 IMAD.IADD R245, R245, 0x1, -R0 ;  /* 0x00000001f5f5b824 */ /* 0x000fe200078e0a00 */
[C---:B------:R-:W-:Y:S01]  /*4ac0*/  ISETP.GT.U32.AND P0, PT, R0.reuse, R247, PT ;  /* 0x000000f70000720c */ /* 0x040fe20003f04070 */
[----:B------:R-:W-:Y:S01]  /*4ad0*/  IMAD.MOV R4, RZ, RZ, -R4 ;  /* 0x000000ffff047224 */ /* 0x000fe200078e0a04 */
[C---:B------:R-:W-:Y:S01]  /*4ae0*/  ISETP.GT.U32.AND P3, PT, R0.reuse, R243, PT ;  /* 0x000000f30000720c */ /* 0x040fe20003f64070 */
[----:B------:R-:W-:Y:S01]  /*4af0*/  @!P1 IMAD.MOV R237, RZ, RZ, -R237 ;  /* 0x000000ffffed9224 */ /* 0x000fe200078e0aed */
[C---:B------:R-:W-:Y:S01]  /*4b00*/  ISETP.GT.U32.AND P1, PT, R0.reuse, R245, PT ;  /* 0x000000f50000720c */ /* 0x040fe20003f24070 */
[----:B------:R-:W-:-:S02]  /*4b10*/  IMAD R249, R0, R4, R249 ;  /* 0x0000000400f97224 */ /* 0x000fc400078e02f9 */
[----:B------:R-:W-:-:S04]  /*4b20*/  IMAD.HI.U32 R4, R2, R13, RZ ;  /* 0x0000000d02047227 */ /* 0x000fc800078e00ff */
[----:B------:R-:W-:Y:S02]  /*4b30*/  IMAD.MOV R4, RZ, RZ, -R4 ;  /* 0x000000ffff047224 */ /* 0x000fe400078e0a04 */
[----:B------:R-:W-:-:S04]  /*4b40*/  IMAD.HI.U32 R6, R2, R251, RZ ;  /* 0x000000fb02067227 */ /* 0x000fc800078e00ff */
[----:B------:R-:W-:Y:S01]  /*4b50*/  @!P6 IMAD.MOV R235, RZ, RZ, -R235 ;  /* 0x000000ffffebe224 */ /* 0x000fe200078e0aeb */
[C---:B------:R-:W-:Y:S01]  /*4b60*/  ISETP.GT.U32.AND P6, PT, R0.reuse, R241, PT ;  /* 0x000000f10000720c */ /* 0x040fe20003fc4070 */
[----:B------:R-:W-:Y:S02]  /*4b70*/  @!P0 IMAD.IADD R247, R247, 0x1, -R0 ;  /* 0x00000001f7f78824 */ /* 0x000fe400078e0a00 */
[C---:B------:R-:W-:Y:S02]  /*4b80*/  IMAD R4, R0.reuse, R4, R13 ;  /* 0x0000000400047224 */ /* 0x040fe400078e020d */
[----:B------:R-:W-:Y:S01]  /*4b90*/  IMAD.MOV R6, RZ, RZ, -R6 ;  /* 0x000000ffff067224 */ /* 0x000fe200078e0a06 */
[C---:B------:R-:W-:Y:S01]  /*4ba0*/  ISETP.GT.U32.AND P0, PT, R0.reuse, R247, PT ;  /* 0x000000f70000720c */ /* 0x040fe20003f04070 */
[--C-:B------:R-:W-:Y:S01]  /*4bb0*/  @!P1 IMAD.IADD R245, R245, 0x1, -R0.reuse ;  /* 0x00000001f5f59824 */ /* 0x100fe200078e0a00 */
[C---:B------:R-:W-:Y:S01]  /*4bc0*/  ISETP.GT.U32.AND P1, PT, R0.reuse, R4, PT ;  /* 0x000000040000720c */ /* 0x040fe20003f24070 */
[C---:B------:R-:W-:Y:S01]  /*4bd0*/  IMAD R251, R0.reuse, R6, R251 ;  /* 0x0000000600fb7224 */ /* 0x040fe200078e02fb */
[----:B------:R-:W-:Y:S01]  /*4be0*/  IABS R6, R18 ;  /* 0x0000001200067213 */ /* 0x000fe20000000000 */
[----:B------:R-:W-:Y:S01]  /*4bf0*/  @!P4 IMAD.MOV R239, RZ, RZ, -R239 ;  /* 0x000000ffffefc224 */ /* 0x000fe200078e0aef */
[C---:B------:R-:W-:Y:S01]  /*4c00*/  ISETP.GT.U32.AND P4, PT, R0.reuse, R249, PT ;  /* 0x000000f90000720c */ /* 0x040fe20003f84070 */
[----:B------:R-:W-:Y:S01]  /*4c10*/  @!P6 IMAD.IADD R241, R241, 0x1, -R0 ;  /* 0x00000001f1f1e824 */ /* 0x000fe200078e0a00 */
[----:B------:R-:W-:Y:S01]  /*4c20*/  ISETP.GT.U32.AND P6, PT, R0, R251, PT ;  /* 0x000000fb0000720c */ /* 0x000fe20003fc4070 */
[----:B------:R-:W-:-:S02]  /*4c30*/  IMAD.MOV.U32 R13, RZ, RZ, R6 ;  /* 0x000000ffff0d7224 */ /* 0x000fc400078e0006 */
[----:B------:R-:W-:Y:S01]  /*4c40*/  @!P3 IMAD.IADD R243, R243, 0x1, -R0 ;  /* 0x00000001f3f3b824 */ /* 0x000fe200078e0a00 */
[----:B------:R-:W-:Y:S01]  /*4c50*/  ISETP.GE.AND P3, PT, R8, RZ, PT ;  /* 0x000000ff0800720c */ /* 0x000fe20003f66270 */
[----:B------:R-:W-:Y:S01]  /*4c60*/  IMAD.HI.U32 R6, R2, R13, RZ ;  /* 0x0000000d02067227 */ /* 0x000fe200078e00ff */
[----:B------:R-:W-:-:S03]  /*4c70*/  LOP3.LUT R8, R3, 0x190, RZ, 0xfc, !PT ;  /* 0x0000019003087812 */ /* 0x000fc600078efcff */
[--C-:B------:R-:W-:Y:S01]  /*4c80*/  @!P0 IMAD.IADD R247, R247, 0x1, -R0.reuse ;  /* 0x00000001f7f78824 */ /* 0x100fe200078e0a00 */
[----:B------:R-:W-:Y:S01]  /*4c90*/  ISETP.GE.AND P0, PT, R10, RZ, PT ;  /* 0x000000ff0a00720c */ /* 0x000fe20003f06270 */
[----:B------:R-:W-:Y:S01]  /*4ca0*/  @!P1 IMAD.IADD R4, R4, 0x1, -R0 ;  /* 0x0000000104049824 */ /* 0x000fe200078e0a00 */
[----:B------:R-:W-:Y:S01]  /*4cb0*/  IABS R113, R8 ;  /* 0x0000000800717213 */ /* 0x000fe20000000000 */
[----:B------:R-:W-:Y:S01]  /*4cc0*/  IMAD.MOV R6, RZ, RZ, -R6 ;  /* 0x000000ffff067224 */ /* 0x000fe200078e0a06 */
[----:B------:R-:W-:Y:S01]  /*4cd0*/  LOP3.LUT R10, R3, 0x194, RZ, 0xfc, !PT ;  /* 0x00000194030a7812 */ /* 0x000fe200078efcff */
[----:B------:R-:W-:Y:S01]  /*4ce0*/  @!P4 IMAD.IADD R249, R249, 0x1, -R0 ;  /* 0x00000001f9f9c824 */ /* 0x000fe200078e0a00 */
[----:B------:R-:W-:Y:S01]  /*4cf0*/  ISETP.GE.AND P4, PT, R12, RZ, PT ;  /* 0x000000ff0c00720c */ /* 0x000fe20003f86270 */
[----:B------:R-:W-:Y:S01]  /*4d00*/  @!P5 IMAD.MOV R241, RZ, RZ, -R241 ;  /* 0x000000fffff1d224 */ /* 0x000fe200078e0af1 */
[C---:B------:R-:W-:Y:S01]  /*4d10*/  ISETP.GT.U32.AND P5, PT, R0.reuse, R4, PT ;  /* 0x000000040000720c */ /* 0x040fe20003fa4070 */
[C---:B------:R-:W-:Y:S01]  /*4d20*/  IMAD R12, R0.reuse, R6, R13 ;  /* 0x00000006000c7224 */ /* 0x040fe200078e020d */
[----:B------:R-:W-:Y:S01]  /*4d30*/  ISETP.GT.U32.AND P1, PT, R0, R249, PT ;  /* 0x000000f90000720c */ /* 0x000fe20003f24070 */
[----:B------:R-:W-:Y:S01]  /*4d40*/  IMAD.HI.U32 R6, R2, R113, RZ ;  /* 0x0000007102067227 */ /* 0x000fe200078e00ff */
[----:B------:R-:W-:-:S03]  /*4d50*/  IABS R13, R10 ;  /* 0x0000000a000d7213 */ /* 0x000fc60000000000 */
[----:B------:R-:W-:Y:S01]  /*4d60*/  @!P6 IMAD.IADD R251, R251, 0x1, -R0 ;  /* 0x00000001fbfbe824 */ /* 0x000fe200078e0a00 */
[----:B------:R-:W-:Y:S01]  /*4d70*/  ISETP.GE.AND P6, PT, R14, RZ, PT ;  /* 0x000000ff0e00720c */ /* 0x000fe20003fc6270 */
[----:B------:R-:W-:Y:S02]  /*4d80*/  IMAD.MOV R6, RZ, RZ, -R6 ;  /* 0x000000ffff067224 */ /* 0x000fe400078e0a06 */
[----:B------:R-:W-:Y:S01]  /*4d90*/  @!P2 IMAD.MOV R243, RZ, RZ, -R243 ;  /* 0x000000fffff3a224 */ /* 0x000fe200078e0af3 */
[C---:B------:R-:W-:Y:S01]  /*4da0*/  ISETP.GT.U32.AND P2, PT, R0.reuse, R251, PT ;  /* 0x000000fb0000720c */ /* 0x040fe20003f44070 */
[----:B------:R-:W-:Y:S01]  /*4db0*/  @!P0 IMAD.MOV R247, RZ, RZ, -R247 ;  /* 0x000000fffff78224 */ /* 0x000fe200078e0af7 */
[C---:B------:R-:W-:Y:S01]  /*4dc0*/  ISETP.GT.U32.AND P0, PT, R0.reuse, R12, PT ;  /* 0x0000000c0000720c */ /* 0x040fe20003f04070 */
[----:B------:R-:W-:Y:S02]  /*4dd0*/  IMAD R14, R0, R6, R113 ;  /* 0x00000006000e7224 */ /* 0x000fe400078e0271 */
[----:B------:R-:W-:-:S02]  /*4de0*/  @!P5 IMAD.IADD R4, R4, 0x1, -R0 ;  /* 0x000000010404d824 */ /* 0x000fc400078e0a00 */
[----:B------:R-:W-:Y:S01]  /*4df0*/  @!P3 IMAD.MOV R245, RZ, RZ, -R245 ;  /* 0x000000fffff5b224 */ /* 0x000fe200078e0af5 */
[----:B------:R-:W-:Y:S01]  /*4e00*/  ISETP.GT.U32.AND P5, PT, R0, R14, PT ;  /* 0x0000000e0000720c */ /* 0x000fe20003fa4070 */
[----:B------:R-:W-:Y:S01]  /*4e10*/  IMAD.HI.U32 R6, R2, R13, RZ ;  /* 0x0000000d02067227 */ /* 0x000fe200078e00ff */
[----:B------:R-:W-:Y:S02]  /*4e20*/  ISETP.GE.AND P3, PT, R16, RZ, PT ;  /* 0x000000ff1000720c */ /* 0x000fe40003f66270 */
[----:B------:R-:W-:Y:S01]  /*4e30*/  LOP3.LUT R16, R3, 0x198, RZ, 0xfc, !PT ;  /* 0x0000019803107812 */ /* 0x000fe200078efcff */
[--C-:B------:R-:W-:Y:S01]  /*4e40*/  @!P2 IMAD.IADD R251, R251, 0x1, -R0.reuse ;  /* 0x00000001fbfba824 */ /* 0x100fe200078e0a00 */
[----:B------:R-:W-:Y:S01]  /*4e50*/  ISETP.GE.AND P2, PT, R8, RZ, PT ;  /* 0x000000ff0800720c */ /* 0x000fe20003f46270 */
[--C-:B------:R-:W-:Y:S01]  /*4e60*/  @!P1 IMAD.IADD R249, R249, 0x1, -R0.reuse ;  /* 0x00000001f9f99824 */ /* 0x100fe200078e0a00 */
[----:B------:R-:W-:Y:S01]  /*4e70*/  IABS R8, R16 ;  /* 0x0000001000087213 */ /* 0x000fe20000000000 */
[----:B------:R-:W-:Y:S01]  /*4e80*/  @!P0 IMAD.IADD R12, R12, 0x1, -R0 ;  /* 0x000000010c0c8824 */ /* 0x000fe200078e0a00 */
[----:B------:R-:W-:Y:S01]  /*4e90*/  ISETP.GE.AND P1, PT, R18, RZ, PT ;  /* 0x000000ff1200720c */ /* 0x000fe20003f26270 */
[----:B------:R-:W-:Y:S01]  /*4ea0*/  IMAD.MOV R6, RZ, RZ, -R6 ;  /* 0x000000ffff067224 */ /* 0x000fe200078e0a06 */
[----:B------:R-:W-:Y:S01]  /*4eb0*/  LOP3.LUT R18, R3, 0x19c, RZ, 0xfc, !PT ;  /* 0x0000019c03127812 */ /* 0x000fe200078efcff */
[----:B------:R-:W-:Y:S01]  /*4ec0*/  @!P4 IMAD.MOV R249, RZ, RZ, -R249 ;  /* 0x000000fffff9c224 */ /* 0x000fe200078e0af9 */
[----:B------:R-:W-:Y:S01]  /*4ed0*/  ISETP.GT.U32.AND P4, PT, R0, R12, PT ;  /* 0x0000000c0000720c */ /* 0x000fe20003f84070 */
[----:B------:R-:W-:Y:S01]  /*4ee0*/  @!P5 IMAD.IADD R14, R14, 0x1, -R0 ;  /* 0x000000010e0ed824 */ /* 0x000fe200078e0a00 */
[----:B------:R-:W-:Y:S01]  /*4ef0*/  IABS R113, R18 ;  /* 0x0000001200717213 */ /* 0x000fe20000000000 */
[----:B------:R-:W-:Y:S01]  /*4f00*/  IMAD R118, R0, R6, R13 ;  /* 0x0000000600767224 */ /* 0x000fe200078e020d */
[----:B------:R-:W-:Y:S01]  /*4f10*/  ISETP.GE.AND P0, PT, R10, RZ, PT ;  /* 0x000000ff0a00720c */ /* 0x000fe20003f06270 */
[----:B------:R-:W-:Y:S01]  /*4f20*/  IMAD.MOV.U32 R13, RZ, RZ, R8 ;  /* 0x000000ffff0d7224 */ /* 0x000fe200078e0008 */
[----:B------:R-:W-:Y:S01]  /*4f30*/  ISETP.GT.U32.AND P5, PT, R0, R14, PT ;  /* 0x0000000e0000720c */ /* 0x000fe20003fa4070 */
[----:B------:R-:W-:-:S04]  /*4f40*/  IMAD.HI.U32 R8, R2, R117, RZ ;  /* 0x0000007502087227 */ /* 0x000fc800078e00ff */
[----:B------:R-:W-:-:S04]  /*4f50*/  IMAD.HI.U32 R6, R2, R13, RZ ;  /* 0x0000000d02067227 */ /* 0x000fc800078e00ff */
[----:B------:R-:W-:Y:S02]  /*4f60*/  IMAD.MOV R6, RZ, RZ, -R6 ;  /* 0x000000ffff067224 */ /* 0x000fe400078e0a06 */
[----:B------:R-:W-:Y:S01]  /*4f70*/  @!P4 IMAD.IADD R12, R12, 0x1, -R0 ;  /* 0x000000010c0cc824 */ /* 0x000fe200078e0a00 */
[C---:B------:R-:W-:Y:S01]  /*4f80*/  ISETP.GT.U32.AND P4, PT, R0.reuse, R118, PT ;  /* 0x000000760000720c */ /* 0x040fe20003f84070 */
[----:B------:R-:W-:Y:S02]  /*4f90*/  IMAD R120, R0, R6, R13 ;  /* 0x0000000600787224 */ /* 0x000fe400078e020d */
[----:B------:R-:W-:-:S04]  /*4fa0*/  IMAD.HI.U32 R6, R2, R113, RZ ;  /* 0x0000007102067227 */ /* 0x000fc800078e00ff */
[----:B------:R-:W-:Y:S01]  /*4fb0*/  @!P5 IMAD.IADD R14, R14, 0x1, -R0 ;  /* 0x000000010e0ed824 */ /* 0x000fe200078e0a00 */
[C---:B------:R-:W-:Y:S01]  /*4fc0*/  ISETP.GT.U32.AND P5, PT, R0.reuse, R120, PT ;  /* 0x000000780000720c */ /* 0x040fe20003fa4070 */
[----:B------:R-:W-:Y:S02]  /*4fd0*/  IMAD.MOV R6, RZ, RZ, -R6 ;  /* 0x000000ffff067224 */ /* 0x000fe400078e0a06 */
[----:B------:R-:W-:Y:S02]  /*4fe0*/  IMAD.MOV R8, RZ, RZ, -R8 ;  /* 0x000000ffff087224 */ /* 0x000fe400078e0a08 */
[----:B------:R-:W-:Y:S02]  /*4ff0*/  IMAD R122, R0, R6, R113 ;  /* 0x00000006007a7224 */ /* 0x000fe400078e0271 */
[----:B------:R-:W-:Y:S01]  /*5000*/  @!P4 IMAD.IADD R118, R118, 0x1, -R0 ;  /* 0x000000017676c824 */ /* 0x000fe200078e0a00 */
[----:B------:R-:W-:Y:S01]  /*5010*/  ISETP.GE.AND P4, PT, R16, RZ, PT ;  /* 0x000000ff1000720c */ /* 0x000fe20003f86270 */
[C---:B------:R-:W-:Y:S01]  /*5020*/  IMAD R124, R0.reuse, R8, R117 ;  /* 0x00000008007c7224 */ /* 0x040fe200078e0275 */
[----:B------:R-:W-:Y:S01]  /*5030*/  LOP3.LUT R16, R3, 0x1b0, RZ, 0xfc, !PT ;  /* 0x000001b003107812 */ /* 0x000fe200078efcff */
[----:B------:R-:W-:Y:S01]  /*5040*/  @!P3 IMAD.MOV R4, RZ, RZ, -R4 ;  /* 0x000000ffff04b224 */ /* 0x000fe200078e0a04 */
[----:B------:R-:W-:Y:S01]  /*5050*/  ISETP.GT.U32.AND P3, PT, R0, R122, PT ;  /* 0x0000007a0000720c */ /* 0x000fe20003f64070 */
[----:B------:R-:W-:Y:S01]  /*5060*/  @!P5 IMAD.IADD R120, R120, 0x1, -R0 ;  /* 0x000000017878d824 */ /* 0x000fe200078e0a00 */
[C---:B------:R-:W-:Y:S01]  /*5070*/  ISETP.GT.U32.AND P5, PT, R0.reuse, R118, PT ;  /* 0x000000760000720c */ /* 0x040fe20003fa4070 */
[----:B------:R-:W-:Y:S01]  /*5080*/  @!P1 IMAD.MOV R12, RZ, RZ, -R12 ;  /* 0x000000ffff0c9224 */ /* 0x000fe200078e0a0c */
[----:B------:R-:W-:Y:S01]  /*5090*/  ISETP.GT.U32.AND P1, PT, R0, R124, PT ;  /* 0x0000007c0000720c */ /* 0x000fe20003f24070 */
[----:B------:R-:W-:Y:S01]  /*50a0*/  IMAD.HI.U32 R10, R2, R123, RZ ;  /* 0x0000007b020a7227 */ /* 0x000fe200078e00ff */
[----:B------:R-:W-:Y:S01]  /*50b0*/  IABS R139, R16 ;  /* 0x00000010008b7213 */ /* 0x000fe20000000000 */
[----:B------:R-:W1:Y:S02]  /*50c0*/  LDC R113, c[0x0][0x230] ;  /* 0x00008c00ff717b82 */ /* 0x000e640000000800 */
[----:B------:R-:W-:-:S02]  /*50d0*/  IMAD.MOV R10, RZ, RZ, -R10 ;  /* 0x000000ffff0a7224 */ /* 0x000fc400078e0a0a */
[----:B------:R-:W-:-:S04]  /*50e0*/  IMAD.HI.U32 R6, R2, R127, RZ ;  /* 0x0000007f02067227 */ /* 0x000fc800078e00ff */
[----:B------:R-:W-:Y:S01]  /*50f0*/  IMAD R123, R0, R10, R123 ;  /* 0x0000000a007b7224 */ /* 0x000fe200078e027b */
[C---:B------:R-:W-:Y:S01]  /*5100*/  LOP3.LUT R10, R3.reuse, 0x1ac, RZ, 0xfc, !PT ;  /* 0x000001ac030a7812 */ /* 0x040fe200078efcff */
[--C-:B------:R-:W-:Y:S01]  /*5110*/  @!P3 IMAD.IADD R122, R122, 0x1, -R0.reuse ;  /* 0x000000017a7ab824 */ /* 0x100fe200078e0a00 */
[----:B------:R-:W-:Y:S01]  /*5120*/  ISETP.GE.AND P3, PT, R22, RZ, PT ;  /* 0x000000ff1600720c */ /* 0x000fe20003f66270 */
[--C-:B------:R-:W-:Y:S01]  /*5130*/  @!P5 IMAD.IADD R118, R118, 0x1, -R0.reuse ;  /* 0x000000017676d824 */ /* 0x100fe200078e0a00 */
[----:B------:R-:W-:Y:S01]  /*5140*/  ISETP.GT.U32.AND P5, PT, R0, R123, PT ;  /* 0x0000007b0000720c */ /* 0x000fe20003fa4070 */
[----:B------:R-:W-:Y:S01]  /*5150*/  @!P1 IMAD.IADD R124, R124, 0x1, -R0 ;  /* 0x000000017c7c9824 */ /* 0x000fe200078e0a00 */
[C---:B------:R-:W-:Y:S01]  /*5160*/  ISETP.GT.U32.AND P1, PT, R0.reuse, R122, PT ;  /* 0x0000007a0000720c */ /* 0x040fe20003f24070 */
[----:B------:R-:W-:Y:S01]  /*5170*/  IMAD.MOV R6, RZ, RZ, -R6 ;  /* 0x000000ffff067224 */ /* 0x000fe200078e0a06 */
[----:B------:R-:W-:Y:S01]  /*5180*/  IABS R141, R10 ;  /* 0x0000000a008d7213 */ /* 0x000fe20000000000 */
[----:B------:R-:W-:Y:S01]  /*5190*/  @!P6 IMAD.MOV R251, RZ, RZ, -R251 ;  /* 0x000000fffffbe224 */ /* 0x000fe200078e0afb */
[C---:B------:R-:W-:Y:S01]  /*51a0*/  ISETP.GT.U32.AND P6, PT, R0.reuse, R120, PT ;  /* 0x000000780000720c */ /* 0x040fe20003fc4070 */
[----:B------:R-:W-:Y:S01]  /*51b0*/  IMAD R127, R0, R6, R127 ;  /* 0x00000006007f7224 */ /* 0x000fe200078e027f */
[----:B------:R-:W-:Y:S01]  /*51c0*/  LOP3.LUT R22, R3, 0x1dc, RZ, 0xfc, !PT ;  /* 0x000001dc03167812 */ /* 0x000fe200078efcff */
[----:B------:R-:W-:-:S03]  /*51d0*/  IMAD.HI.U32 R6, R2, R141, RZ ;  /* 0x0000008d02067227 */ /* 0x000fc600078e00ff */
[----:B------:R-:W-:Y:S01]  /*51e0*/  IABS R179, R22 ;  /* 0x0000001600b37213 */ /* 0x000fe20000000000 */
[--C-:B------:R-:W-:Y:S01]  /*51f0*/  @!P5 IMAD.IADD R123, R123, 0x1, -R0.reuse ;  /* 0x000000017b7bd824 */ /* 0x100fe200078e0a00 */
[----:B------:R-:W-:Y:S01]  /*5200*/  ISETP.GT.U32.AND P5, PT, R0, R124, PT ;  /* 0x0000007c0000720c */ /* 0x000fe20003fa4070 */
[----:B------:R-:W-:Y:S01]  /*5210*/  @!P1 IMAD.IADD R122, R122, 0x1, -R0 ;  /* 0x000000017a7a9824 */ /* 0x000fe200078e0a00 */
[----:B------:R-:W-:Y:S01]  /*5220*/  ISETP.GT.U32.AND P1, PT, R0, R127, PT ;  /* 0x0000007f0000720c */ /* 0x000fe20003f24070 */
[----:B------:R-:W-:Y:S02]  /*5230*/  IMAD.MOV R6, RZ, RZ, -R6 ;  /* 0x000000ffff067224 */ /* 0x000fe400078e0a06 */
[----:B------:R-:W-:Y:S01]  /*5240*/  @!P2 IMAD.MOV R14, RZ, RZ, -R14 ;  /* 0x000000ffff0ea224 */ /* 0x000fe200078e0a0e */
[----:B------:R-:W-:Y:S01]  /*5250*/  ISETP.GE.AND P2, PT, R18, RZ, PT ;  /* 0x000000ff1200720c */ /* 0x000fe20003f46270 */
[----:B------:R-:W-:Y:S01]  /*5260*/  IMAD R141, R0, R6, R141 ;  /* 0x00000006008d7224 */ /* 0x000fe200078e028d */
[----:B------:R-:W-:Y:S01]  /*5270*/  LOP3.LUT R18, R3, 0x1b4, RZ, 0xfc, !PT ;  /* 0x000001b403127812 */ /* 0x000fe200078efcff */
[----:B------:R-:W-:Y:S01]  /*5280*/  @!P6 IMAD.IADD R120, R120, 0x1, -R0 ;  /* 0x000000017878e824 */ /* 0x000fe200078e0a00 */
[----:B------:R-:W-:Y:S01]  /*5290*/  ISETP.GE.AND P6, PT, R20, RZ, PT ;  /* 0x000000ff1400720c */ /* 0x000fe20003fc6270 */
[----:B------:R-:W-:Y:S01]  /*52a0*/  IMAD.HI.U32 R6, R2, R139, RZ ;  /* 0x0000008b02067227 */ /* 0x000fe200078e00ff */
[----:B------:R-:W-:-:S02]  /*52b0*/  IABS R13, R18 ;  /* 0x00000012000d7213 */ /* 0x000fc40000000000 */
[----:B------:R-:W-:Y:S01]  /*52c0*/  LOP3.LUT R20, R3, 0x1b8, RZ, 0xfc, !PT ;  /* 0x000001b803147812 */ /* 0x000fe200078efcff */
[--C-:B------:R-:W-:Y:S01]  /*52d0*/  @!P5 IMAD.IADD R124, R124, 0x1, -R0.reuse ;  /* 0x000000017c7cd824 */ /* 0x100fe200078e0a00 */
[----:B------:R-:W-:Y:S01]  /*52e0*/  ISETP.GT.U32.AND P5, PT, R0, R141, PT ;  /* 0x0000008d0000720c */ /* 0x000fe20003fa4070 */
[----:B------:R-:W-:Y:S01]  /*52f0*/  @!P1 IMAD.IADD R127, R127, 0x1, -R0 ;  /* 0x000000017f7f9824 */ /* 0x000fe200078e0a00 */
[----:B------:R-:W-:Y:S01]  /*5300*/  ISETP.GE.AND P1, PT, R10, RZ, PT ;  /* 0x000000ff0a00720c */ /* 0x000fe20003f26270 */
[----:B------:R-:W-:Y:S01]  /*5310*/  @!P4 IMAD.MOV R120, RZ, RZ, -R120 ;  /* 0x000000ffff78c224 */ /* 0x000fe200078e0a78 */
[----:B------:R-:W-:Y:S01]  /*5320*/  LOP3.LUT R10, R3, 0x1bc, RZ, 0xfc, !PT ;  /* 0x000001bc030a7812 */ /* 0x000fe200078efcff */
[----:B------:R-:W-:Y:S01]  /*5330*/  IMAD.MOV R8, RZ, RZ, -R6 ;  /* 0x000000ffff087224 */ /* 0x000fe200078e0a06 */
[----:B------:R-:W-:Y:S01]  /*5340*/  ISETP.GT.U32.AND P4, PT, R0, R127, PT ;  /* 0x0000007f0000720c */ /* 0x000fe20003f84070 */
[----:B------:R-:W-:Y:S01]  /*5350*/  IMAD.HI.U32 R6, R2, R13, RZ ;  /* 0x0000000d02067227 */ /* 0x000fe200078e00ff */
[----:B------:R-:W-:-:S02]  /*5360*/  IABS R147, R10 ;  /* 0x0000000a00937213 */ /* 0x000fc40000000000 */
[----:B------:R-:W-:Y:S01]  /*5370*/  IABS R137, R20 ;  /* 0x0000001400897213 */ /* 0x000fe20000000000 */
[C---:B------:R-:W-:Y:S02]  /*5380*/  IMAD R139, R0.reuse, R8, R139 ;  /* 0x00000008008b7224 */ /* 0x040fe400078e028b */
[----:B------:R-:W-:Y:S02]  /*5390*/  IMAD.MOV R6, RZ, RZ, -R6 ;  /* 0x000000ffff067224 */ /* 0x000fe400078e0a06 */
[--C-:B------:R-:W-:Y:S01]  /*53a0*/  @!P5 IMAD.IADD R141, R141, 0x1, -R0.reuse ;  /* 0x000000018d8dd824 */ /* 0x100fe200078e0a00 */
[C---:B------:R-:W-:Y:S01]  /*53b0*/  ISETP.GT.U32.AND P5, PT, R0.reuse, R139, PT ;  /* 0x0000008b0000720c */ /* 0x040fe20003fa4070 */
[C---:B------:R-:W-:Y:S02]  /*53c0*/  IMAD R13, R0.reuse, R6, R13 ;  /* 0x00000006000d7224 */ /* 0x040fe400078e020d */
[----:B------:R-:W-:Y:S02]  /*53d0*/  @!P4 IMAD.IADD R127, R127, 0x1, -R0 ;  /* 0x000000017f7fc824 */ /* 0x000fe400078e0a00 */
[----:B------:R-:W-:Y:S01]  /*53e0*/  @!P0 IMAD.MOV R118, RZ, RZ, -R118 ;  /* 0x000000ffff768224 */ /* 0x000fe200078e0a76 */
[----:B------:R-:W-:Y:S01]  /*53f0*/  ISETP.GT.U32.AND P4, PT, R0, R13, PT ;  /* 0x0000000d0000720c */ /* 0x000fe20003f84070 */
[----:B------:R-:W-:Y:S01]  /*5400*/  IMAD.HI.U32 R6, R2, R147, RZ ;  /* 0x0000009302067227 */ /* 0x000fe200078e00ff */
[----:B------:R-:W-:-:S03]  /*5410*/  ISETP.GT.U32.AND P0, PT, R0, R123, PT ;  /* 0x0000007b0000720c */ /* 0x000fc60003f04070 */
[----:B------:R-:W-:Y:S02]  /*5420*/  IMAD.MOV R6, RZ, RZ, -R6 ;  /* 0x000000ffff067224 */ /* 0x000fe400078e0a06 */
[----:B------:R-:W-:Y:S02]  /*5430*/  @!P5 IMAD.IADD R139, R139, 0x1, -R0 ;  /* 0x000000018b8bd824 */ /* 0x000fe400078e0a00 */
[C---:B------:R-:W-:Y:S02]  /*5440*/  IMAD R147, R0.reuse, R6, R147 ;  /* 0x0000000600937224 */ /* 0x040fe400078e0293 */
[----:B------:R-:W-:Y:S01]  /*5450*/  @!P2 IMAD.MOV R122, RZ, RZ, -R122 ;  /* 0x000000ffff7aa224 */ /* 0x000fe200078e0a7a */
[C---:B------:R-:W-:Y:S01]  /*5460*/  ISETP.GT.U32.AND P2, PT, R0.reuse, R141, PT ;  /* 0x0000008d0000720c */ /* 0x040fe20003f44070 */
[--C-:B------:R-:W-:Y:S01]  /*5470*/  @!P4 IMAD.IADD R13, R13, 0x1, -R0.reuse ;  /* 0x000000010d0dc824 */ /* 0x100fe200078e0a00 */
[----:B------:R-:W-:Y:S01]  /*5480*/  ISETP.GT.U32.AND P4, PT, R0, R139, PT ;  /* 0x0000008b0000720c */ /* 0x000fe20003f84070 */
[----:B------:R-:W-:Y:S01]  /*5490*/  @!P0 IMAD.IADD R123, R123, 0x1, -R0 ;  /* 0x000000017b7b8824 */ /* 0x000fe200078e0a00 */
[----:B------:R-:W-:Y:S01]  /*54a0*/  ISETP.GE.AND P0, PT, R24, RZ, PT ;  /* 0x000000ff1800720c */ /* 0x000fe20003f06270 */
[----:B------:R-:W-:Y:S01]  /*54b0*/  @!P6 IMAD.MOV R124, RZ, RZ, -R124 ;  /* 0x000000ffff7ce224 */ /* 0x000fe200078e0a7c */
[----:B------:R-:W-:Y:S01]  /*54c0*/  ISETP.GE.AND P6, PT, R16, RZ, PT ;  /* 0x000000ff1000720c */ /* 0x000fe20003fc6270 */
[----:B------:R-:W-:Y:S01]  /*54d0*/  @!P3 IMAD.MOV R123, RZ, RZ, -R123 ;  /* 0x000000ffff7bb224 */ /* 0x000fe200078e0a7b */
[----:B------:R-:W-:Y:S01]  /*54e0*/  LOP3.LUT R16, R3, 0x1c0, RZ, 0xfc, !PT ;  /* 0x000001c003107812 */ /* 0x000fe200078efcff */
[----:B------:R-:W-:Y:S01]  /*54f0*/  IMAD.HI.U32 R8, R2, R137, RZ ;  /* 0x0000008902087227 */ /* 0x000fe200078e00ff */
[----:B------:R-:W-:-:S02]  /*5500*/  ISETP.GE.AND P3, PT, R18, RZ, PT ;  /* 0x000000ff1200720c */ /* 0x000fc40003f66270 */
[----:B------:R-:W-:Y:S01]  /*5510*/  IABS R151, R16 ;  /* 0x0000001000977213 */ /* 0x000fe20000000000 */
[--C-:B------:R-:W-:Y:S01]  /*5520*/  @!P2 IMAD.IADD R141, R141, 0x1, -R0.reuse ;  /* 0x000000018d8da824 */ /* 0x100fe200078e0a00 */
[----:B------:R-:W-:Y:S01]  /*5530*/  ISETP.GE.AND P2, PT, R20, RZ, PT ;  /* 0x000000ff1400720c */ /* 0x000fe20003f46270 */
[----:B------:R-:W-:Y:S01]  /*5540*/  @!P4 IMAD.IADD R139, R139, 0x1, -R0 ;  /* 0x000000018b8bc824 */ /* 0x000fe200078e0a00 */
[C---:B------:R-:W-:Y:S01]  /*5550*/  ISETP.GT.U32.AND P4, PT, R0.reuse, R147, PT ;  /* 0x000000930000720c */ /* 0x040fe20003f84070 */
[----:B------:R-:W-:Y:S01]  /*5560*/  @!P0 IMAD.MOV R127, RZ, RZ, -R127 ;  /* 0x000000ffff7f8224 */ /* 0x000fe200078e0a7f */
[----:B------:R-:W-:Y:S01]  /*5570*/  ISETP.GT.U32.AND P0, PT, R0, R13, PT ;  /* 0x0000000d0000720c */ /* 0x000fe20003f04070 */
[----:B------:R-:W-:Y:S01]  /*5580*/  IMAD.HI.U32 R6, R2, R151, RZ ;  /* 0x0000009702067227 */ /* 0x000fe200078e00ff */
[C---:B------:R-:W-:Y:S02]  /*5590*/  LOP3.LUT R20, R3.reuse, 0x1c8, RZ, 0xfc, !PT ;  /* 0x000001c803147812 */ /* 0x040fe400078efcff */
[C---:B------:R-:W-:Y:S01]  /*55a0*/  LOP3.LUT R18, R3.reuse, 0x1c4, RZ, 0xfc, !PT ;  /* 0x000001c403127812 */ /* 0x040fe200078efcff */
[----:B------:R-:W-:Y:S01]  /*55b0*/  IMAD.MOV R8, RZ, RZ, -R8 ;  /* 0x000000ffff087224 */ /* 0x000fe200078e0a08 */
[----:B------:R-:W-:Y:S01]  /*55c0*/  IABS R159, R20 ;  /* 0x00000014009f7213 */ /* 0x000fe20000000000 */
[----:B------:R-:W-:Y:S01]  /*55d0*/  @!P1 IMAD.MOV R141, RZ, RZ, -R141 ;  /* 0x000000ffff8d9224 */ /* 0x000fe200078e0a8d */
[----:B------:R-:W-:Y:S01]  /*55e0*/  IABS R155, R18 ;  /* 0x00000012009b7213 */ /* 0x000fe20000000000 */
[----:B------:R-:W-:Y:S01]  /*55f0*/  IMAD R137, R0, R8, R137 ;  /* 0x0000000800897224 */ /* 0x000fe200078e0289 */
[----:B------:R-:W-:Y:S01]  /*5600*/  LOP3.LUT R24, R3, 0x1e0, RZ, 0xfc, !PT ;  /* 0x000001e003187812 */ /* 0x000fe200078efcff */
[----:B------:R-:W-:-:S02]  /*5610*/  @!P4 IMAD.IADD R147, R147, 0x1, -R0 ;  /* 0x000000019393c824 */ /* 0x000fc400078e0a00 */
[----:B------:R-:W-:Y:S01]  /*5620*/  @!P0 IMAD.IADD R13, R13, 0x1, -R0 ;  /* 0x000000010d0d8824 */ /* 0x000fe200078e0a00 */
[----:B------:R-:W-:Y:S01]  /*5630*/  ISETP.GE.AND P0, PT, R10, RZ, PT ;  /* 0x000000ff0a00720c */ /* 0x000fe20003f06270 */
[----:B------:R-:W-:Y:S01]  /*5640*/  IMAD.MOV R10, RZ, RZ, -R6 ;  /* 0x000000ffff0a7224 */ /* 0x000fe200078e0a06 */
[----:B------:R-:W-:Y:S01]  /*5650*/  ISETP.GT.U32.AND P4, PT, R0, R147, PT ;  /* 0x000000930000720c */ /* 0x000fe20003f84070 */
[----:B------:R-:W-:Y:S01]  /*5660*/  IMAD.HI.U32 R6, R2, R159, RZ ;  /* 0x0000009f02067227 */ /* 0x000fe200078e00ff */
[C---:B------:R-:W-:Y:S02]  /*5670*/  ISETP.GT.U32.AND P5, PT, R0.reuse, R137, PT ;  /* 0x000000890000720c */ /* 0x040fe40003fa4070 */
[----:B------:R-:W-:Y:S01]  /*5680*/  IABS R135, R24 ;  /* 0x0000001800877213 */ /* 0x000fe20000000000 */
[----:B------:R-:W-:Y:S02]  /*5690*/  IMAD.MOV R6, RZ, RZ, -R6 ;  /* 0x000000ffff067224 */ /* 0x000fe400078e0a06 */
[C---:B------:R-:W-:Y:S01]  /*56a0*/  IMAD R151, R0.reuse, R10, R151 ;  /* 0x0000000a00977224 */ /* 0x040fe200078e0297 */
[C---:B------:R-:W-:Y:S01]  /*56b0*/  LOP3.LUT R10, R3.reuse, 0x1d4, RZ, 0xfc, !PT ;  /* 0x000001d4030a7812 */ /* 0x040fe200078efcff */
[----:B------:R-:W-:Y:S01]  /*56c0*/  IMAD R159, R0, R6, R159 ;  /* 0x00000006009f7224 */ /* 0x000fe200078e029f */
[----:B------:R-:W-:Y:S01]  /*56d0*/  LOP3.LUT R6, R3, 0x1cc, RZ, 0xfc, !PT ;  /* 0x000001cc03067812 */ /* 0x000fe200078efcff */
[----:B------:R-:W-:Y:S01]  /*56e0*/  IMAD.HI.U32 R8, R2, R155, RZ ;  /* 0x0000009b02087227 */ /* 0x000fe200078e00ff */
[----:B------:R-:W-:-:S02]  /*56f0*/  ISETP.GT.U32.AND P1, PT, R0, R151, PT ;  /* 0x000000970000720c */ /* 0x000fc40003f24070 */
[----:B------:R-:W-:Y:S01]  /*5700*/  IABS R163, R6 ;  /* 0x0000000600a37213 */ /* 0x000fe20000000000 */
[----:B------:R-:W-:Y:S01]  /*5710*/  @!P4 IMAD.IADD R147, R147, 0x1, -R0 ;  /* 0x000000019393c824 */ /* 0x000fe200078e0a00 */
[----:B------:R-:W-:Y:S01]  /*5720*/  ISETP.GE.AND P4, PT, R6, RZ, PT ;  /* 0x000000ff0600720c */ /* 0x000fe20003f86270 */
[----:B------:R-:W-:Y:S01]  /*5730*/  IMAD.MOV R8, RZ, RZ, -R8 ;  /* 0x000000ffff087224 */ /* 0x000fe200078e0a08 */
[----:B------:R-:W-:Y:S01]  /*5740*/  IABS R171, R10 ;  /* 0x0000000a00ab7213 */ /* 0x000fe20000000000 */
[----:B------:R-:W-:Y:S01]  /*5750*/  @!P0 IMAD.MOV R147, RZ, RZ, -R147 ;  /* 0x000000ffff938224 */ /* 0x000fe200078e0a93 */
[C---:B------:R-:W-:Y:S01]  /*5760*/  ISETP.GT.U32.AND P0, PT, R0.reuse, R159, PT ;  /* 0x0000009f0000720c */ /* 0x040fe20003f04070 */
[C---:B------:R-:W-:Y:S01]  /*5770*/  IMAD R155, R0.reuse, R8, R155 ;  /* 0x00000008009b7224 */ /* 0x040fe200078e029b */
[----:B------:R-:W-:Y:S01]  /*5780*/  LOP3.LUT R8, R3, 0x1d0, RZ, 0xfc, !PT ;  /* 0x000001d003087812 */ /* 0x000fe200078efcff */
[----:B------:R-:W-:Y:S02]  /*5790*/  @!P6 IMAD.MOV R139, RZ, RZ, -R139 ;  /* 0x000000ffff8be224 */ /* 0x000fe400078e0a8b */
[----:B------:R-:W-:Y:S01]  /*57a0*/  @!P1 IMAD.IADD R151, R151, 0x1, -R0 ;  /* 0x0000000197979824 */ /* 0x000fe200078e0a00 */
[----:B------:R-:W-:Y:S01]  /*57b0*/  ISETP.GT.U32.AND P6, PT, R0, R155, PT ;  /* 0x0000009b0000720c */ /* 0x000fe20003fc4070 */
[----:B------:R-:W-:Y:S01]  /*57c0*/  IMAD.HI.U32 R6, R2, R163, RZ ;  /* 0x000000a302067227 */ /* 0x000fe200078e00ff */
[----:B------:R-:W-:-:S02]  /*57d0*/  IABS R167, R8 ;  /* 0x0000000800a77213 */ /* 0x000fc40000000000 */
[C---:B------:R-:W-:Y:S01]  /*57e0*/  ISETP.GT.U32.AND P1, PT, R0.reuse, R151, PT ;  /* 0x000000970000720c */ /* 0x040fe20003f24070 */
[----:B------:R-:W-:Y:S02]  /*57f0*/  IMAD.MOV R6, RZ, RZ, -R6 ;  /* 0x000000ffff067224 */ /* 0x000fe400078e0a06 */
[--C-:B------:R-:W-:Y:S02]  /*5800*/  @!P0 IMAD.IADD R159, R159, 0x1, -R0.reuse ;  /* 0x000000019f9f8824 */ /* 0x100fe400078e0a00 */
[C---:B------:R-:W-:Y:S02]  /*5810*/  IMAD R163, R0.reuse, R6, R163 ;  /* 0x0000000600a37224 */ /* 0x040fe400078e02a3 */
[--C-:B------:R-:W-:Y:S01]  /*5820*/  @!P5 IMAD.IADD R137, R137, 0x1, -R0.reuse ;  /* 0x000000018989d824 */ /* 0x100fe200078e0a00 */
[C---:B------:R-:W-:Y:S01]  /*5830*/  ISETP.GT.U32.AND P0, PT, R0.reuse, R159, PT ;  /* 0x0000009f0000720c */ /* 0x040fe20003f04070 */
[--C-:B------:R-:W-:Y:S02]  /*5840*/  @!P6 IMAD.IADD R155, R155, 0x1, -R0.reuse ;  /* 0x000000019b9be824 */ /* 0x100fe400078e0a00 */
[----:B------:R-:W-:Y:S01]  /*5850*/  @!P3 IMAD.MOV R13, RZ, RZ, -R13 ;  /* 0x000000ffff0db224 */ /* 0x000fe200078e0a0d */
[C---:B------:R-:W-:Y:S01]  /*5860*/  ISETP.GT.U32.AND P5, PT, R0.reuse, R137, PT ;  /* 0x000000890000720c */ /* 0x040fe20003fa4070 */
[----:B------:R-:W-:Y:S01]  /*5870*/  @!P1 IMAD.IADD R151, R151, 0x1, -R0 ;  /* 0x0000000197979824 */ /* 0x000fe200078e0a00 */
[----:B------:R-:W-:Y:S01]  /*5880*/  ISETP.GT.U32.AND P6, PT, R0, R155, PT ;  /* 0x0000009b0000720c */ /* 0x000fe20003fc4070 */
[----:B------:R-:W-:Y:S01]  /*5890*/  IMAD.HI.U32 R6, R2, R179, RZ ;  /* 0x000000b302067227 */ /* 0x000fe200078e00ff */
[----:B------:R-:W-:-:S02]  /*58a0*/  ISETP.GE.AND P1, PT, R8, RZ, PT ;  /* 0x000000ff0800720c */ /* 0x000fc40003f26270 */
[----:B------:R-:W-:Y:S01]  /*58b0*/  ISETP.GE.AND P3, PT, R18, RZ, PT ;  /* 0x000000ff1200720c */ /* 0x000fe20003f66270 */
[----:B------:R-:W-:-:S04]  /*58c0*/  IMAD.HI.U32 R8, R2, R167, RZ ;  /* 0x000000a702087227 */ /* 0x000fc800078e00ff */
[----:B------:R-:W-:Y:S01]  /*58d0*/  @!P0 IMAD.IADD R159, R159, 0x1, -R0 ;  /* 0x000000019f9f8824 */ /* 0x000fe200078e0a00 */
[----:B------:R-:W-:Y:S01]  /*58e0*/  ISETP.GT.U32.AND P0, PT, R0, R163, PT ;  /* 0x000000a30000720c */ /* 0x000fe20003f04070 */
[----:B------:R-:W-:Y:S02]  /*58f0*/  IMAD.MOV R8, RZ, RZ, -R8 ;  /* 0x000000ffff087224 */ /* 0x000fe400078e0a08 */
[----:B------:R-:W-:Y:S01]  /*5900*/  @!P6 IMAD.IADD R155, R155, 0x1, -R0 ;  /* 0x000000019b9be824 */ /* 0x000fe200078e0a00 */
[----:B------:R-:W-:Y:S01]  /*5910*/  ISETP.GE.AND P6, PT, R10, RZ, PT ;  /* 0x000000ff0a00720c */ /* 0x000fe20003fc6270 */
[----:B------:R-:W-:Y:S02]  /*5920*/  IMAD R167, R0, R8, R167 ;  /* 0x0000000800a77224 */ /* 0x000fe400078e02a7 */
[----:B------:R-:W-:-:S04]  /*5930*/  IMAD.HI.U32 R10, R2, R171, RZ ;  /* 0x000000ab020a7227 */ /* 0x000fc800078e00ff */
[--C-:B------:R-:W-:Y:S01]  /*5940*/  @!P5 IMAD.IADD R137, R137, 0x1, -R0.reuse ;  /* 0x000000018989d824 */ /* 0x100fe200078e0a00 */
[----:B------:R-:W-:Y:S01]  /*5950*/  ISETP.GE.AND P5, PT, R16, RZ, PT ;  /* 0x000000ff1000720c */ /* 0x000fe20003fa6270 */
[----:B------:R-:W-:Y:S01]  /*5960*/  @!P0 IMAD.IADD R163, R163, 0x1, -R0 ;  /* 0x00000001a3a38824 */ /* 0x000fe200078e0a00 */
[----:B------:R-:W-:Y:S01]  /*5970*/  ISETP.GT.U32.AND P0, PT, R0, R167, PT ;  /* 0x000000a70000720c */ /* 0x000fe20003f04070 */
[----:B------:R-:W-:Y:S02]  /*5980*/  IMAD.MOV R10, RZ, RZ, -R10 ;  /* 0x000000ffff0a7224 */ /* 0x000fe400078e0a0a */
[----:B------:R-:W-:Y:S01]  /*5990*/  @!P2 IMAD.MOV R137, RZ, RZ, -R137 ;  /* 0x000000ffff89a224 */ /* 0x000fe200078e0a89 */
[----:B------:R-:W-:Y:S01]  /*59a0*/  ISETP.GE.AND P2, PT, R20, RZ, PT ;  /* 0x000000ff1400720c */ /* 0x000fe20003f46270 */
[----:B------:R-:W-:Y:S01]  /*59b0*/  IMAD R171, R0, R10, R171 ;  /* 0x0000000a00ab7224 */ /* 0x000fe200078e02ab */
[----:B------:R-:W-:Y:S01]  /*59c0*/  LOP3.LUT R20, R3, 0x1d8, RZ, 0xfc, !PT ;  /* 0x000001d803147812 */ /* 0x000fe200078efcff */
[----:B------:R-:W-:-:S02]  /*59d0*/  @!P3 IMAD.MOV R155, RZ, RZ, -R155 ;  /* 0x000000ffff9bb224 */ /* 0x000fc400078e0a9b */
[----:B------:R-:W-:Y:S01]  /*59e0*/  IMAD.HI.U32 R10, R2, R131, RZ ;  /* 0x00000083020a7227 */ /* 0x000fe200078e00ff */
[----:B------:R-:W-:Y:S02]  /*59f0*/  IABS R175, R20 ;  /* 0x0000001400af7213 */ /* 0x000fe40000000000 */
[C---:B------:R-:W-:Y:S01]  /*5a00*/  ISETP.GT.U32.AND P3, PT, R0.reuse, R171, PT ;  /* 0x000000ab0000720c */ /* 0x040fe20003f64070 */
[----:B------:R-:W-:Y:S01]  /*5a10*/  @!P0 IMAD.IADD R167, R167, 0x1, -R0 ;  /* 0x00000001a7a78824 */ /* 0x000fe200078e0a00 */
[----:B------:R-:W-:Y:S01]  /*5a20*/  ISETP.GT.U32.AND P0, PT, R0, R163, PT ;  /* 0x000000a30000720c */ /* 0x000fe20003f04070 */
[----:B------:R-:W-:-:S04]  /*5a30*/  IMAD.HI.U32 R16, R2, R175, RZ ;  /* 0x000000af02107227 */ /* 0x000fc800078e00ff */
[----:B------:R-:W-:Y:S02]  /*5a40*/  IMAD.MOV R10, RZ, RZ, -R10 ;  /* 0x000000ffff0a7224 */ /* 0x000fe400078e0a0a */
[----:B------:R-:W-:Y:S01]  /*5a50*/  @!P5 IMAD.MOV R151, RZ, RZ, -R151 ;  /* 0x000000ffff97d224 */ /* 0x000fe200078e0a97 */
[----:B------:R-:W-:Y:S01]  /*5a60*/  ISETP.GT.U32.AND P5, PT, R0, R167, PT ;  /* 0x000000a70000720c */ /* 0x000fe20003fa4070 */
[----:B------:R-:W-:-:S04]  /*5a70*/  IMAD.HI.U32 R8, R2, R135, RZ ;  /* 0x0000008702087227 */ /* 0x000fc800078e00ff */
[----:B------:R-:W-:Y:S02]  /*5a80*/  IMAD.MOV R6, RZ, RZ, -R6 ;  /* 0x000000ffff067224 */ /* 0x000fe400078e0a06 */
[----:B------:R-:W-:Y:S02]  /*5a90*/  IMAD.MOV R16, RZ, RZ, -R16 ;  /* 0x000000ffff107224 */ /* 0x000fe400078e0a10 */
[C---:B------:R-:W-:Y:S01]  /*5aa0*/  IMAD R131, R0.reuse, R10, R131 ;  /* 0x0000000a00837224 */ /* 0x040fe200078e0283 */
[C---:B------:R-:W-:Y:S01]  /*5ab0*/  LOP3.LUT R10, R3.reuse, 0x1f0, RZ, 0xfc, !PT ;  /* 0x000001f0030a7812 */ /* 0x040fe200078efcff */
[----:B------:R-:W-:Y:S02]  /*5ac0*/  IMAD.MOV R8, RZ, RZ, -R8 ;  /* 0x000000ffff087224 */ /* 0x000fe400078e0a08 */
[C---:B------:R-:W-:Y:S01]  /*5ad0*/  IMAD R179, R0.reuse, R6, R179 ;  /* 0x0000000600b37224 */ /* 0x040fe200078e02b3 */
[----:B------:R-:W-:Y:S01]  /*5ae0*/  IABS R125, R10 ;  /* 0x0000000a007d7213 */ /* 0x000fe20000000000 */
[----:B------:R-:W-:Y:S01]  /*5af0*/  IMAD R175, R0, R16, R175 ;  /* 0x0000001000af7224 */ /* 0x000fe200078e02af */
[----:B------:R-:W-:Y:S01]  /*5b00*/  LOP3.LUT R6, R3, 0x1f8, RZ, 0xfc, !PT ;  /* 0x000001f803067812 */ /* 0x000fe200078efcff */
[----:B------:R-:W-:-:S03]  /*5b10*/  IMAD.HI.U32 R16, R2, R133, RZ ;  /* 0x0000008502107227 */ /* 0x000fc600078e00ff */
[----:B------:R-:W-:Y:S01]  /*5b20*/  IABS R117, R6 ;  /* 0x0000000600757213 */ /* 0x000fe20000000000 */
[--C-:B------:R-:W-:Y:S01]  /*5b30*/  @!P3 IMAD.IADD R171, R171, 0x1, -R0.reuse ;  /* 0x00000001ababb824 */ /* 0x100fe200078e0a00 */
[C---:B------:R-:W-:Y:S01]  /*5b40*/  ISETP.GT.U32.AND P3, PT, R0.reuse, R131, PT ;  /* 0x000000830000720c */ /* 0x040fe20003f64070 */
[C---:B------:R-:W-:Y:S02]  /*5b50*/  IMAD R135, R0.reuse, R8, R135 ;  /* 0x0000000800877224 */ /* 0x040fe400078e0287 */
[----:B------:R-:W-:Y:S01]  /*5b60*/  @!P0 IMAD.IADD R163, R163, 0x1, -R0 ;  /* 0x00000001a3a38824 */ /* 0x000fe200078e0a00 */
[C---:B------:R-:W-:Y:S01]  /*5b70*/  ISETP.GT.U32.AND P0, PT, R0.reuse, R179, PT ;  /* 0x000000b30000720c */ /* 0x040fe20003f04070 */
[----:B------:R-:W-:Y:S01]  /*5b80*/  @!P2 IMAD.MOV R159, RZ, RZ, -R159 ;  /* 0x000000ffff9fa224 */ /* 0x000fe200078e0a9f */
[C---:B------:R-:W-:Y:S01]  /*5b90*/  ISETP.GT.U32.AND P2, PT, R0.reuse, R175, PT ;  /* 0x000000af0000720c */ /* 0x040fe20003f44070 */
[----:B------:R-:W-:Y:S01]  /*5ba0*/  IMAD.MOV R16, RZ, RZ, -R16 ;  /* 0x000000ffff107224 */ /* 0x000fe200078e0a10 */
[----:B------:R-:W3:Y:S01]  /*5bb0*/  LDC R8, c[0x0][0x230] ;  /* 0x00008c00ff087b82 */ /* 0x000ee20000000800 */
[----:B------:R-:W-:Y:S01]  /*5bc0*/  @!P5 IMAD.IADD R167, R167, 0x1, -R0 ;  /* 0x00000001a7a7d824 */ /* 0x000fe200078e0a00 */
[C---:B------:R-:W-:Y:S01]  /*5bd0*/  ISETP.GT.U32.AND P5, PT, R0.reuse, R135, PT ;  /* 0x000000870000720c */ /* 0x040fe20003fa4070 */
[----:B------:R-:W-:Y:S01]  /*5be0*/  IMAD R133, R0, R16, R133 ;  /* 0x0000001000857224 */ /* 0x000fe200078e0285 */
[----:B------:R-:W-:Y:S01]  /*5bf0*/  LOP3.LUT R16, R3, 0x1f4, RZ, 0xfc, !PT ;  /* 0x000001f403107812 */ /* 0x000fe200078efcff */
[----:B------:R-:W-:-:S03]  /*5c00*/  IMAD.HI.U32 R3, R2, R125, RZ ;  /* 0x0000007d02037227 */ /* 0x000fc600078e00ff */
[----:B------:R-:W-:Y:S01]  /*5c10*/  IABS R121, R16 ;  /* 0x0000001000797213 */ /* 0x000fe20000000000 */
[----:B------:R-:W-:Y:S02]  /*5c20*/  IMAD.MOV R3, RZ, RZ, -R3 ;  /* 0x000000ffff037224 */ /* 0x000fe400078e0a03 */
[--C-:B------:R-:W-:Y:S02]  /*5c30*/  @!P3 IMAD.IADD R131, R131, 0x1, -R0.reuse ;  /* 0x000000018383b824 */ /* 0x100fe400078e0a00 */
[--C-:B------:R-:W-:Y:S02]  /*5c40*/  @!P0 IMAD.IADD R179, R179, 0x1, -R0.reuse ;  /* 0x00000001b3b38824 */ /* 0x100fe400078e0a00 */
[----:B------:R-:W-:Y:S01]  /*5c50*/  @!P2 IMAD.IADD R175, R175, 0x1, -R0 ;  /* 0x00000001afafa824 */ /* 0x000fe200078e0a00 */
[C---:B------:R-:W-:Y:S01]  /*5c60*/  ISETP.GT.U32.AND P2, PT, R0.reuse, R171, PT ;  /* 0x000000ab0000720c */ /* 0x040fe20003f44070 */
[C---:B------:R-:W-:Y:S01]  /*5c70*/  IMAD R125, R0.reuse, R3, R125 ;  /* 0x00000003007d7224 */ /* 0x040fe200078e027d */
[----:B------:R-:W-:Y:S01]  /*5c80*/  ISETP.GT.U32.AND P3, PT, R0, R131, PT ;  /* 0x000000830000720c */ /* 0x000fe20003f64070 */
[----:B------:R-:W-:Y:S01]  /*5c90*/  IMAD.HI.U32 R18, R2, R129, RZ ;  /* 0x0000008102127227 */ /* 0x000fe200078e00ff */
[----:B------:R-:W-:-:S03]  /*5ca0*/  ISETP.GT.U32.AND P0, PT, R0, R175, PT ;  /* 0x000000af0000720c */ /* 0x000fc60003f04070 */
[----:B------:R-:W-:-:S04]  /*5cb0*/  IMAD.HI.U32 R3, R2, R121, RZ ;  /* 0x0000007902037227 */ /* 0x000fc800078e00ff */
[----:B------:R-:W-:-:S04]  /*5cc0*/  IMAD.HI.U32 R2, R2, R117, RZ ;  /* 0x0000007502027227 */ /* 0x000fc800078e00ff */
[----:B------:R-:W-:Y:S01]  /*5cd0*/  @!P5 IMAD.IADD R135, R135, 0x1, -R0 ;  /* 0x000000018787d824 */ /* 0x000fe200078e0a00 */
[C---:B------:R-:W-:Y:S01]  /*5ce0*/  ISETP.GT.U32.AND P5, PT, R0.reuse, R179, PT ;  /* 0x000000b30000720c */ /* 0x040fe20003fa4070 */
[----:B------:R-:W-:Y:S02]  /*5cf0*/  @!P4 IMAD.MOV R163, RZ, RZ, -R163 ;  /* 0x000000ffffa3c224 */ /* 0x000fe400078e0aa3 */
[----:B------:R-:W-:Y:S01]  /*5d00*/  IMAD.MOV R2, RZ, RZ, -R2 ;  /* 0x000000ffff027224 */ /* 0x000fe200078e0a02 */
[C---:B------:R-:W-:Y:S01]  /*5d10*/  ISETP.GT.U32.AND P4, PT, R0.reuse, R135, PT ;  /* 0x000000870000720c */ /* 0x040fe20003f84070 */
[----:B------:R-:W-:Y:S02]  /*5d20*/  IMAD.MOV R3, RZ, RZ, -R3 ;  /* 0x000000ffff037224 */ /* 0x000fe400078e0a03 */
[----:B------:R-:W-:Y:S02]  /*5d30*/  IMAD R117, R0, R2, R117 ;  /* 0x0000000200757224 */ /* 0x000fe400078e0275 */
[----:B------:R-:W-:-:S02]  /*5d40*/  IMAD.MOV R18, RZ, RZ, -R18 ;  /* 0x000000ffff127224 */ /* 0x000fc400078e0a12 */
[--C-:B------:R-:W-:Y:S01]  /*5d50*/  @!P2 IMAD.IADD R171, R171, 0x1, -R0.reuse ;  /* 0x00000001ababa824 */ /* 0x100fe200078e0a00 */
[C---:B------:R-:W-:Y:S01]  /*5d60*/  ISETP.GT.U32.AND P2, PT, R0.reuse, R133, PT ;  /* 0x000000850000720c */ /* 0x040fe20003f44070 */
[--C-:B------:R-:W-:Y:S01]  /*5d70*/  @!P3 IMAD.IADD R131, R131, 0x1, -R0.reuse ;  /* 0x000000018383b824 */ /* 0x100fe200078e0a00 */
[C---:B------:R-:W-:Y:S01]  /*5d80*/  ISETP.GT.U32.AND P3, PT, R0.reuse, R117, PT ;  /* 0x000000750000720c */ /* 0x040fe20003f64070 */
[C---:B------:R-:W-:Y:S02]  /*5d90*/  IMAD R121, R0.reuse, R3, R121 ;  /* 0x0000000300797224 */ /* 0x040fe400078e0279 */
[--C-:B------:R-:W-:Y:S01]  /*5da0*/  @!P5 IMAD.IADD R179, R179, 0x1, -R0.reuse ;  /* 0x00000001b3b3d824 */ /* 0x100fe200078e0a00 */
[C---:B------:R-:W-:Y:S01]  /*5db0*/  ISETP.GT.U32.AND P5, PT, R0.reuse, R125, PT ;  /* 0x0000007d0000720c */ /* 0x040fe20003fa4070 */
[C---:B------:R-:W-:Y:S01]  /*5dc0*/  IMAD R129, R0.reuse, R18, R129 ;  /* 0x0000001200817224 */ /* 0x040fe200078e0281 */
[----:B------:R-:W4:Y:S01]  /*5dd0*/  LDC R3, c[0x0][0x230] ;  /* 0x00008c00ff037b82 */ /* 0x000f220000000800 */
[--C-:B------:R-:W-:Y:S01]  /*5de0*/  @!P4 IMAD.IADD R135, R135, 0x1, -R0.reuse ;  /* 0x000000018787c824 */ /* 0x100fe200078e0a00 */
[C---:B------:R-:W-:Y:S01]  /*5df0*/  ISETP.GT.U32.AND P4, PT, R0.reuse, R121, PT ;  /* 0x000000790000720c */ /* 0x040fe20003f84070 */
[--C-:B------:R-:W-:Y:S01]  /*5e00*/  @!P0 IMAD.IADD R175, R175, 0x1, -R0.reuse ;  /* 0x00000001afaf8824 */ /* 0x100fe200078e0a00 */
[----:B------:R-:W-:Y:S01]  /*5e10*/  ISETP.GT.U32.AND P0, PT, R0, R129, PT ;  /* 0x000000810000720c */ /* 0x000fe20003f04070 */
[--C-:B------:R-:W-:Y:S01]  /*5e20*/  @!P2 IMAD.IADD R133, R133, 0x1, -R0.reuse ;  /* 0x000000018585a824 */ /* 0x100fe200078e0a00 */
[----:B------:R-:W-:Y:S01]  /*5e30*/  ISETP.GE.AND P2, PT, R20, RZ, PT ;  /* 0x000000ff1400720c */ /* 0x000fe20003f46270 */
[--C-:B------:R-:W-:Y:S01]  /*5e40*/  @!P3 IMAD.IADD R117, R117, 0x1, -R0.reuse ;  /* 0x000000017575b824 */ /* 0x100fe200078e0a00 */
[----:B------:R-:W-:Y:S01]  /*5e50*/  ISETP.GE.AND P3, PT, R26, RZ, PT ;  /* 0x000000ff1a00720c */ /* 0x000fe20003f66270 */
[----:B------:R-:W-:Y:S01]  /*5e60*/  @!P1 IMAD.MOV R167, RZ, RZ, -R167 ;  /* 0x000000ffffa79224 */ /* 0x000fe200078e0aa7 */
[----:B------:R-:W-:Y:S01]  /*5e70*/  ISETP.GT.U32.AND P1, PT, R0, R133, PT ;  /* 0x000000850000720c */ /* 0x000fe20003f24070 */
[----:B------:R-:W-:Y:S01]  /*5e80*/  @!P5 IMAD.IADD R125, R125, 0x1, -R0 ;  /* 0x000000017d7dd824 */ /* 0x000fe200078e0a00 */
[----:B------:R-:W-:Y:S01]  /*5e90*/  ISETP.GE.AND P5, PT, R24, RZ, PT ;  /* 0x000000ff1800720c */ /* 0x000fe20003fa6270 */
[----:B------:R-:W-:-:S02]  /*5ea0*/  IMAD.U32 R2, RZ, RZ, UR6 ;  /* 0x00000006ff027e24 */ /* 0x000fc4000f8e00ff */
[--C-:B------:R-:W-:Y:S01]  /*5eb0*/  @!P4 IMAD.IADD R121, R121, 0x1, -R0.reuse ;  /* 0x000000017979c824 */ /* 0x100fe200078e0a00 */
[----:B------:R-:W-:Y:S01]  /*5ec0*/  ISETP.GE.AND P4, PT, R126, UR7, PT ;  /* 0x000000077e007c0c */ /* 0x000fe2000bf86270 */
[--C-:B------:R-:W-:Y:S01]  /*5ed0*/  @!P0 IMAD.IADD R129, R129, 0x1, -R0.reuse ;  /* 0x0000000181818824 */ /* 0x100fe200078e0a00 */
[----:B------:R-:W-:Y:S01]  /*5ee0*/  ISETP.GE.AND P0, PT, R22, RZ, PT ;  /* 0x000000ff1600720c */ /* 0x000fe20003f06270 */
[----:B------:R-:W-:Y:S01]  /*5ef0*/  @!P2 IMAD.MOV R175, RZ, RZ, -R175 ;  /* 0x000000ffffafa224 */ /* 0x000fe200078e0aaf */
[----:B------:R-:W-:Y:S01]  /*5f00*/  SEL R2, R2, RZ, !P4 ;  /* 0x000000ff02027207 */ /* 0x000fe20006000000 */
[----:B------:R-:W-:Y:S01]  /*5f10*/  @!P3 IMAD.MOV R131, RZ, RZ, -R131 ;  /* 0x000000ffff83b224 */ /* 0x000fe200078e0a83 */
[----:B------:R-:W-:Y:S01]  /*5f20*/  ISETP.GT.U32.AND P4, PT, R0, R129, PT ;  /* 0x000000810000720c */ /* 0x000fe20003f84070 */
[--C-:B------:R-:W-:Y:S01]  /*5f30*/  @!P1 IMAD.IADD R133, R133, 0x1, -R0.reuse ;  /* 0x0000000185859824 */ /* 0x100fe200078e0a00 */
[----:B------:R-:W-:Y:S01]  /*5f40*/  ISETP.GE.AND P3, PT, R28, RZ, PT ;  /* 0x000000ff1c00720c */ /* 0x000fe20003f66270 */
[----:B------:R-:W-:Y:S01]  /*5f50*/  @!P5 IMAD.MOV R135, RZ, RZ, -R135 ;  /* 0x000000ffff87d224 */ /* 0x000fe200078e0a87 */
[C---:B------:R-:W-:Y:S01]  /*5f60*/  ISETP.GT.U32.AND P2, PT, R0.reuse, R125, PT ;  /* 0x0000007d0000720c */ /* 0x040fe20003f44070 */
[----:B------:R-:W-:Y:S01]  /*5f70*/  @!P6 IMAD.MOV R171, RZ, RZ, -R171 ;  /* 0x000000ffffabe224 */ /* 0x000fe200078e0aab */
[----:B------:R-:W-:Y:S01]  /*5f80*/  ISETP.GT.U32.AND P5, PT, R0, R117, PT ;  /* 0x000000750000720c */ /* 0x000fe20003fa4070 */
[----:B------:R-:W-:Y:S01]  /*5f90*/  ULDC.64 UR6, c[0x0][0x210] ;  /* 0x0000840000067ab9 */ /* 0x000fe20000000a00 */
[----:B------:R-:W-:Y:S01]  /*5fa0*/  ISETP.GE.AND P1, PT, R30, RZ, PT ;  /* 0x000000ff1e00720c */ /* 0x000fe20003f26270 */
[----:B------:R-:W-:Y:S01]  /*5fb0*/  @!P0 IMAD.MOV R179, RZ, RZ, -R179 ;  /* 0x000000ffffb38224 */ /* 0x000fe200078e0ab3 */
[----:B------:R-:W-:Y:S01]  /*5fc0*/  ISETP.GT.U32.AND P6, PT, R0, R121, PT ;  /* 0x000000790000720c */ /* 0x000fe20003fc4070 */
[----:B-1----:R-:W-:Y:S01]  /*5fd0*/  VIADD R113, R113, 0xfffffffe ;  /* 0xfffffffe71717836 */ /* 0x002fe20000000000 */
[----:B------:R-:W-:Y:S01]  /*5fe0*/  ISETP.NE.U32.AND P0, PT, R2, RZ, PT ;  /* 0x000000ff0200720c */ /* 0x000fe20003f05070 */
[--C-:B------:R-:W-:Y:S01]  /*5ff0*/  @!P4 IMAD.IADD R129, R129, 0x1, -R0.reuse ;  /* 0x000000018181c824 */ /* 0x100fe200078e0a00 */
[----:B------:R-:W-:Y:S01]  /*6000*/  ISETP.GE.AND P4, PT, R10, RZ, PT ;  /* 0x000000ff0a00720c */ /* 0x000fe20003f86270 */
[----:B------:R-:W-:Y:S01]  /*6010*/  @!P3 IMAD.MOV R133, RZ, RZ, -R133 ;  /* 0x000000ffff85b224 */ /* 0x000fe200078e0a85 */
[----:B------:R-:W-:Y:S01]  /*6020*/  ISETP.NE.AND P3, PT, R34, RZ, PT ;  /* 0x000000ff2200720c */ /* 0x000fe20003f65270 */
[--C-:B------:R-:W-:Y:S01]  /*6030*/  @!P2 IMAD.IADD R125, R125, 0x1, -R0.reuse ;  /* 0x000000017d7da824 */ /* 0x100fe200078e0a00 */
[----:B------:R-:W-:Y:S01]  /*6040*/  ISETP.GE.AND P2, PT, R16, RZ, PT ;  /* 0x000000ff1000720c */ /* 0x000fe20003f46270 */
[--C-:B------:R-:W-:Y:S01]  /*6050*/  @!P5 IMAD.IADD R117, R117, 0x1, -R0.reuse ;  /* 0x000000017575d824 */ /* 0x100fe200078e0a00 */
[----:B------:R-:W-:Y:S01]  /*6060*/  ISETP.GE.AND P5, PT, R32, RZ, PT ;  /* 0x000000ff2000720c */ /* 0x000fe20003fa6270 */
[----:B------:R-:W-:Y:S01]  /*6070*/  @!P1 IMAD.MOV R129, RZ, RZ, -R129 ;  /* 0x000000ffff819224 */ /* 0x000fe200078e0a81 */
[----:B------:R-:W-:Y:S01]  /*6080*/  ISETP.NE.AND P1, PT, R130, RZ, PT ;  /* 0x000000ff8200720c */ /* 0x000fe20003f25270 */
[----:B------:R-:W-:Y:S01]  /*6090*/  @!P6 IMAD.IADD R121, R121, 0x1, -R0 ;  /* 0x000000017979e824 */ /* 0x000fe200078e0a00 */
[C---:B------:R-:W-:Y:S01]  /*60a0*/  SEL R92, R116.reuse, R45, !P3 ;  /* 0x0000002d745c7207 */ /* 0x040fe20005800000 */
[----:B------:R-:W1:Y:S01]  /*60b0*/  LDC R2, c[0x0][0x230] ;  /* 0x00008c00ff027b82 */ /* 0x000e620000000800 */
[C---:B------:R-:W-:Y:S01]  /*60c0*/  SEL R96, R116.reuse, R49, !P3 ;  /* 0x0000003174607207 */ /* 0x040fe20005800000 */
[----:B------:R-:W-:Y:S01]  /*60d0*/  @!P4 IMAD.MOV R125, RZ, RZ, -R125 ;  /* 0x000000ffff7dc224 */ /* 0x000fe200078e0a7d */
[----:B------:R-:W-:Y:S01]  /*60e0*/  SEL R45, R116, R111, !P3 ;  /* 0x0000006f742d7207 */ /* 0x000fe20005800000 */
[----:B---3--:R-:W-:Y:S01]  /*60f0*/  VIADD R0, R8, 0xffffffff ;  /* 0xffffffff08007836 */ /* 0x008fe20000000000 */
[C---:B------:R-:W-:Y:S01]  /*6100*/  SEL R49, R116.reuse, R107, !P3 ;  /* 0x0000006b74317207 */ /* 0x040fe20005800000 */
[----:B------:R-:W-:Y:S01]  /*6110*/  @!P2 IMAD.MOV R121, RZ, RZ, -R121 ;  /* 0x000000ffff79a224 */ /* 0x000fe200078e0a79 */
[C---:B------:R-:W-:Y:S01]  /*6120*/  SEL R111, R116.reuse, R120, !P3 ;  /* 0x00000078746f7207 */ /* 0x040fe20005800000 */
[----:B------:R-:W-:Y:S01]  /*6130*/  @!P5 IMAD.MOV R114, RZ, RZ, -R114 ;  /* 0x000000ffff72d224 */ /* 0x000fe200078e0a72 */
[C---:B------:R-:W-:Y:S01]  /*6140*/  SEL R107, R116.reuse, R118, !P3 ;  /* 0x00000076746b7207 */ /* 0x040fe20005800000 */
[----:B----4-:R-:W-:Y:S01]  /*6150*/  VIADD R3, R3, 0xfffffffc ;  /* 0xfffffffc03037836 */ /* 0x010fe20000000000 */
[----:B------:R-:W-:Y:S01]  /*6160*/  SEL R120, R116, R135, !P3 ;  /* 0x0000008774787207 */ /* 0x000fe20005800000 */
[----:B------:R-:W-:Y:S01]  /*6170*/  IMAD R135, R210, 0x14, RZ ;  /* 0x00000014d2877824 */ /* 0x000fe200078e02ff */
[----:B------:R-:W-:Y:S01]  /*6180*/  SEL R118, R116, R131, !P3 ;  /* 0x0000008374767207 */ /* 0x000fe20005800000 */
[----:B------:R-:W-:Y:S01]  /*6190*/  IMAD R131, R210, 0x18, RZ ;  /* 0x00000018d2837824 */ /* 0x000fe200078e02ff */
[----:B--2---:R-:W-:Y:S01]  /*61a0*/  SEL R5, R116, R133, !P3 ;  /* 0x0000008574057207 */ /* 0x004fe20005800000 */
[----:B------:R2:W-:Y:S01]  /*61b0*/  STL [R1+0xc4], R120 ;  /* 0x0000c47801007387 */ /* 0x0005e20000100800 */
[----:B------:R-:W-:Y:S01]  /*61c0*/  @!P1 LOP3.LUT R114, RZ, R130, RZ, 0x33, !PT ;  /* 0x00000082ff729212 */ /* 0x000fe200078e33ff */
[----:B------:R-:W-:Y:S01]  /*61d0*/  IMAD R133, R210, 0x16, RZ ;  /* 0x00000016d2857824 */ /* 0x000fe200078e02ff */
[----:B------:R-:W-:Y:S01]  /*61e0*/  ISETP.GE.AND P6, PT, R6, RZ, PT ;  /* 0x000000ff0600720c */ /* 0x000fe20003fc6270 */
[----:B------:R3:W-:Y:S01]  /*61f0*/  STL [R1+0xd4], R118 ;  /* 0x0000d47601007387 */ /* 0x0007e20000100800 */
[----:B------:R-:W-:Y:S01]  /*6200*/  SEL R15, R116, R15, !P3 ;  /* 0x0000000f740f7207 */ /* 0x000fe20005800000 */
[----:B------:R-:W-:Y:S01]  /*6210*/  IMAD R130, R210, 0x19, RZ ;  /* 0x00000019d2827824 */ /* 0x000fe200078e02ff */
[C---:B------:R-:W-:Y:S01]  /*6220*/  SEL R88, R116.reuse, R41, !P3 ;  /* 0x0000002974587207 */ /* 0x040fe20005800000 */
[----:B------:R4:W-:Y:S01]  /*6230*/  STL [R1+0xe4], R5 ;  /* 0x0000e40501007387 */ /* 0x0009e20000100800 */
[----:B------:R-:W-:-:S02]  /*6240*/  SEL R100, R116, R53, !P3 ;  /* 0x0000003574647207 */ /* 0x000fc40005800000 */
[----:B--2---:R-:W-:Y:S01]  /*6250*/  SEL R120, R116, R129, !P3 ;  /* 0x0000008174787207 */ /* 0x004fe20005800000 */
[----:B------:R-:W-:Y:S01]  /*6260*/  IMAD R129, R210, 0x1a, RZ ;  /* 0x0000001ad2817824 */ /* 0x000fe200078e02ff */
[C---:B------:R-:W-:Y:S02]  /*6270*/  SEL R104, R116.reuse, R57, !P3 ;  /* 0x0000003974687207 */ /* 0x040fe40005800000 */
[C---:B---3--:R-:W-:Y:S01]  /*6280*/  SEL R118, R116.reuse, R121, !P3 ;  /* 0x0000007974767207 */ /* 0x048fe20005800000 */
[----:B------:R2:W-:Y:S01]  /*6290*/  STL [R1+0xf4], R120 ;  /* 0x0000f47801007387 */ /* 0x0005e20000100800 */
[----:B------:R-:W-:Y:S01]  /*62a0*/  @!P6 IMAD.MOV R117, RZ, RZ, -R117 ;  /* 0x000000ffff75e224 */ /* 0x000fe200078e0a75 */
[----:B----4-:R-:W-:Y:S01]  /*62b0*/  SEL R5, R116, R125, !P3 ;  /* 0x0000007d74057207 */ /* 0x010fe20005800000 */
[----:B------:R-:W-:Y:S01]  /*62c0*/  IMAD R121, R210, 0x9, RZ ;  /* 0x00000009d2797824 */ /* 0x000fe200078e02ff */
[----:B------:R-:W-:Y:S01]  /*62d0*/  SEL R50, R116, R95, !P3 ;  /* 0x0000005f74327207 */ /* 0x000fe20005800000 */
[----:B------:R-:W-:Y:S01]  /*62e0*/  IMAD R125, R210, 0x1b, RZ ;  /* 0x0000001bd27d7824 */ /* 0x000fe200078e02ff */
[C---:B------:R-:W-:Y:S01]  /*62f0*/  SEL R48, R116.reuse, R103, !P3 ;  /* 0x0000006774307207 */ /* 0x040fe20005800000 */
[----:B------:R3:W-:Y:S01]  /*6300*/  STL [R1+0xfc], R5 ;  /* 0x0000fc0501007387 */ /* 0x0007e20000100800 */
[----:B------:R-:W-:-:S02]  /*6310*/  SEL R46, R116, R99, !P3 ;  /* 0x00000063742e7207 */ /* 0x000fc40005800000 */
[----:B------:R-:W-:Y:S01]  /*6320*/  ISETP.GE.U32.AND P6, PT, R0, 0x7fffffe0, PT ;  /* 0x7fffffe00000780c */ /* 0x000fe20003fc6070 */
[----:B------:R4:W-:Y:S01]  /*6330*/  STL [R1+0x11c], R118 ;  /* 0x00011c7601007387 */ /* 0x0009e20000100800 */
[----:B------:R-:W-:Y:S01]  /*6340*/  SEL R112, R116, R7, !P3 ;  /* 0x0000000774707207 */ /* 0x000fe20005800000 */
[----:B------:R-:W-:Y:S01]  /*6350*/  IMAD R0, R126, R211, RZ ;  /* 0x000000d37e007224 */ /* 0x000fe200078e02ff */
[----:B------:R-:W-:Y:S01]  /*6360*/  SEL R60, R116, R9, !P3 ;  /* 0x00000009743c7207 */ /* 0x000fe20005800000 */
[----:B--2---:R-:W-:Y:S01]  /*6370*/  IMAD R120, R210, 0xa, RZ ;  /* 0x0000000ad2787824 */ /* 0x004fe200078e02ff */
[----:B------:R-:W-:Y:S01]  /*6380*/  SEL R62, R116, R11, !P3 ;  /* 0x0000000b743e7207 */ /* 0x000fe20005800000 */
[----:B---3--:R-:W-:Y:S01]  /*6390*/  IMAD R5, R114, UR5, RZ ;  /* 0x0000000572057c24 */ /* 0x008fe2000f8e02ff */
[----:B------:R-:W-:Y:S01]  /*63a0*/  SEL R64, R116, R17, !P3 ;  /* 0x0000001174407207 */ /* 0x000fe20005800000 */
[----:B------:R-:W-:Y:S01]  /*63b0*/  IMAD R114, R210, 0xd, RZ ;  /* 0x0000000dd2727824 */ /* 0x000fe200078e02ff */
[C---:B------:R-:W-:Y:S01]  /*63c0*/  SEL R66, R116.reuse, R19, !P3 ;  /* 0x0000001374427207 */ /* 0x040fe20005800000 */
[----:B----4-:R-:W-:Y:S01]  /*63d0*/  IMAD.SHL.U32 R118, R5, 0x4, RZ ;  /* 0x0000000405767824 */ /* 0x010fe200078e00ff */
[C---:B------:R-:W-:Y:S01]  /*63e0*/  SEL R68, R116.reuse, R21, !P3 ;  /* 0x0000001574447207 */ /* 0x040fe20005800000 */
[----:B------:R-:W-:Y:S01]  /*63f0*/  UMOV UR5, 0x400 ;  /* 0x0000040000057882 */ /* 0x000fe20000000000 */
[----:B------:R-:W-:-:S02]  /*6400*/  SEL R70, R116, R23, !P3 ;  /* 0x0000001774467207 */ /* 0x000fc40005800000 */
[----:B------:R-:W-:Y:S01]  /*6410*/  IADD3 R182, P1, R118, UR6, RZ ;  /* 0x0000000676b67c10 */ /* 0x000fe2000ff3e0ff */
[----:B------:R-:W2:Y:S01]  /*6420*/  S2UR UR6, SR_CgaCtaId ;  /* 0x00000000000679c3 */ /* 0x000ea20000008800 */
[C---:B------:R-:W-:Y:S02]  /*6430*/  SEL R72, R116.reuse, R25, !P3 ;  /* 0x0000001974487207 */ /* 0x040fe40005800000 */
[C---:B------:R-:W-:Y:S02]  /*6440*/  SEL R74, R116.reuse, R27, !P3 ;  /* 0x0000001b744a7207 */ /* 0x040fe40005800000 */
[C---:B------:R-:W-:Y:S02]  /*6450*/  SEL R76, R116.reuse, R29, !P3 ;  /* 0x0000001d744c7207 */ /* 0x040fe40005800000 */
[C---:B------:R-:W-:Y:S02]  /*6460*/  SEL R78, R116.reuse, R31, !P3 ;  /* 0x0000001f744e7207 */ /* 0x040fe40005800000 */
[----:B------:R-:W-:-:S02]  /*6470*/  SEL R80, R116, R33, !P3 ;  /* 0x0000002174507207 */ /* 0x000fc40005800000 */
[C---:B------:R-:W-:Y:S02]  /*6480*/  SEL R82, R116.reuse, R35, !P3 ;  /* 0x0000002374527207 */ /* 0x040fe40005800000 */
[C---:B------:R-:W-:Y:S02]  /*6490*/  SEL R84, R116.reuse, R37, !P3 ;  /* 0x0000002574547207 */ /* 0x040fe40005800000 */
[C---:B------:R-:W-:Y:S02]  /*64a0*/  SEL R86, R116.reuse, R39, !P3 ;  /* 0x0000002774567207 */ /* 0x040fe40005800000 */
[C---:B------:R-:W-:Y:S02]  /*64b0*/  SEL R90, R116.reuse, R43, !P3 ;  /* 0x0000002b745a7207 */ /* 0x040fe40005800000 */
[C---:B------:R-:W-:Y:S02]  /*64c0*/  SEL R94, R116.reuse, R47, !P3 ;  /* 0x0000002f745e7207 */ /* 0x040fe40005800000 */
[----:B------:R-:W-:-:S02]  /*64d0*/  SEL R98, R116, R51, !P3 ;  /* 0x0000003374627207 */ /* 0x000fc40005800000 */
[C---:B------:R-:W-:Y:S01]  /*64e0*/  SEL R102, R116.reuse, R55, !P3 ;  /* 0x0000003774667207 */ /* 0x040fe20005800000 */
[----:B--2---:R-:W-:Y:S01]  /*64f0*/  ULEA UR5, UR6, UR5, 0x18 ;  /* 0x0000000506057291 */ /* 0x004fe2000f8ec03f */
        /* <DEDUP_REMOVED lines=28> */
[----:B------:R-:W-:Y:S01]  /*66c0*/  SEL R42, R116, R145, !P3 ;  /* 0x00000091742a7207 */ /* 0x000fe20005800000 */
[----:B------:R-:W-:Y:S01]  /*66d0*/  IMAD R145, R210, 0x3, RZ ;  /* 0x00000003d2917824 */ /* 0x000fe200078e02ff */
[----:B------:R-:W-:Y:S01]  /*66e0*/  SEL R40, R116, R143, !P3 ;  /* 0x0000008f74287207 */ /* 0x000fe20005800000 */
[----:B------:R-:W-:Y:S01]  /*66f0*/  IMAD R143, R210, 0x6, RZ ;  /* 0x00000006d28f7824 */ /* 0x000fe200078e02ff */
        /* <DEDUP_REMOVED lines=61> */
[----:B------:R-:W-:-:S02]  /*6ad0*/  SEL R83, R116, R247, !P3 ;  /* 0x000000f774537207 */ /* 0x000fc40005800000 */
[C---:B------:R-:W-:Y:S02]  /*6ae0*/  SEL R87, R116.reuse, R249, !P3 ;  /* 0x000000f974577207 */ /* 0x040fe40005800000 */
[C---:B------:R-:W-:Y:S02]  /*6af0*/  SEL R91, R116.reuse, R251, !P3 ;  /* 0x000000fb745b7207 */ /* 0x040fe40005800000 */
[----:B------:R-:W-:Y:S01]  /*6b00*/  SEL R115, R116, R122, !P3 ;  /* 0x0000007a74737207 */ /* 0x000fe20005800000 */
[----:B------:R-:W-:Y:S01]  /*6b10*/  IMAD R122, R210, 0x1d, RZ ;  /* 0x0000001dd27a7824 */ /* 0x000fe200078e02ff */
[----:B------:R-:W-:Y:S01]  /*6b20*/  SEL R119, R116, R124, !P3 ;  /* 0x0000007c74777207 */ /* 0x000fe20005800000 */
[----:B------:R-:W-:Y:S01]  /*6b30*/  IMAD R124, R210, 0x1c, RZ ;  /* 0x0000001cd27c7824 */ /* 0x000fe200078e02ff */
[C---:B------:R-:W-:Y:S02]  /*6b40*/  SEL R123, R116.reuse, R123, !P3 ;  /* 0x0000007b747b7207 */ /* 0x040fe40005800000 */
[----:B------:R-:W-:-:S02]  /*6b50*/  SEL R127, R116, R127, !P3 ;  /* 0x0000007f747f7207 */ /* 0x000fc40005800000 */
[----:B------:R-:W-:Y:S01]  /*6b60*/  SEL R4, R116, R141, !P3 ;  /* 0x0000008d74047207 */ /* 0x000fe20005800000 */
[----:B------:R-:W-:Y:S01]  /*6b70*/  IMAD.SHL.U32 R141, R210, 0x8, RZ ;  /* 0x00000008d28d7824 */ /* 0x000fe200078e00ff */
[----:B------:R-:W-:Y:S01]  /*6b80*/  SEL R12, R116, R139, !P3 ;  /* 0x0000008b740c7207 */ /* 0x000fe20005800000 */
[----:B------:R-:W-:Y:S01]  /*6b90*/  IMAD R139, R210, 0x11, RZ ;  /* 0x00000011d28b7824 */ /* 0x000fe200078e02ff */
[C---:B------:R-:W-:Y:S02]  /*6ba0*/  SEL R13, R116.reuse, R13, !P3 ;  /* 0x0000000d740d7207 */ /* 0x040fe40005800000 */
[----:B------:R-:W-:Y:S01]  /*6bb0*/  SEL R14, R116, R137, !P3 ;  /* 0x00000089740e7207 */ /* 0x000fe20005800000 */
[----:B------:R-:W-:Y:S01]  /*6bc0*/  IMAD R137, R210, 0x13, RZ ;  /* 0x00000013d2897824 */ /* 0x000fe200078e02ff */
        /* <DEDUP_REMOVED lines=9> */
[----:B------:R-:W-:Y:S01]  /*6c60*/  LEA.HI.X.SX32 R183, R5, UR7, 0x2, P1 ;  /* 0x0000000705b77c11 */ /* 0x000fe200088f16ff */
[----:B------:R-:W-:Y:S01]  /*6c70*/  ULDC UR7, c[0x0][0x240] ;  /* 0x0000900000077ab9 */ /* 0x000fe20000000800 */
[----:B------:R-:W-:Y:S01]  /*6c80*/  SEL R116, R116, R117, !P3 ;  /* 0x0000007574747207 */ /* 0x000fe20005800000 */
[----:B------:R-:W-:Y:S01]  /*6c90*/  IMAD R15, R15, UR7, RZ ;  /* 0x000000070f0f7c24 */ /* 0x000fe2000f8e02ff */
[----:B------:R-:W-:Y:S01]  /*6ca0*/  ISETP.GE.U32.AND P5, PT, R113, 0x7fffffdf, PT ;  /* 0x7fffffdf7100780c */ /* 0x000fe20003fa6070 */
[----:B-1----:R-:W-:Y:S01]  /*6cb0*/  VIADD R113, R2, 0xfffffffd ;  /* 0xfffffffd02717836 */ /* 0x002fe20000000000 */
[----:B------:R-:W-:Y:S01]  /*6cc0*/  LEA R2, P3, R0, UR8, 0x2 ;  /* 0x0000000800027c11 */ /* 0x000fe2000f8610ff */
[----:B------:R1:W-:Y:S01]  /*6cd0*/  STL [R1+0x12c], R116 ;  /* 0x00012c7401007387 */ /* 0x0003e20000100800 */
[----:B------:R-:W-:Y:S01]  /*6ce0*/  ISETP.GE.U32.AND P4, PT, R3, 0x7fffffdd, PT ;  /* 0x7fffffdd0300780c */ /* 0x000fe20003f86070 */
[----:B------:R-:W-:Y:S01]  /*6cf0*/  IMAD R117, R210, 0xc, RZ ;  /* 0x0000000cd2757824 */ /* 0x000fe200078e02ff */
[----:B------:R-:W-:Y:S01]  /*6d00*/  LEA.HI.X.SX32 R3, R0, UR9, 0x2, P3 ;  /* 0x0000000900037c11 */ /* 0x000fe200098f16ff */
[----:B------:R2:W-:Y:S01]  /*6d10*/  STL [R1+0x610], R5 ;  /* 0x0006100501007387 */ /* 0x0005e20000100800 */
[----:B------:R-:W-:Y:S01]  /*6d20*/  LEA R148, P1, R15, R2, 0x2 ;  /* 0x000000020f947211 */ /* 0x000fe200078210ff */
[----:B------:R-:W-:Y:S01]  /*6d30*/  IMAD R112, R112, UR7, RZ ;  /* 0x0000000770707c24 */ /* 0x000fe2000f8e02ff */
[----:B------:R-:W-:Y:S01]  /*6d40*/  ISETP.GE.U32.AND P2, PT, R113, 0x7fffffde, PT ;  /* 0x7fffffde7100780c */ /* 0x000fe20003f46070 */
[----:B------:R3:W-:Y:S01]  /*6d50*/  STL [R1+0x950], R118 ;  /* 0x0009507601007387 */ /* 0x0007e20000100800 */
[----:B------:R-:W-:Y:S01]  /*6d60*/  LEA.HI.X.SX32 R149, R15, R3, 0x2, P1 ;  /* 0x000000030f957211 */ /* 0x000fe200008f16ff */
[C---:B------:R-:W-:Y:S01]  /*6d70*/  IMAD R113, R210.reuse, 0xe, RZ ;  /* 0x0000000ed2717824 */ /* 0x040fe200078e02ff */
[C---:B------:R-:W-:Y:S01]  /*6d80*/  LEA R186, P1, R210.reuse, R182, 0x3 ;  /* 0x000000b6d2ba7211 */ /* 0x040fe200078218ff */
[----:B------:R4:W-:Y:S01]  /*6d90*/  STL [R1+0x1938], R0 ;  /* 0x0019380001007387 */ /* 0x0009e20000100800 */
[----:B-1----:R-:W-:-:S02]  /*6da0*/  IMAD.SHL.U32 R116, R210, 0x10, RZ ;  /* 0x00000010d2747824 */ /* 0x002fc400078e00ff */
[----:B--2---:R-:W-:Y:S01]  /*6db0*/  IMAD.SHL.U32 R5, R210, 0x4, RZ ;  /* 0x00000004d2057824 */ /* 0x004fe200078e00ff */
[-C--:B------:R-:W-:Y:S01]  /*6dc0*/  LEA.HI.X.SX32 R187, R146, R183.reuse, 0x2, P1 ;  /* 0x000000b792bb7211 */ /* 0x080fe200008f16ff */
[----:B------:R-:W-:Y:S01]  /*6dd0*/  IMAD R60, R60, UR7, RZ ;  /* 0x000000073c3c7c24 */ /* 0x000fe2000f8e02ff */
[CC--:B------:R-:W-:Y:S01]  /*6de0*/  LEA R190, P1, R210.reuse, R182.reuse, 0x4 ;  /* 0x000000b6d2be7211 */ /* 0x0c0fe200078220ff */
[C---:B---3--:R-:W-:Y:S01]  /*6df0*/  IMAD R118, R210.reuse, 0xb, RZ ;  /* 0x0000000bd2767824 */ /* 0x048fe200078e02ff */
[CC--:B------:R-:W-:Y:S01]  /*6e00*/  IADD3 R184, P3, R5.reuse, R182.reuse, RZ ;  /* 0x000000b605b87210 */ /* 0x0c0fe20007f7e0ff */
[----:B------:R1:W-:Y:S01]  /*6e10*/  STL [R1+0x778], R5 ;  /* 0x0007780501007387 */ /* 0x0003e20000100800 */
[-C--:B------:R-:W-:Y:S01]  /*6e20*/  LEA.HI.X.SX32 R191, R5, R183.reuse, 0x2, P1 ;  /* 0x000000b705bf7211 */ /* 0x080fe200008f16ff */
[C---:B----4-:R-:W-:Y:S01]  /*6e30*/  IMAD R0, R210.reuse, 0x1f, RZ ;  /* 0x0000001fd2007824 */ /* 0x050fe200078e02ff */
[CC--:B------:R-:W-:Y:S01]  /*6e40*/  LEA.HI.X.SX32 R185, R210.reuse, R183.reuse, 0x2, P3 ;  /* 0x000000b7d2b97211 */ /* 0x0c0fe200018f16ff */
[----:B------:R-:W-:Y:S01]  /*6e50*/  STL [R1+0x7f0], R146 ;  /* 0x0007f09201007387 */ /* 0x000fe20000100800 */
[-C--:B------:R-:W-:Y:S01]  /*6e60*/  IADD3 R188, P3, R117, R182.reuse, RZ ;  /* 0x000000b675bc7210 */ /* 0x080fe20007f7e0ff */
[----:B------:R-:W-:Y:S01]  /*6e70*/  IMAD R61, R61, UR7, RZ ;  /* 0x000000073d3d7c24 */ /* 0x000fe2000f8e02ff */
[-C--:B------:R-:W-:Y:S01]  /*6e80*/  IADD3 R194, P1, R131, R182.reuse, RZ ;  /* 0x000000b683c27210 */ /* 0x080fe20007f3e0ff */
[----:B------:R-:W-:Y:S01]  /*6e90*/  STL [R1+0x7e8], R145 ;  /* 0x0007e89101007387 */ /* 0x000fe20000100800 */
[-C--:B------:R-:W-:Y:S01]  /*6ea0*/  LEA.HI.X.SX32 R189, R145, R183.reuse, 0x2, P3 ;  /* 0x000000b791bd7211 */ /* 0x080fe200018f16ff */
[----:B-1----:R-:W-:Y:S01]  /*6eb0*/  IMAD R5, R210, 0x1e, RZ ;  /* 0x0000001ed2057824 */ /* 0x002fe200078e02ff */
[-C--:B------:R-:W-:Y:S01]  /*6ec0*/  IADD3 R192, P3, R135, R182.reuse, RZ ;  /* 0x000000b687c07210 */ /* 0x080fe20007f7e0ff */
[----:B------:R1:W-:Y:S01]  /*6ed0*/  STL [R1+0x774], R117 ;  /* 0x0007747501007387 */ /* 0x0003e20000100800 */
[-C--:B------:R-:W-:Y:S01]  /*6ee0*/  LEA.HI.X.SX32 R195, R143, R183.reuse, 0x2, P1 ;  /* 0x000000b78fc37211 */ /* 0x080fe200008f16ff */
[----:B------:R-:W-:Y:S01]  /*6ef0*/  IMAD R62, R62, UR7, RZ ;  /* 0x000000073e3e7c24 */ /* 0x000fe2000f8e02ff */
[-C--:B------:R-:W-:Y:S01]  /*6f00*/  LEA.HI.X.SX32 R193, R144, R183.reuse, 0x2, P3 ;  /* 0x000000b790c17211 */ /* 0x080fe200018f16ff */
[----:B------:R-:W-:Y:S01]  /*6f10*/  STL [R1+0x79c], R144 ;  /* 0x00079c9001007387 */ /* 0x000fe20000100800 */
[-C--:B------:R-:W-:Y:S01]  /*6f20*/  IADD3 R196, P3, R124, R182.reuse, RZ ;  /* 0x000000b67cc47210 */ /* 0x080fe20007f7e0ff */
[----:B------:R-:W-:Y:S01]  /*6f30*/  IMAD R64, R64, UR7, RZ ;  /* 0x0000000740407c24 */ /* 0x000fe2000f8e02ff */
[-C--:B------:R-:W-:Y:S01]  /*6f40*/  LEA R198, P1, R210, R182.reuse, 0x5 ;  /* 0x000000b6d2c67211 */ /* 0x080fe200078228ff */
[----:B------:R-:W-:Y:S01]  /*6f50*/  STL [R1+0x798], R143 ;  /* 0x0007988f01007387 */ /* 0x000fe20000100800 */
[-C--:B------:R-:W-:Y:S01]  /*6f60*/  LEA.HI.X.SX32 R197, R142, R183.reuse, 0x2, P3 ;  /* 0x000000b78ec57211 */ /* 0x080fe200018f16ff */
[----:B------:R-:W-:Y:S01]  /*6f70*/  IMAD R65, R65, UR7, RZ ;  /* 0x0000000741417c24 */ /* 0x000fe2000f8e02ff */
[-C--:B------:R-:W-:Y:S01]  /*6f80*/  LEA.HI.X.SX32 R199, R141, R183.reuse, 0x2, P1 ;  /* 0x000000b78dc77211 */ /* 0x080fe200008f16ff */
[----:B------:R-:W-:Y:S01]  /*6f90*/  STL [R1+0x734], R135 ;  /* 0x0007348701007387 */ /* 0x000fe20000100800 */
[-C--:B------:R-:W-:Y:S01]  /*6fa0*/  IADD3 R200, P3, R201, R182.reuse, RZ ;  /* 0x000000b6c9c87210 */ /* 0x080fe20007f7e0ff */
[----:B------:R-:W-:Y:S01]  /*6fb0*/  IMAD R66, R66, UR7, RZ ;  /* 0x0000000742427c24 */ /* 0x000fe2000f8e02ff */
[-C--:B------:R-:W-:Y:S01]  /*6fc0*/  IADD3 R202, P1, R203, R182.reuse, RZ ;  /* 0x000000b6cbca7210 */ /* 0x080fe20007f3e0ff */
        /* <DEDUP_REMOVED lines=14> */
[----:B-1----:R-:W1:Y:S01]  /*70b0*/  LDC R117, c[0x0][0x230] ;  /* 0x00008c00ff757b82 */ /* 0x002e620000000800 */
[-C--:B------:R-:W-:Y:S01]  /*70c0*/  LEA R210, P1, R210, R182.reuse, 0x6 ;  /* 0x000000b6d2d27211 */ /* 0x080fe200078230ff */
[----:B------:R2:W-:Y:S01]  /*70d0*/  STL [R1+0x784], R121 ;  /* 0x0007847901007387 */ /* 0x0005e20000100800 */
[-C--:B------:R-:W-:Y:S01]  /*70e0*/  LEA.HI.X.SX32 R209, R114, R183.reuse, 0x2, P3 ;  /* 0x000000b772d17211 */ /* 0x080fe200018f16ff */
[----:B------:R-:W-:Y:S01]  /*70f0*/  IMAD R72, R72, UR7, RZ ;  /* 0x0000000748487c24 */ /* 0x000fe2000f8e02ff */
[-C--:B------:R-:W-:Y:S01]  /*7100*/  LEA.HI.X.SX32 R211, R116, R183.reuse, 0x2, P1 ;  /* 0x000000b774d37211 */ /* 0x080fe200008f16ff */
[----:B------:R3:W-:Y:S01]  /*7110*/  STL [R1+0x780], R120 ;  /* 0x0007807801007387 */ /* 0x0007e20000100800 */
[-C--:B------:R-:W-:Y:S01]  /*7120*/  IADD3 R212, P3, R213, R182.reuse, RZ ;  /* 0x000000b6d5d47210 */ /* 0x080fe20007f7e0ff */
[----:B------:R-:W-:Y:S01]  /*7130*/  IMAD R73, R73, UR7, RZ ;  /* 0x0000000749497c24 */ /* 0x000fe2000f8e02ff */
[-C--:B------:R-:W-:Y:S01]  /*7140*/  IADD3 R218, P1, R219, R182.reuse, RZ ;  /* 0x000000b6dbda7210 */ /* 0x080fe20007f3e0ff */
[----:B------:R4:W-:Y:S01]  /*7150*/  STL [R1+0x77c], R118 ;  /* 0x00077c7601007387 */ /* 0x0009e20000100800 */
[-C--:B------:R-:W-:Y:S01]  /*7160*/  LEA.HI.X.SX32 R213, R113, R183.reuse, 0x2, P3 ;  /* 0x000000b771d57211 */ /* 0x080fe200018f16ff */
[----:B--2---:R-:W2:Y:S01]  /*7170*/  LDC R121, c[0x0][0x230] ;  /* 0x00008c00ff797b82 */ /* 0x004ea20000000800 */
[-C--:B------:R-:W-:Y:S01]  /*7180*/  LEA.HI.X.SX32 R219, R138, R183.reuse, 0x2, P1 ;  /* 0x000000b78adb7211 */ /* 0x080fe200008f16ff */
[----:B------:R-:W-:Y:S01]  /*7190*/  STL [R1+0x770], R114 ;  /* 0x0007707201007387 */ /* 0x000fe20000100800 */
[-C--:B------:R-:W-:Y:S01]  /*71a0*/  IADD3 R214, P3, R215, R182.reuse, RZ ;  /* 0x000000b6d7d67210 */ /* 0x080fe20007f7e0ff */
[----:B------:R-:W-:Y:S01]  /*71b0*/  IMAD R74, R74, UR7, RZ ;  /* 0x000000074a4a7c24 */ /* 0x000fe2000f8e02ff */
[-C--:B------:R-:W-:Y:S01]  /*71c0*/  IADD3 R222, P1, R223, R182.reuse, RZ ;  /* 0x000000b6dfde7210 */ /* 0x080fe20007f3e0ff */
[----:B------:R4:W-:Y:S01]  /*71d0*/  STL [R1+0x76c], R113 ;  /* 0x00076c7101007387 */ /* 0x0009e20000100800 */
[-C--:B------:R-:W-:Y:S01]  /*71e0*/  LEA.HI.X.SX32 R215, R140, R183.reuse, 0x2, P3 ;  /* 0x000000b78cd77211 */ /* 0x080fe200018f16ff */
[----:B---3--:R-:W3:Y:S01]  /*71f0*/  LDC R120, c[0x0][0x230] ;  /* 0x00008c00ff787b82 */ /* 0x008ee20000000800 */
[-C--:B------:R-:W-:Y:S01]  /*7200*/  LEA.HI.X.SX32 R223, R135, R183.reuse, 0x2, P1 ;  /* 0x000000b787df7211 */ /* 0x080fe200008f16ff */
[----:B------:R-:W-:Y:S01]  /*7210*/  STL [R1+0x768], R140 ;  /* 0x0007688c01007387 */ /* 0x000fe20000100800 */
[-C--:B------:R-:W-:Y:S01]  /*7220*/  IADD3 R216, P3, R217, R182.reuse, RZ ;  /* 0x000000b6d9d87210 */ /* 0x080fe20007f7e0ff */
[----:B-1----:R-:W-:Y:S01]  /*7230*/  VIADD R117, R117, 0xfffffff7 ;  /* 0xfffffff775757836 */ /* 0x002fe20000000000 */
[-C--:B------:R-:W-:Y:S01]  /*7240*/  IADD3 R226, P1, R227, R182.reuse, RZ ;  /* 0x000000b6e3e27210 */ /* 0x080fe20007f3e0ff */
[----:B------:R1:W-:Y:S01]  /*7250*/  STL [R1+0x764], R116 ;  /* 0x0007647401007387 */ /* 0x0003e20000100800 */
[-C--:B------:R-:W-:Y:S01]  /*7260*/  LEA.HI.X.SX32 R217, R139, R183.reuse, 0x2, P3 ;  /* 0x000000b78bd97211 */ /* 0x080fe200018f16ff */
[----:B----4-:R-:W4:Y:S01]  /*7270*/  LDC R118, c[0x0][0x230] ;  /* 0x00008c00ff767b82 */ /* 0x010f220000000800 */
[-C--:B------:R-:W-:Y:S01]  /*7280*/  LEA.HI.X.SX32 R227, R133, R183.reuse, 0x2, P1 ;  /* 0x000000b785e37211 */ /* 0x080fe200008f16ff */
[----:B------:R-:W-:Y:S01]  /*7290*/  STL [R1+0x760], R139 ;  /* 0x0007608b01007387 */ /* 0x000fe20000100800 */
[-C--:B------:R-:W-:Y:S01]  /*72a0*/  IADD3 R220, P3, R221, R182.reuse, RZ ;  /* 0x000000b6dddc7210 */ /* 0x080fe20007f7e0ff */
[----:B------:R-:W-:Y:S01]  /*72b0*/  IMAD R76, R76, UR7, RZ ;  /* 0x000000074c4c7c24 */ /* 0x000fe2000f8e02ff */
[-C--:B------:R-:W-:Y:S01]  /*72c0*/  IADD3 R230, P1, R231, R182.reuse, RZ ;  /* 0x000000b6e7e67210 */ /* 0x080fe20007f3e0ff */
[----:B------:R-:W-:Y:S01]  /*72d0*/  STL [R1+0x75c], R138 ;  /* 0x00075c8a01007387 */ /* 0x000fe20000100800 */
[-C--:B------:R-:W-:Y:S01]  /*72e0*/  LEA.HI.X.SX32 R221, R137, R183.reuse, 0x2, P3 ;  /* 0x000000b789dd7211 */ /* 0x080fe200018f16ff */
[----:B------:R-:W1:Y:S01]  /*72f0*/  LDC R113, c[0x0][0x230] ;  /* 0x00008c00ff717b82 */ /* 0x000e620000000800 */
[-C--:B------:R-:W-:Y:S01]  /*7300*/  LEA.HI.X.SX32 R231, R131, R183.reuse, 0x2, P1 ;  /* 0x000000b783e77211 */ /* 0x080fe200008f16ff */
[----:B------:R-:W-:Y:S01]  /*7310*/  STL [R1+0x758], R137 ;  /* 0x0007588901007387 */ /* 0x000fe20000100800 */
[-C--:B------:R-:W-:Y:S01]  /*7320*/  IADD3 R224, P3, R225, R182.reuse, RZ ;  /* 0x000000b6e1e07210 */ /* 0x080fe20007f7e0ff */
[----:B--2---:R-:W-:Y:S01]  /*7330*/  VIADD R121, R121, 0xfffffffa ;  /* 0xfffffffa79797836 */ /* 0x004fe20000000000 */
[-C--:B------:R-:W-:Y:S01]  /*7340*/  IADD3 R234, P1, R235, R182.reuse, RZ ;  /* 0x000000b6ebea7210 */ /* 0x080fe20007f3e0ff */
[----:B------:R-:W-:Y:S01]  /*7350*/  STL [R1+0x754], R134 ;  /* 0x0007548601007387 */ /* 0x000fe20000100800 */
[-C--:B------:R-:W-:Y:S01]  /*7360*/  LEA.HI.X.SX32 R225, R134, R183.reuse, 0x2, P3 ;  /* 0x000000b786e17211 */ /* 0x080fe200018f16ff */
[----:B---3--:R-:W-:Y:S01]  /*7370*/  VIADD R120, R120, 0xfffffffb ;  /* 0xfffffffb78787836 */ /* 0x008fe20000000000 */
[-C--:B------:R-:W-:Y:S01]  /*7380*/  LEA.HI.X.SX32 R235, R129, R183.reuse, 0x2, P1 ;  /* 0x000000b781eb7211 */ /* 0x080fe200008f16ff */
[----:B------:R-:W-:Y:S01]  /*7390*/  STL [R1+0x750], R133 ;  /* 0x0007508501007387 */ /* 0x000fe20000100800 */
[-C--:B------:R-:W-:Y:S01]  /*73a0*/  IADD3 R228, P3, R229, R182.reuse, RZ ;  /* 0x000000b6e5e47210 */ /* 0x080fe20007f7e0ff */
[----:B------:R-:W2:Y:S01]  /*73b0*/  LDC R114, c[0x0][0x230] ;  /* 0x00008c00ff727b82 */ /* 0x000ea20000000800 */
[-C--:B------:R-:W-:Y:S01]  /*73c0*/  IADD3 R238, P1, R239, R182.reuse, RZ ;  /* 0x000000b6efee7210 */ /* 0x080fe20007f3e0ff */
[----:B------:R-:W-:Y:S01]  /*73d0*/  STL [R1+0x74c], R132 ;  /* 0x00074c8401007387 */ /* 0x000fe20000100800 */
[-C--:B------:R-:W-:Y:S01]  /*73e0*/  LEA.HI.X.SX32 R229, R132, R183.reuse, 0x2, P3 ;  /* 0x000000b784e57211 */ /* 0x080fe200018f16ff */
[----:B----4-:R-:W-:Y:S01]  /*73f0*/  VIADD R118, R118, 0xfffffff9 ;  /* 0xfffffff976767836 */ /* 0x010fe20000000000 */
[-C--:B------:R-:W-:Y:S01]  /*7400*/  LEA.HI.X.SX32 R239, R124, R183.reuse, 0x2, P1 ;  /* 0x000000b77cef7211 */ /* 0x080fe200008f16ff */
[----:B------:R3:W-:Y:S01]  /*7410*/  STL [R1+0x618], R15 ;  /* 0x0006180f01007387 */ /* 0x0007e20000100800 */
[-C--:B------:R-:W-:Y:S01]  /*7420*/  IADD3 R232, P3, R233, R182.reuse, RZ ;  /* 0x000000b6e9e87210 */ /* 0x080fe20007f7e0ff */
[----:B-1----:R-:W1:Y:S01]  /*7430*/  LDC R116, c[0x0][0x230] ;  /* 0x00008c00ff747b82 */ /* 0x002e620000000800 */
[-C--:B------:R-:W-:Y:S01]  /*7440*/  IADD3 R242, P1, R243, R182.reuse, RZ ;  /* 0x000000b6f3f27210 */ /* 0x080fe20007f3e0ff */
[----:B------:R-:W-:Y:S01]  /*7450*/  STL [R1+0x748], R130 ;  /* 0x0007488201007387 */ /* 0x000fe20000100800 */
[-C--:B------:R-:W-:Y:S01]  /*7460*/  LEA.HI.X.SX32 R233, R130, R183.reuse, 0x2, P3 ;  /* 0x000000b782e97211 */ /* 0x080fe200018f16ff */
[----:B------:R-:W-:Y:S01]  /*7470*/  VIADD R113, R113, 0xfffffff8 ;  /* 0xfffffff871717836 */ /* 0x000fe20000000000 */
[-C--:B------:R-:W-:Y:S01]  /*7480*/  LEA.HI.X.SX32 R243, R5, R183.reuse, 0x2, P1 ;  /* 0x000000b705f37211 */ /* 0x080fe200008f16ff */
[----:B------:R-:W-:Y:S01]  /*7490*/  STL [R1+0x744], R129 ;  /* 0x0007448101007387 */ /* 0x000fe20000100800 */
[-C--:B------:R-:W-:Y:S01]  /*74a0*/  IADD3 R236, P3, R237, R182.reuse, RZ ;  /* 0x000000b6edec7210 */ /* 0x080fe20007f7e0ff */
[----:B---3--:R-:W-:Y:S01]  /*74b0*/  IMAD.SHL.U32 R15, R136, 0x10, RZ ;  /* 0x00000010880f7824 */ /* 0x008fe200078e00ff */
[----:B------:R-:W-:Y:S01]  /*74c0*/  ISETP.GE.U32.AND P1, PT, R120, 0x7fffffdc, PT ;  /* 0x7fffffdc7800780c */ /* 0x000fe20003f26070 */
[----:B------:R3:W-:Y:S01]  /*74d0*/  STL [R1+0x740], R125 ;  /* 0x0007407d01007387 */ /* 0x0007e20000100800 */
[----:B------:R-:W4:Y:S01]  /*74e0*/  LDC R120, c[0x0][0x230] ;  /* 0x00008c00ff787b82 */ /* 0x000f220000000800 */
[----:B------:R-:W-:Y:S01]  /*74f0*/  LEA.HI.X.SX32 R237, R125, R183, 0x2, P3 ;  /* 0x000000b77ded7211 */ /* 0x000fe200018f16ff */
[----:B------:R-:W-:Y:S01]  /*7500*/  IMAD R77, R77, UR7, RZ ;  /* 0x000000074d4d7c24 */ /* 0x000fe2000f8e02ff */
[----:B------:R-:W-:Y:S01]  /*7510*/  LOP3.LUT R15, R15, 0x70, RZ, 0xc0, !PT ;  /* 0x000000700f0f7812 */ /* 0x000fe200078ec0ff */
[----:B------:R-:W-:Y:S01]  /*7520*/  STL.64 [R1+0x150], R148 ;  /* 0x0001509401007387 */ /* 0x000fe20000100a00 */
[----:B------:R-:W-:Y:S01]  /*7530*/  IADD3 R240, P3, R241, R182, RZ ;  /* 0x000000b6f1f07210 */ /* 0x000fe20007f7e0ff */
[----:B--2---:R-:W-:-:S02]  /*7540*/  VIADD R114, R114, 0xfffffff6 ;  /* 0xfffffff672727836 */ /* 0x004fc40000000000 */
[----:B------:R-:W-:Y:S01]  /*7550*/  IMAD R15, R128, 0x80, R15 ;  /* 0x00000080800f7824 */ /* 0x000fe200078e020f */
[----:B------:R-:W-:Y:S01]  /*7560*/  STL [R1+0x73c], R122 ;  /* 0x00073c7a01007387 */ /* 0x000fe20000100800 */
[-C--:B------:R-:W-:Y:S01]  /*7570*/  LEA.HI.X.SX32 R241, R122, R183.reuse, 0x2, P3 ;  /* 0x000000b77af17211 */ /* 0x080fe200018f16ff */
[----:B---3--:R-:W2:Y:S01]  /*7580*/  LDC.64 R124, c[0x0][0x238] ;  /* 0x00008e00ff7c7b82 */ /* 0x008ea20000000a00 */
[----:B------:R-:W-:Y:S01]  /*7590*/  IADD3 R244, P3, R245, R182, RZ ;  /* 0x000000b6f5f47210 */ /* 0x000fe20007f7e0ff */
[----:B------:R3:W-:Y:S01]  /*75a0*/  STL [R1+0x738], R5 ;  /* 0x0007380501007387 */ /* 0x0007e20000100800 */
[----:B-1----:R-:W-:Y:S02]  /*75b0*/  VIADD R116, R116, 0xfffffff5 ;  /* 0xfffffff574747836 */ /* 0x002fe40000000000 */
[----:B------:R-:W-:Y:S01]  /*75c0*/  LEA.HI.X.SX32 R245, R0, R183, 0x2, P3 ;  /* 0x000000b700f57211 */ /* 0x000fe200018f16ff */
[----:B------:R1:W-:Y:S01]  /*75d0*/  STL [R1+0x730], R0 ;  /* 0x0007300001007387 */ /* 0x0003e20000100800 */
[----:B------:R-:W-:Y:S01]  /*75e0*/  ISETP.GE.U32.AND P3, PT, R121, 0x7fffffdb, PT ;  /* 0x7fffffdb7900780c */ /* 0x000fe20003f66070 */
[----:B------:R-:W-:Y:S01]  /*75f0*/  IMAD R78, R78, UR7, RZ ;  /* 0x000000074e4e7c24 */ /* 0x000fe2000f8e02ff */
[----:B------:R-:W2:Y:S01]  /*7600*/  LDC R121, c[0x0][0x230] ;  /* 0x00008c00ff797b82 */ /* 0x000ea20000000800 */
[----:B------:R-:W-:-:S02]  /*7610*/  IMAD R80, R80, UR7, RZ ;  /* 0x0000000750507c24 */ /* 0x000fc4000f8e02ff */
[C---:B---3--:R-:W-:Y:S02]  /*7620*/  VIADD R5, R15.reuse, UR5 ;  /* 0x000000050f057c36 */ /* 0x048fe40008000000 */
[----:B----4-:R-:W-:Y:S01]  /*7630*/  VIADD R120, R120, 0xfffffff3 ;  /* 0xfffffff378787836 */ /* 0x010fe20000000000 */
[----:B-1----:R-:W-:Y:S02]  /*7640*/  LOP3.LUT R0, R15, 0x10, RZ, 0x3c, !PT ;  /* 0x000000100f007812 */ /* 0x002fe400078e3cff */
[----:B------:R-:W-:Y:S01]  /*7650*/  @!PT LDS RZ, [RZ] ;  /* 0x00000000fffff984 */ /* 0x000fe20000000800 */
[----:B------:R-:W-:Y:S01]  /*7660*/  @!PT LDS RZ, [RZ] ;  /* 0x00000000fffff984 */ /* 0x000fe20000000800 */
[----:B------:R-:W-:Y:S01]  /*7670*/  @!PT LDS RZ, [RZ] ;  /* 0x00000000fffff984 */ /* 0x000fe20000000800 */
[----:B------:R-:W-:Y:S01]  /*7680*/  LDGSTS.E [R5+0x70000], desc[UR10][R182.64], !P6 ;  /* 0x70000000b6057fae */ /* 0x000fe2000f12184a */
[----:B------:R-:W-:Y:S01]  /*7690*/  ISETP.GE.U32.AND P6, PT, R118, 0x7fffffda, PT ;  /* 0x7fffffda7600780c */ /* 0x000fe20003fc6070 */
[----:B------:R-:W-:Y:S01]  /*76a0*/  IMAD R81, R81, UR7, RZ ;  /* 0x0000000751517c24 */ /* 0x000fe2000f8e02ff */
[----:B------:R-:W1:Y:S01]  /*76b0*/  LDC R118, c[0x0][0x230] ;  /* 0x00008c00ff767b82 */ /* 0x000e620000000800 */
[----:B------:R-:W-:Y:S01]  /*76c0*/  LDGSTS.E [R5+0x70004], desc[UR10][R184.64], !P5 ;  /* 0x70004000b8057fae */ /* 0x000fe2000e92184a */
[----:B------:R-:W-:Y:S01]  /*76d0*/  VIADD R246, R0, UR5 ;  /* 0x0000000500f67c36 */ /* 0x000fe20008000000 */
[----:B------:R-:W-:Y:S01]  /*76e0*/  ISETP.GE.U32.AND P5, PT, R113, 0x7fffffd9, PT ;  /* 0x7fffffd97100780c */ /* 0x000fe20003fa6070 */
[----:B------:R-:W-:Y:S01]  /*76f0*/  IMAD R82, R82, UR7, RZ ;  /* 0x0000000752527c24 */ /* 0x000fe2000f8e02ff */
[----:B------:R-:W-:Y:S01]  /*7700*/  LDGSTS.E [R5+0x70008], desc[UR10][R186.64], !P2 ;  /* 0x70008000ba057fae */ /* 0x000fe2000d12184a */
[----:B------:R-:W-:Y:S01]  /*7710*/  ISETP.GE.U32.AND P2, PT, R117, 0x7fffffd8, PT ;  /* 0x7fffffd87500780c */ /* 0x000fe20003f46070 */
[----:B------:R-:W-:Y:S01]  /*7720*/  IMAD R84, R84, UR7, RZ ;  /* 0x0000000754547c24 */ /* 0x000fe2000f8e02ff */
[----:B------:R-:W3:Y:S01]  /*7730*/  LDC R117, c[0x0][0x230] ;  /* 0x00008c00ff757b82 */ /* 0x000ee20000000800 */
[----:B------:R-:W-:Y:S01]  /*7740*/  LDGSTS.E [R5+0x7000c], desc[UR10][R188.64], !P4 ;  /* 0x7000c000bc057fae */ /* 0x000fe2000e12184a */
[----:B------:R-:W-:Y:S01]  /*7750*/  ISETP.GE.U32.AND P4, PT, R114, 0x7fffffd7, PT ;  /* 0x7fffffd77200780c */ /* 0x000fe20003f86070 */
[----:B------:R-:W-:Y:S01]  /*7760*/  IMAD R85, R85, UR7, RZ ;  /* 0x0000000755557c24 */ /* 0x000fe2000f8e02ff */
[----:B------:R-:W-:Y:S01]  /*7770*/  LOP3.LUT R0, R15, 0x20, RZ, 0x3c, !PT ;  /* 0x000000200f007812 */ /* 0x000fe200078e3cff */
[----:B------:R-:W-:Y:S01]  /*7780*/  LDGSTS.E [R246+0x70000], desc[UR10][R190.64], !P1 ;  /* 0x70000000bef67fae */ /* 0x000fe2000c92184a */
[----:B------:R-:W-:Y:S01]  /*7790*/  ISETP.GE.U32.AND P1, PT, R116, 0x7fffffd6, PT ;  /* 0x7fffffd67400780c */ /* 0x000fe20003f26070 */
[----:B--2---:R-:W-:Y:S01]  /*77a0*/  VIADD R121, R121, 0xfffffff2 ;  /* 0xfffffff279797836 */ /* 0x004fe20000000000 */
[----:B------:R-:W2:Y:S01]  /*77b0*/  LDC R113, c[0x0][0x230] ;  /* 0x00008c00ff717b82 */ /* 0x000ea20000000800 */
[----:B------:R4:W-:Y:S01]  /*77c0*/  LDGSTS.E [R246+0x70004], desc[UR10][R192.64], !P3 ;  /* 0x70004000c0f67fae */ /* 0x0009e2000d92184a */
[----:B------:R-:W-:Y:S01]  /*77d0*/  VIADD R247, R0, UR5 ;  /* 0x0000000500f77c36 */ /* 0x000fe20008000000 */
[C---:B------:R-:W-:Y:S01]  /*77e0*/  LOP3.LUT R0, R15.reuse, 0x30, RZ, 0x3c, !PT ;  /* 0x000000300f007812 */ /* 0x040fe200078e3cff */
[----:B------:R-:W-:Y:S01]  /*77f0*/  IMAD R86, R86, UR7, RZ ;  /* 0x0000000756567c24 */ /* 0x000fe2000f8e02ff */
[----:B------:R4:W-:Y:S01]  /*7800*/  LDGSTS.E [R246+0x70008], desc[UR10][R194.64], !P6 ;  /* 0x70008000c2f67fae */ /* 0x0009e2000f12184a */
[----:B------:R-:W-:Y:S01]  /*7810*/  ISETP.GE.U32.AND P6, PT, R120, 0x7fffffd4, PT ;  /* 0x7fffffd47800780c */ /* 0x000fe20003fc6070 */
[----:B------:R-:W-:Y:S01]  /*7820*/  IMAD R88, R88, UR7, RZ ;  /* 0x0000000758587c24 */ /* 0x000fe2000f8e02ff */
[----:B------:R-:W4:Y:S01]  /*7830*/  LDC R120, c[0x0][0x230] ;  /* 0x00008c00ff787b82 */ /* 0x000f220000000800 */
[----:B-1----:R-:W-:Y:S01]  /*7840*/  VIADD R118, R118, 0xfffffff4 ;  /* 0xfffffff476767836 */ /* 0x002fe20000000000 */
[----:B------:R-:W-:Y:S01]  /*7850*/  STL [R1+0xf8], R5 ;  /* 0x0000f80501007387 */ /* 0x000fe20000100800 */
[----:B------:R-:W-:Y:S01]  /*7860*/  VIADD R248, R0, UR5 ;  /* 0x0000000500f87c36 */ /* 0x000fe20008000000 */
[----:B------:R-:W-:Y:S01]  /*7870*/  LOP3.LUT R0, R15, 0x40, RZ, 0x3c, !PT ;  /* 0x000000400f007812 */ /* 0x000fe200078e3cff */
[----:B------:R-:W-:Y:S01]  /*7880*/  IMAD R89, R89, UR7, RZ ;  /* 0x0000000759597c24 */ /* 0x000fe2000f8e02ff */
[----:B------:R-:W-:Y:S01]  /*7890*/  ISETP.GE.U32.AND P3, PT, R118, 0x7fffffd5, PT ;  /* 0x7fffffd57600780c */ /* 0x000fe20003f66070 */
[----:B------:R-:W-:Y:S01]  /*78a0*/  STL.64 [R1+0x1948], R182 ;  /* 0x001948b601007387 */ /* 0x000fe20000100a00 */
[----:B------:R-:W1:Y:S01]  /*78b0*/  LDC R114, c[0x0][0x230] ;  /* 0x00008c00ff727b82 */ /* 0x000e620000000800 */
[----:B---3--:R-:W-:-:S02]  /*78c0*/  VIADD R117, R117, 0xffffffef ;  /* 0xffffffef75757836 */ /* 0x008fc40000000000 */
[----:B------:R-:W-:Y:S01]  /*78d0*/  LDGSTS.E [R246+0x7000c], desc[UR10][R196.64], !P5 ;  /* 0x7000c000c4f67fae */ /* 0x000fe2000e92184a */
[----:B------:R-:W-:Y:S01]  /*78e0*/  ISETP.GE.U32.AND P5, PT, R121, 0x7fffffd3, PT ;  /* 0x7fffffd37900780c */ /* 0x000fe20003fa6070 */
[----:B------:R-:W-:Y:S01]  /*78f0*/  VIADD R249, R0, UR5 ;  /* 0x0000000500f97c36 */ /* 0x000fe20008000000 */
[----:B------:R-:W-:Y:S01]  /*7900*/  LOP3.LUT R0, R15, 0x50, RZ, 0x3c, !PT ;  /* 0x000000500f007812 */ /* 0x000fe200078e3cff */
[----:B------:R-:W-:Y:S01]  /*7910*/  STL.64 [R1+0x1950], R184 ;  /* 0x001950b801007387 */ /* 0x000fe20000100a00 */
[----:B------:R-:W3:Y:S01]  /*7920*/  LDC R116, c[0x0][0x230] ;  /* 0x00008c00ff747b82 */ /* 0x000ee20000000800 */
[----:B--2---:R-:W-:Y:S02]  /*7930*/  VIADD R113, R113, 0xfffffff1 ;  /* 0xfffffff171717836 */ /* 0x004fe40000000000 */
[----:B------:R-:W-:Y:S01]  /*7940*/  LDGSTS.E [R247+0x70000], desc[UR10][R198.64], !P2 ;  /* 0x70000000c6f77fae */ /* 0x000fe2000d12184a */
[----:B------:R-:W-:Y:S01]  /*7950*/  VIADD R250, R0, UR5 ;  /* 0x0000000500fa7c36 */ /* 0x000fe20008000000 */
[----:B------:R-:W-:Y:S01]  /*7960*/  LOP3.LUT R0, R15, 0x60, RZ, 0x3c, !PT ;  /* 0x000000600f007812 */ /* 0x000fe200078e3cff */
[----:B------:R-:W-:Y:S01]  /*7970*/  IMAD R90, R90, UR7, RZ ;  /* 0x000000075a5a7c24 */ /* 0x000fe2000f8e02ff */
[----:B------:R-:W-:Y:S01]  /*7980*/  STL.64 [R1+0x1958], R186 ;  /* 0x001958ba01007387 */ /* 0x000fe20000100a00 */
[----:B------:R-:W2:Y:S01]  /*7990*/  LDC R118, c[0x0][0x230] ;  /* 0x00008c00ff767b82 */ /* 0x000ea20000000800 */
[----:B------:R-:W-:Y:S01]  /*79a0*/  ISETP.GE.U32.AND P2, PT, R113, 0x7fffffd2, PT ;  /* 0x7fffffd27100780c */ /* 0x000fe20003f46070 */
[----:B----4-:R-:W-:Y:S01]  /*79b0*/  VIADD R120, R120, 0xffffffed ;  /* 0xffffffed78787836 */ /* 0x010fe20000000000 */
[----:B------:R-:W-:Y:S01]  /*79c0*/  LDGSTS.E [R247+0x70004], desc[UR10][R200.64], !P4 ;  /* 0x70004000c8f77fae */ /* 0x000fe2000e12184a */
[----:B------:R-:W-:Y:S01]  /*79d0*/  VIADD R251, R0, UR5 ;  /* 0x0000000500fb7c36 */ /* 0x000fe20008000000 */
[----:B------:R-:W-:Y:S01]  /*79e0*/  LOP3.LUT R0, R15, 0x70, RZ, 0x3c, !PT ;  /* 0x000000700f007812 */ /* 0x000fe200078e3cff */
[----:B------:R-:W-:Y:S01]  /*79f0*/  IMAD R92, R92, UR7, RZ ;  /* 0x000000075c5c7c24 */ /* 0x000fe2000f8e02ff */
[----:B------:R-:W-:Y:S01]  /*7a00*/  STL [R1+0x1a88], R5 ;  /* 0x001a880501007387 */ /* 0x000fe20000100800 */
[----:B------:R-:W4:Y:S01]  /*7a10*/  LDC R113, c[0x0][0x230] ;  /* 0x00008c00ff717b82 */ /* 0x000f220000000800 */
[----:B-1----:R-:W-:-:S02]  /*7a20*/  VIADD R114, R114, 0xfffffff0 ;  /* 0xfffffff072727836 */ /* 0x002fc40000000000 */
[----:B------:R-:W-:Y:S01]  /*7a30*/  LDGSTS.E [R247+0x70008], desc[UR10][R202.64], !P1 ;  /* 0x70008000caf77fae */ /* 0x000fe2000c92184a */
[----:B------:R-:W-:Y:S01]  /*7a40*/  ISETP.GE.U32.AND P1, PT, R117, 0x7fffffd0, PT ;  /* 0x7fffffd07500780c */ /* 0x000fe20003f26070 */
[----:B------:R-:W-:Y:S01]  /*7a50*/  IMAD R93, R93, UR7, RZ ;  /* 0x000000075d5d7c24 */ /* 0x000fe2000f8e02ff */
[----:B------:R-:W-:Y:S01]  /*7a60*/  ISETP.GE.U32.AND P4, PT, R114, 0x7fffffd1, PT ;  /* 0x7fffffd17200780c */ /* 0x000fe20003f86070 */
[----:B------:R-:W-:Y:S01]  /*7a70*/  STL.64 [R1+0x1960], R188 ;  /* 0x001960bc01007387 */ /* 0x000fe20000100a00 */
[----:B------:R-:W1:Y:S01]  /*7a80*/  LDC R117, c[0x0][0x230] ;  /* 0x00008c00ff757b82 */ /* 0x000e620000000800 */
[----:B---3--:R-:W-:Y:S02]  /*7a90*/  VIADD R116, R116, 0xffffffec ;  /* 0xffffffec74747836 */ /* 0x008fe40000000000 */
[----:B------:R-:W-:Y:S01]  /*7aa0*/  STL.64 [R1+0x1968], R190 ;  /* 0x001968be01007387 */ /* 0x000fe20000100a00 */
[----:B------:R-:W-:Y:S02]  /*7ab0*/  IMAD R94, R94, UR7, RZ ;  /* 0x000000075e5e7c24 */ /* 0x000fe4000f8e02ff */
[----:B------:R-:W-:Y:S01]  /*7ac0*/  IMAD R96, R96, UR7, RZ ;  /* 0x0000000760607c24 */ /* 0x000fe2000f8e02ff */
[----:B------:R3:W-:Y:S01]  /*7ad0*/  STL.64 [R1+0x1940], R192 ;  /* 0x001940c001007387 */ /* 0x0007e20000100a00 */
[----:B------:R-:W3:Y:S01]  /*7ae0*/  LDC R114, c[0x0][0x230] ;  /* 0x00008c00ff727b82 */ /* 0x000ee20000000800 */
[----:B--2---:R-:W-:-:S02]  /*7af0*/  VIADD R118, R118, 0xffffffee ;  /* 0xffffffee76767836 */ /* 0x004fc40000000000 */
[----:B------:R-:W-:Y:S01]  /*7b00*/  STL.64 [R1+0x1970], R194 ;  /* 0x001970c201007387 */ /* 0x000fe20000100a00 */
[----:B------:R-:W-:Y:S02]  /*7b10*/  IMAD R97, R97, UR7, RZ ;  /* 0x0000000761617c24 */ /* 0x000fe4000f8e02ff */
[----:B------:R-:W-:Y:S01]  /*7b20*/  IMAD R140, R98, UR7, RZ ;  /* 0x00000007628c7c24 */ /* 0x000fe2000f8e02ff */
[----:B------:R-:W-:Y:S01]  /*7b30*/  STL.64 [R1+0x1978], R196 ;  /* 0x001978c401007387 */ /* 0x000fe20000100a00 */
[----:B------:R-:W2:Y:S01]  /*7b40*/  LDC R121, c[0x0][0x230] ;  /* 0x00008c00ff797b82 */ /* 0x000ea20000000800 */
[----:B----4-:R-:W-:Y:S02]  /*7b50*/  VIADD R113, R113, 0xffffffeb ;  /* 0xffffffeb71717836 */ /* 0x010fe40000000000 */
[----:B------:R-:W-:Y:S01]  /*7b60*/  STL.64 [R1+0x1980], R198 ;  /* 0x001980c601007387 */ /* 0x000fe20000100a00 */
[----:B------:R-:W-:Y:S02]  /*7b70*/  IMAD R128, R100, UR7, RZ ;  /* 0x0000000764807c24 */ /* 0x000fe4000f8e02ff */
[----:B------:R-:W-:Y:S01]  /*7b80*/  IMAD R101, R101, UR7, RZ ;  /* 0x0000000765657c24 */ /* 0x000fe2000f8e02ff */
[----:B------:R-:W-:Y:S01]  /*7b90*/  LDGSTS.E [R247+0x7000c], desc[UR10][R204.64], !P3 ;  /* 0x7000c000ccf77fae */ /* 0x000fe2000d92184a */
[----:B------:R-:W-:Y:S01]  /*7ba0*/  ISETP.GE.U32.AND P3, PT, R118, 0x7fffffcf, PT ;  /* 0x7fffffcf7600780c */ /* 0x000fe20003f66070 */
[----:B-1----:R-:W-:Y:S01]  /*7bb0*/  VIADD R117, R117, 0xffffffe9 ;  /* 0xffffffe975757836 */ /* 0x002fe20000000000 */
[----:B------:R-:W1:Y:S01]  /*7bc0*/  LDC R118, c[0x0][0x230] ;  /* 0x00008c00ff767b82 */ /* 0x000e620000000800 */
[----:B------:R-:W-:Y:S01]  /*7bd0*/  STL.64 [R1+0x1988], R200 ;  /* 0x001988c801007387 */ /* 0x000fe20000100a00 */
[----:B------:R-:W-:-:S02]  /*7be0*/  IMAD R130, R102, UR7, RZ ;  /* 0x0000000766827c24 */ /* 0x000fc4000f8e02ff */
[----:B------:R-:W-:Y:S01]  /*7bf0*/  IMAD R132, R104, UR7, RZ ;  /* 0x0000000768847c24 */ /* 0x000fe2000f8e02ff */
[----:B------:R-:W-:Y:S01]  /*7c00*/  LDGSTS.E [R248+0x70000], desc[UR10][R206.64], !P6 ;  /* 0x70000000cef87fae */ /* 0x000fe2000f12184a */
[----:B------:R-:W-:Y:S01]  /*7c10*/  ISETP.GE.U32.AND P6, PT, R120, 0x7fffffce, PT ;  /* 0x7fffffce7800780c */ /* 0x000fe20003fc6070 */
[----:B---3--:R-:W-:Y:S01]  /*7c20*/  VIADD R114, R114, 0xffffffea ;  /* 0xffffffea72727836 */ /* 0x008fe20000000000 */
[----:B------:R-:W3:Y:S01]  /*7c30*/  LDC R120, c[0x0][0x230] ;  /* 0x00008c00ff787b82 */ /* 0x000ee20000000800 */
[----:B------:R-:W-:Y:S01]  /*7c40*/  STL.64 [R1+0x1990], R202 ;  /* 0x001990ca01007387 */ /* 0x000fe20000100a00 */
[----:B------:R-:W-:Y:S02]  /*7c50*/  IMAD R105, R105, UR7, RZ ;  /* 0x0000000769697c24 */ /* 0x000fe4000f8e02ff */
[----:B------:R-:W-:Y:S01]  /*7c60*/  IMAD R138, R106, UR7, RZ ;  /* 0x000000076a8a7c24 */ /* 0x000fe2000f8e02ff */
[----:B------:R-:W-:Y:S01]  /*7c70*/  STL.64 [R1+0x19a0], R246 ;  /* 0x0019a0f601007387 */ /* 0x000fe20000100a00 */
[----:B--2---:R-:W-:-:S02]  /*7c80*/  VIADD R121, R121, 0xffffffe8 ;  /* 0xffffffe879797836 */ /* 0x004fc40000000000 */
[----:B------:R-:W-:Y:S01]  /*7c90*/  IMAD R134, R108, UR7, RZ ;  /* 0x000000076c867c24 */ /* 0x000fe2000f8e02ff */
[----:B------:R-:W-:Y:S01]  /*7ca0*/  STL.64 [R1+0x1998], R204 ;  /* 0x001998cc01007387 */ /* 0x000fe20000100a00 */
[----:B------:R-:W-:Y:S01]  /*7cb0*/  IMAD R109, R109, UR7, RZ ;  /* 0x000000076d6d7c24 */ /* 0x000fe2000f8e02ff */
[----:B------:R-:W-:Y:S01]  /*7cc0*/  USHF.R.U32.HI UR6, URZ, 0x1, UR49 ;  /* 0x000000013f067899 */ /* 0x000fe20008011631 */
[----:B------:R-:W-:Y:S01]  /*7cd0*/  IMAD R136, R110, UR7, RZ ;  /* 0x000000076e887c24 */ /* 0x000fe2000f8e02ff */
[----:B------:R-:W-:Y:S01]  /*7ce0*/  STL.64 [R1+0x19a8], R206 ;  /* 0x0019a8ce01007387 */ /* 0x000fe20000100a00 */
[----:B------:R-:W-:Y:S01]  /*7cf0*/  IMAD R58, R58, UR7, RZ ;  /* 0x000000073a3a7c24 */ /* 0x000fe2000f8e02ff */
[----:B------:R-:W2:Y:S01]  /*7d00*/  LDC R193, c[0x0][0x230] ;  /* 0x00008c00ffc17b82 */ /* 0x000ea20000000800 */
[----:B-1----:R-:W-:Y:S01]  /*7d10*/  VIADD R118, R118, 0xffffffe5 ;  /* 0xffffffe576767836 */ /* 0x002fe20000000000 */
[----:B------:R-:W-:Y:S01]  /*7d20*/  STL.64 [R1+0x19b0], R208 ;  /* 0x0019b0d001007387 */ /* 0x000fe20000100a00 */
[----:B------:R-:W-:-:S02]  /*7d30*/  IMAD R57, R57, UR7, RZ ;  /* 0x0000000739397c24 */ /* 0x000fc4000f8e02ff */
[----:B------:R-:W-:Y:S01]  /*7d40*/  IMAD R56, R56, UR7, RZ ;  /* 0x0000000738387c24 */ /* 0x000fe2000f8e02ff */
[----:B------:R-:W-:Y:S01]  /*7d50*/  STL.64 [R1+0x19b8], R212 ;  /* 0x0019b8d401007387 */ /* 0x000fe20000100a00 */
[----:B------:R-:W-:Y:S02]  /*7d60*/  IMAD R54, R54, UR7, RZ ;  /* 0x0000000736367c24 */ /* 0x000fe4000f8e02ff */
[----:B---3--:R-:W-:Y:S01]  /*7d70*/  VIADD R120, R120, 0xffffffe7 ;  /* 0xffffffe778787836 */ /* 0x008fe20000000000 */
[----:B------:R-:W-:Y:S01]  /*7d80*/  LDGSTS.E [R248+0x70004], desc[UR10][R208.64], !P5 ;  /* 0x70004000d0f87fae */ /* 0x000fe2000e92184a */
[----:B------:R-:W-:Y:S01]  /*7d90*/  ISETP.GE.U32.AND P5, PT, R116, 0x7fffffcd, PT ;  /* 0x7fffffcd7400780c */ /* 0x000fe20003fa6070 */
[----:B------:R-:W-:Y:S01]  /*7da0*/  IMAD R154, R53, UR7, RZ ;  /* 0x00000007359a7c24 */ /* 0x000fe2000f8e02ff */
[----:B------:R-:W1:Y:S01]  /*7db0*/  LDC R116, c[0x0][0x230] ;  /* 0x00008c00ff747b82 */ /* 0x000e620000000800 */
[----:B------:R-:W-:Y:S01]  /*7dc0*/  STL.64 [R1+0x19c0], R214 ;  /* 0x0019c0d601007387 */ /* 0x000fe20000100a00 */
[----:B------:R-:W-:-:S02]  /*7dd0*/  IMAD R142, R52, UR7, RZ ;  /* 0x00000007348e7c24 */ /* 0x000fc4000f8e02ff */
[----:B------:R-:W-:Y:S01]  /*7de0*/  IMAD R153, R50, UR7, RZ ;  /* 0x0000000732997c24 */ /* 0x000fe2000f8e02ff */
[----:B------:R-:W-:Y:S01]  /*7df0*/  STL.64 [R1+0x19c8], R210 ;  /* 0x0019c8d201007387 */ /* 0x000fe20000100a00 */
[----:B------:R-:W-:Y:S02]  /*7e00*/  IMAD R144, R49, UR7, RZ ;  /* 0x0000000731907c24 */ /* 0x000fe4000f8e02ff */
[----:B------:R-:W-:Y:S01]  /*7e10*/  IMAD R152, R48, UR7, RZ ;  /* 0x0000000730987c24 */ /* 0x000fe2000f8e02ff */
[----:B------:R-:W-:Y:S01]  /*7e20*/  STL.64 [R1+0x19d0], R216 ;  /* 0x0019d0d801007387 */ /* 0x000fe20000100a00 */
[----:B------:R-:W-:Y:S02]  /*7e30*/  IMAD R146, R46, UR7, RZ ;  /* 0x000000072e927c24 */ /* 0x000fe4000f8e02ff */
[----:B------:R-:W-:Y:S01]  /*7e40*/  IMAD R150, R45, UR7, RZ ;  /* 0x000000072d967c24 */ /* 0x000fe2000f8e02ff */
[----:B------:R-:W-:Y:S01]  /*7e50*/  STL.64 [R1+0x19d8], R218 ;  /* 0x0019d8da01007387 */ /* 0x000fe20000100a00 */
[----:B------:R-:W-:-:S02]  /*7e60*/  IMAD R148, R44, UR7, RZ ;  /* 0x000000072c947c24 */ /* 0x000fc4000f8e02ff */
[----:B------:R-:W-:Y:S01]  /*7e70*/  IMAD R149, R42, UR7, RZ ;  /* 0x000000072a957c24 */ /* 0x000fe2000f8e02ff */
[----:B------:R-:W-:Y:S01]  /*7e80*/  STL.64 [R1+0x19e8], R248 ;  /* 0x0019e8f801007387 */ /* 0x000fe20000100a00 */
[----:B------:R-:W-:Y:S02]  /*7e90*/  IMAD R145, R41, UR7, RZ ;  /* 0x0000000729917c24 */ /* 0x000fe4000f8e02ff */
[----:B------:R-:W-:Y:S01]  /*7ea0*/  VIADD R252, R0, UR5 ;  /* 0x0000000500fc7c36 */ /* 0x000fe20008000000 */
[----:B------:R-:W-:Y:S01]  /*7eb0*/  STL.64 [R1+0x19e0], R220 ;  /* 0x0019e0dc01007387 */ /* 0x000fe20000100a00 */
[----:B------:R-:W-:Y:S02]  /*7ec0*/  IMAD R143, R40, UR7, RZ ;  /* 0x00000007288f7c24 */ /* 0x000fe4000f8e02ff */
[----:B-1----:R-:W-:Y:S01]  /*7ed0*/  VIADD R116, R116, 0xffffffe6 ;  /* 0xffffffe674747836 */ /* 0x002fe20000000000 */
        /* <DEDUP_REMOVED lines=10> */
[----:B------:R-:W-:-:S02]  /*7f80*/  IMAD.MOV.U32 R0, RZ, RZ, R125 ;  /* 0x000000ffff007224 */ /* 0x000fc400078e007d */
        /* <DEDUP_REMOVED lines=12> */
[----:B------:R-:W-:Y:S01]  /*8050*/  IMAD R122, R11, UR7, RZ ;  /* 0x000000070b7a7c24 */ /* 0x000fe2000f8e02ff */
[----:B------:R-:W-:Y:S01]  /*8060*/  LDGSTS.E [R248+0x70008], desc[UR10][R212.64], !P2 ;  /* 0x70008000d4f87fae */ /* 0x000fe2000d12184a */
[----:B------:R-:W-:Y:S01]  /*8070*/  ISETP.GE.U32.AND P2, PT, R113, 0x7fffffcc, PT ;  /* 0x7fffffcc7100780c */ /* 0x000fe20003f46070 */
[----:B------:R-:W-:Y:S01]  /*8080*/  IMAD R106, R18, UR7, RZ ;  /* 0x00000007126a7c24 */ /* 0x000fe2000f8e02ff */
[----:B------:R-:W1:Y:S01]  /*8090*/  LDC R113, c[0x0][0x230] ;  /* 0x00008c00ff717b82 */ /* 0x000e620000000800 */
[----:B------:R-:W-:Y:S01]  /*80a0*/  STL.64 [R1+0x1a28], R236 ;  /* 0x001a28ec01007387 */ /* 0x000fe20000100a00 */
[----:B------:R-:W-:-:S02]  /*80b0*/  IMAD.MOV.U32 R5, RZ, RZ, R124 ;  /* 0x000000ffff057224 */ /* 0x000fc400078e007c */
[----:B------:R-:W-:Y:S01]  /*80c0*/  IMAD R158, R87, UR7, RZ ;  /* 0x00000007579e7c24 */ /* 0x000fe2000f8e02ff */
[----:B------:R-:W-:Y:S01]  /*80d0*/  LDGSTS.E [R248+0x7000c], desc[UR10][R214.64], !P4 ;  /* 0x7000c000d6f87fae */ /* 0x000fe2000e12184a */
[----:B------:R-:W-:Y:S01]  /*80e0*/  ISETP.GE.U32.AND P4, PT, R114, 0x7fffffcb, PT ;  /* 0x7fffffcb7200780c */ /* 0x000fe20003f86070 */
[----:B------:R-:W-:Y:S01]  /*80f0*/  IMAD R160, R91, UR7, RZ ;  /* 0x000000075ba07c24 */ /* 0x000fe2000f8e02ff */
[----:B------:R-:W3:Y:S01]  /*8100*/  LDC R114, c[0x0][0x230] ;  /* 0x00008c00ff727b82 */ /* 0x000ee20000000800 */
[----:B------:R-:W-:Y:S01]  /*8110*/  STL.64 [R1+0x1a38], R238 ;  /* 0x001a38ee01007387 */ /* 0x000fe20000100a00 */
[----:B------:R-:W-:Y:S02]  /*8120*/  IMAD R162, R95, UR7, RZ ;  /* 0x000000075fa27c24 */ /* 0x000fe4000f8e02ff */
[----:B------:R-:W-:Y:S01]  /*8130*/  IMAD R164, R99, UR7, RZ ;  /* 0x0000000763a47c24 */ /* 0x000fe2000f8e02ff */
[----:B------:R-:W-:Y:S01]  /*8140*/  LDGSTS.E [R249+0x70000], desc[UR10][R210.64], !P1 ;  /* 0x70000000d2f97fae */ /* 0x000fe2000c92184a */
[----:B------:R-:W-:Y:S01]  /*8150*/  ISETP.GE.U32.AND P1, PT, R117, 0x7fffffca, PT ;  /* 0x7fffffca7500780c */ /* 0x000fe20003f26070 */
[----:B------:R-:W-:Y:S01]  /*8160*/  IMAD R166, R103, UR7, RZ ;  /* 0x0000000767a67c24 */ /* 0x000fe2000f8e02ff */
[----:B------:R-:W4:Y:S01]  /*8170*/  LDC R117, c[0x0][0x230] ;  /* 0x00008c00ff757b82 */ /* 0x000f220000000800 */
[----:B------:R-:W-:Y:S01]  /*8180*/  STL.64 [R1+0x1a40], R240 ;  /* 0x001a40f001007387 */ /* 0x000fe20000100a00 */
[----:B------:R-:W-:-:S02]  /*8190*/  IMAD R168, R107, UR7, RZ ;  /* 0x000000076ba87c24 */ /* 0x000fc4000f8e02ff */
[----:B------:R-:W-:Y:S01]  /*81a0*/  IMAD R170, R111, UR7, RZ ;  /* 0x000000076faa7c24 */ /* 0x000fe2000f8e02ff */
[----:B------:R2:W-:Y:S01]  /*81b0*/  STL [R1+0x600], R124 ;  /* 0x0006007c01007387 */ /* 0x0005e20000100800 */
[----:B------:R-:W-:Y:S02]  /*81c0*/  IMAD R172, R115, UR7, RZ ;  /* 0x0000000773ac7c24 */ /* 0x000fe4000f8e02ff */
[----:B-1----:R-:W-:Y:S01]  /*81d0*/  VIADD R113, R113, 0xffffffe4 ;  /* 0xffffffe471717836 */ /* 0x002fe20000000000 */
[----:B------:R1:W-:Y:S01]  /*81e0*/  STL [R1+0x614], R112 ;  /* 0x0006147001007387 */ /* 0x0003e20000100800 */
[----:B------:R-:W-:Y:S02]  /*81f0*/  IMAD R174, R119, UR7, RZ ;  /* 0x0000000777ae7c24 */ /* 0x000fe4000f8e02ff */
[----:B------:R-:W-:Y:S01]  /*8200*/  IMAD R176, R123, UR7, RZ ;  /* 0x000000077bb07c24 */ /* 0x000fe2000f8e02ff */
[----:B------:R-:W-:Y:S01]  /*8210*/  STL [R1+0x884], R60 ;  /* 0x0008843c01007387 */ /* 0x000fe20000100800 */
[----:B------:R-:W-:-:S02]  /*8220*/  IMAD R178, R127, UR7, RZ ;  /* 0x000000077fb27c24 */ /* 0x000fc4000f8e02ff */
[----:B---3--:R-:W-:Y:S01]  /*8230*/  VIADD R114, R114, 0xffffffe3 ;  /* 0xffffffe372727836 */ /* 0x008fe20000000000 */
[----:B------:R-:W-:Y:S01]  /*8240*/  STL [R1+0x880], R61 ;  /* 0x0008803d01007387 */ /* 0x000fe20000100800 */
[----:B--2---:R-:W-:Y:S02]  /*8250*/  IMAD R124, R19, UR7, RZ ;  /* 0x00000007137c7c24 */ /* 0x004fe4000f8e02ff */
[----:B------:R-:W-:Y:S01]  /*8260*/  IMAD R180, R4, UR7, RZ ;  /* 0x0000000704b47c24 */ /* 0x000fe2000f8e02ff */
[----:B------:R-:W-:Y:S01]  /*8270*/  STL [R1+0x87c], R62 ;  /* 0x00087c3e01007387 */ /* 0x000fe20000100800 */
[----:B------:R-:W-:Y:S02]  /*8280*/  IMAD R189, R12, UR7, RZ ;  /* 0x000000070cbd7c24 */ /* 0x000fe4000f8e02ff */
[----:B----4-:R-:W-:Y:S01]  /*8290*/  VIADD R117, R117, 0xffffffe2 ;  /* 0xffffffe275757836 */ /* 0x010fe20000000000 */
[----:B------:R-:W-:Y:S01]  /*82a0*/  LDGSTS.E [R249+0x70004], desc[UR10][R216.64], !P3 ;  /* 0x70004000d8f97fae */ /* 0x000fe2000d92184a */
[----:B------:R-:W-:Y:S01]  /*82b0*/  ISETP.GE.U32.AND P3, PT, R121, 0x7fffffc9, PT ;  /* 0x7fffffc97900780c */ /* 0x000fe20003f66070 */
[----:B------:R-:W-:Y:S01]  /*82c0*/  IMAD R194, R13, UR7, RZ ;  /* 0x000000070dc27c24 */ /* 0x000fe2000f8e02ff */
[----:B------:R-:W2:Y:S01]  /*82d0*/  LDC R121, c[0x0][0x230] ;  /* 0x00008c00ff797b82 */ /* 0x000ea20000000800 */
[----:B------:R-:W-:Y:S01]  /*82e0*/  STL [R1+0x878], R64 ;  /* 0x0008784001007387 */ /* 0x000fe20000100800 */
[----:B------:R-:W-:-:S02]  /*82f0*/  IMAD R187, R14, UR7, RZ ;  /* 0x000000070ebb7c24 */ /* 0x000fc4000f8e02ff */
[----:B------:R-:W-:Y:S01]  /*8300*/  IMAD R4, R147, UR7, RZ ;  /* 0x0000000793047c24 */ /* 0x000fe2000f8e02ff */
[----:B------:R-:W-:Y:S01]  /*8310*/  LDGSTS.E [R249+0x70008], desc[UR10][R218.64], !P6 ;  /* 0x70008000daf97fae */ /* 0x000fe2000f12184a */
[----:B------:R-:W-:Y:S01]  /*8320*/  ISETP.GE.U32.AND P6, PT, R120, 0x7fffffc8, PT ;  /* 0x7fffffc87800780c */ /* 0x000fe20003fc6070 */
[----:B------:R-:W-:Y:S01]  /*8330*/  IMAD R185, R151, UR7, RZ ;  /* 0x0000000797b97c24 */ /* 0x000fe2000f8e02ff */
[----:B------:R-:W3:Y:S01]  /*8340*/  LDC R120, c[0x0][0x230] ;  /* 0x00008c00ff787b82 */ /* 0x000ee20000000800 */
[----:B------:R-:W-:Y:S01]  /*8350*/  STL [R1+0x874], R65 ;  /* 0x0008744101007387 */ /* 0x000fe20000100800 */
[----:B------:R-:W-:Y:S02]  /*8360*/  IMAD R190, R155, UR7, RZ ;  /* 0x000000079bbe7c24 */ /* 0x000fe4000f8e02ff */
[----:B------:R-:W-:Y:S01]  /*8370*/  IMAD R183, R159, UR7, RZ ;  /* 0x000000079fb77c24 */ /* 0x000fe2000f8e02ff */
[----:B------:R-:W-:Y:S01]  /*8380*/  STL [R1+0x870], R66 ;  /* 0x0008704201007387 */ /* 0x000fe20000100800 */
[----:B------:R-:W-:-:S03]  /*8390*/  IMAD R13, R163, UR7, RZ ;  /* 0x00000007a30d7c24 */ /* 0x000fc6000f8e02ff */
[----:B------:R-:W-:Y:S04]  /*83a0*/  STL [R1+0x86c], R68 ;  /* 0x00086c4401007387 */ /* 0x000fe80000100800 */
[----:B------:R-:W-:Y:S04]  /*83b0*/  STL [R1+0x868], R69 ;  /* 0x0008684501007387 */ /* 0x000fe80000100800 */
[----:B------:R-:W-:Y:S04]  /*83c0*/  STL [R1+0x864], R70 ;  /* 0x0008644601007387 */ /* 0x000fe80000100800 */
[----:B------:R-:W-:Y:S04]  /*83d0*/  STL [R1+0x860], R72 ;  /* 0x0008604801007387 */ /* 0x000fe80000100800 */
[----:B------:R-:W-:Y:S04]  /*83e0*/  STL [R1+0x85c], R73 ;  /* 0x00085c4901007387 */ /* 0x000fe80000100800 */
[----:B------:R4:W-:Y:S01]  /*83f0*/  LDGSTS.E [R249+0x7000c], desc[UR10][R220.64], !P5 ;  /* 0x7000c000dcf97fae */ /* 0x0009e2000e92184a */
[----:B------:R-:W-:-:S02]  /*8400*/  ISETP.GE.U32.AND P5, PT, R116, 0x7fffffc7, PT ;  /* 0x7fffffc77400780c */ /* 0x000fc40003fa6070 */
[----:B------:R-:W1:Y:S01]  /*8410*/  LDC R116, c[0x0][0x230] ;  /* 0x00008c00ff747b82 */ /* 0x000e620000000800 */
[----:B------:R-:W-:Y:S04]  /*8420*/  STL [R1+0x858], R74 ;  /* 0x0008584a01007387 */ /* 0x000fe80000100800 */
[----:B------:R-:W-:Y:S04]  /*8430*/  STL [R1+0x854], R76 ;  /* 0x0008544c01007387 */ /* 0x000fe80000100800 */
[----:B------:R-:W-:Y:S04]  /*8440*/  STL [R1+0x850], R77 ;  /* 0x0008504d01007387 */ /* 0x000fe80000100800 */
[----:B------:R-:W-:Y:S04]  /*8450*/  STL [R1+0x84c], R78 ;  /* 0x00084c4e01007387 */ /* 0x000fe80000100800 */
[----:B------:R-:W-:Y:S04]  /*8460*/  STL [R1+0x848], R80 ;  /* 0x0008485001007387 */ /* 0x000fe80000100800 */
[----:B------:R-:W-:Y:S01]  /*8470*/  STL [R1+0x844], R81 ;  /* 0x0008445101007387 */ /* 0x000fe20000100800 */
[----:B-1----:R-:W-:-:S03]  /*8480*/  VIADD R116, R116, 0xffffffe1 ;  /* 0xffffffe174747836 */ /* 0x002fc60000000000 */
[----:B------:R-:W-:Y:S04]  /*8490*/  STL [R1+0x840], R82 ;  /* 0x0008405201007387 */ /* 0x000fe80000100800 */
[----:B------:R-:W-:Y:S04]  /*84a0*/  STL [R1+0x83c], R84 ;  /* 0x00083c5401007387 */ /* 0x000fe80000100800 */
[----:B------:R-:W-:Y:S04]  /*84b0*/  STL [R1+0x838], R85 ;  /* 0x0008385501007387 */ /* 0x000fe80000100800 */
[----:B------:R-:W-:Y:S04]  /*84c0*/  STL [R1+0x834], R86 ;  /* 0x0008345601007387 */ /* 0x000fe80000100800 */
[----:B------:R-:W-:Y:S04]  /*84d0*/  STL [R1+0x830], R88 ;  /* 0x0008305801007387 */ /* 0x000fe80000100800 */
[----:B------:R-:W-:Y:S04]  /*84e0*/  STL [R1+0x82c], R89 ;  /* 0x00082c5901007387 */ /* 0x000fe80000100800 */
[----:B------:R-:W-:Y:S04]  /*84f0*/  STL [R1+0x828], R90 ;  /* 0x0008285a01007387 */ /* 0x000fe80000100800 */
[----:B------:R-:W-:Y:S01]  /*8500*/  LDGSTS.E [R250+0x70000], desc[UR10][R222.64], !P2 ;  /* 0x70000000defa7fae */ /* 0x000fe2000d12184a */
[----:B------:R-:W-:-:S02]  /*8510*/  ISETP.GE.U32.AND P2, PT, R118, 0x7fffffc6, PT ;  /* 0x7fffffc67600780c */ /* 0x000fc40003f46070 */
[----:B------:R-:W1:Y:S01]  /*8520*/  LDC R118, c[0x0][0x230] ;  /* 0x00008c00ff767b82 */ /* 0x000e620000000800 */
[----:B------:R-:W-:Y:S04]  /*8530*/  STL [R1+0x824], R92 ;  /* 0x0008245c01007387 */ /* 0x000fe80000100800 */
[----:B------:R-:W-:Y:S01]  /*8540*/  LDGSTS.E [R250+0x70004], desc[UR10][R224.64], !P4 ;  /* 0x70004000e0fa7fae */ /* 0x000fe2000e12184a */
[----:B------:R-:W-:Y:S01]  /*8550*/  ISETP.GE.U32.AND P4, PT, R113, 0x7fffffc5, PT ;  /* 0x7fffffc57100780c */ /* 0x000fe20003f86070 */
[----:B---3--:R-:W-:Y:S02]  /*8560*/  VIADD R113, R120, 0xffffffe0 ;  /* 0xffffffe078717836 */ /* 0x008fe40000000000 */
[----:B------:R-:W-:Y:S01]  /*8570*/  STL [R1+0x820], R93 ;  /* 0x0008205d01007387 */ /* 0x000fe20000100800 */
[----:B------:R-:W3:Y:S03]  /*8580*/  LDC R120, c[0x0][0x230] ;  /* 0x00008c00ff787b82 */ /* 0x000ee60000000800 */
[----:B------:R-:W-:Y:S01]  /*8590*/  LDGSTS.E [R250+0x70008], desc[UR10][R226.64], !P1 ;  /* 0x70008000e2fa7fae */ /* 0x000fe2000c92184a */
[----:B------:R-:W-:-:S03]  /*85a0*/  ISETP.GE.U32.AND P1, PT, R114, 0x7fffffc4, PT ;  /* 0x7fffffc47200780c */ /* 0x000fc60003f26070 */
[----:B------:R-:W-:Y:S04]  /*85b0*/  STL [R1+0x81c], R94 ;  /* 0x00081c5e01007387 */ /* 0x000fe80000100800 */
[----:B------:R-:W-:Y:S01]  /*85c0*/  LDGSTS.E [R250+0x7000c], desc[UR10][R228.64], !P3 ;  /* 0x7000c000e4fa7fae */ /* 0x000fe2000d92184a */
[----:B------:R-:W-:Y:S02]  /*85d0*/  ISETP.GE.U32.AND P3, PT, R117, 0x7fffffc3, PT ;  /* 0x7fffffc37500780c */ /* 0x000fe40003f66070 */
[----:B------:R-:W2:Y:S01]  /*85e0*/  LDC R117, c[0x0][0x230] ;  /* 0x00008c00ff757b82 */ /* 0x000ea20000000800 */
[----:B------:R-:W-:Y:S04]  /*85f0*/  STL [R1+0x818], R96 ;  /* 0x0008186001007387 */ /* 0x000fe80000100800 */
[----:B------:R-:W-:Y:S04]  /*8600*/  STL [R1+0x814], R97 ;  /* 0x0008146101007387 */ /* 0x000fe80000100800 */
[----:B------:R-:W-:Y:S01]  /*8610*/  STL [R1+0x810], R140 ;  /* 0x0008108c01007387 */ /* 0x000fe20000100800 */
[----:B---3--:R-:W-:-:S02]  /*8620*/  VIADD R192, R120, 0xffffffdb ;  /* 0xffffffdb78c07836 */ /* 0x008fc40000000000 */
[----:B------:R-:W-:Y:S01]  /*8630*/  IMAD R120, R7, UR7, RZ ;  /* 0x0000000707787c24 */ /* 0x000fe2000f8e02ff */
[----:B------:R-:W-:Y:S04]  /*8640*/  STL [R1+0x80c], R128 ;  /* 0x00080c8001007387 */ /* 0x000fe80000100800 */
[----:B------:R-:W-:Y:S04]  /*8650*/  STL [R1+0x808], R101 ;  /* 0x0008086501007387 */ /* 0x000fe80000100800 */
[----:B------:R-:W-:Y:S01]  /*8660*/  STL [R1+0x804], R130 ;  /* 0x0008048201007387 */ /* 0x000fe20000100800 */
[----:B--2---:R-:W-:-:S03]  /*8670*/  VIADD R117, R117, 0xffffffdf ;  /* 0xffffffdf75757836 */ /* 0x004fc60000000000 */
[----:B------:R-:W-:Y:S04]  /*8680*/  STL [R1+0x800], R132 ;  /* 0x0008008401007387 */ /* 0x000fe80000100800 */
[----:B------:R-:W-:Y:S01]  /*8690*/  LDGSTS.E [R251+0x70000], desc[UR10][R230.64], !P6 ;  /* 0x70000000e6fb7fae */ /* 0x000fe2000f12184a */
[----:B------:R-:W-:Y:S01]  /*86a0*/  ISETP.GE.AND P6, PT, R126, R113, PT ;  /* 0x000000717e00720c */ /* 0x000fe20003fc6270 */
[----:B------:R-:W-:Y:S02]  /*86b0*/  IMAD R126, R23, UR7, RZ ;  /* 0x00000007177e7c24 */ /* 0x000fe4000f8e02ff */
[----:B------:R-:W-:Y:S01]  /*86c0*/  STL [R1+0x7fc], R105 ;  /* 0x0007fc6901007387 */ /* 0x000fe20000100800 */
[----:B------:R-:W-:Y:S02]  /*86d0*/  SEL R114, RZ, 0x4, P6 ;  /* 0x00000004ff727807 */ /* 0x000fe40003000000 */
[----:B------:R-:W-:Y:S01]  /*86e0*/  ISETP.GE.U32.AND P6, PT, R116, 0x7fffffc2, PT ;  /* 0x7fffffc27400780c */ /* 0x000fe20003fc6070 */
[----:B------:R-:W-:Y:S01]  /*86f0*/  STL [R1+0x7f8], R138 ;  /* 0x0007f88a01007387 */ /* 0x000fe20000100800 */
[----:B------:R-:W-:-:S03]  /*8700*/  IMAD R116, R8, UR7, RZ ;  /* 0x0000000708747c24 */ /* 0x000fc6000f8e02ff */
[----:B------:R-:W-:Y:S04]  /*8710*/  STL [R1+0x7f4], R134 ;  /* 0x0007f48601007387 */ /* 0x000fe80000100800 */
[----:B------:R-:W-:Y:S04]  /*8720*/  STL [R1+0x7ec], R109 ;  /* 0x0007ec6d01007387 */ /* 0x000fe80000100800 */
[----:B------:R-:W-:Y:S01]  /*8730*/  LDGSTS.E [R251+0x70004], desc[UR10][R232.64], !P5 ;  /* 0x70004000e8fb7fae */ /* 0x000fe2000e92184a */
[----:B------:R-:W-:-:S03]  /*8740*/  PLOP3.LUT P5, PT, PT, PT, UP0, 0x80, 0x0 ;  /* 0x000000000000781c */ /* 0x000fc60003faf008 */
[----:B------:R-:W-:Y:S01]  /*8750*/  STL [R1+0x7e4], R136 ;  /* 0x0007e48801007387 */ /* 0x000fe20000100800 */
[----:B------:R-:W-:Y:S02]  /*8760*/  SEL R114, R114, RZ, P5 ;  /* 0x000000ff72727207 */ /* 0x000fe40002800000 */
[----:B------:R-:W-:Y:S01]  /*8770*/  ISETP.GE.U32.AND P5, PT, R113, 0x7fffffc1, PT ;  /* 0x7fffffc17100780c */ /* 0x000fe20003fa6070 */
[----:B------:R-:W-:Y:S01]  /*8780*/  STL [R1+0x7e0], R58 ;  /* 0x0007e03a01007387 */ /* 0x000fe20000100800 */
[----:B------:R-:W-:Y:S02]  /*8790*/  VIADD R113, R121, 0xffffffdd ;  /* 0xffffffdd79717836 */ /* 0x000fe40000000000 */
[----:B------:R-:W-:Y:S01]  /*87a0*/  IMAD R121, R28, UR7, RZ ;  /* 0x000000071c797c24 */ /* 0x000fe2000f8e02ff */
[----:B------:R-:W-:Y:S04]  /*87b0*/  STL [R1+0x7dc], R57 ;  /* 0x0007dc3901007387 */ /* 0x000fe80000100800 */
        /* <DEDUP_REMOVED lines=11> */
[----:B------:R-:W-:Y:S01]  /*8870*/  ISETP.NE.U32.AND P2, PT, R114, RZ, PT ;  /* 0x000000ff7200720c */ /* 0x000fe20003f45070 */
[----:B-1----:R-:W-:-:S02]  /*8880*/  VIADD R114, R118, 0xffffffde ;  /* 0xffffffde76727836 */ /* 0x002fc40000000000 */
[----:B------:R-:W-:Y:S01]  /*8890*/  STL [R1+0x7b0], R149 ;  /* 0x0007b09501007387 */ /* 0x000fe20000100800 */
[----:B------:R-:W-:-:S03]  /*88a0*/  IMAD R118, R6, UR7, RZ ;  /* 0x0000000706767c24 */ /* 0x000fc6000f8e02ff */
[----:B------:R-:W-:Y:S01]  /*88b0*/  LDGSTS.E [R251+0x7000c], desc[UR10][R236.64], !P4 ;  /* 0x7000c000ecfb7fae */ /* 0x000fe2000e12184a */
[----:B------:R-:W-:Y:S01]  /*88c0*/  ISETP.GE.U32.AND P4, PT, R117, 0x7fffffc0, PT ;  /* 0x7fffffc07500780c */ /* 0x000fe20003f86070 */
[----:B------:R-:W-:Y:S02]  /*88d0*/  IMAD R117, R26, UR7, RZ ;  /* 0x000000071a757c24 */ /* 0x000fe4000f8e02ff */
[----:B------:R-:W-:Y:S04]  /*88e0*/  STL [R1+0x7ac], R145 ;  /* 0x0007ac9101007387 */ /* 0x000fe80000100800 */
[----:B------:R-:W-:Y:S01]  /*88f0*/  LDGSTS.E [R252+0x70000], desc[UR10][R238.64], !P1 ;  /* 0x70000000eefc7fae */ /* 0x000fe2000c92184a */
[----:B------:R-:W-:Y:S01]  /*8900*/  ISETP.GE.U32.AND P1, PT, R114, 0x7fffffbf, PT ;  /* 0x7fffffbf7200780c */ /* 0x000fe20003f26070 */
[----:B------:R-:W-:-:S02]  /*8910*/  IMAD R114, R9, UR7, RZ ;  /* 0x0000000709727c24 */ /* 0x000fc4000f8e02ff */
[----:B------:R-:W-:Y:S04]  /*8920*/  STL [R1+0x7a8], R143 ;  /* 0x0007a88f01007387 */ /* 0x000fe80000100800 */
[----:B------:R-:W-:Y:S01]  /*8930*/  LDGSTS.E [R252+0x70004], desc[UR10][R240.64], !P3 ;  /* 0x70004000f0fc7fae */ /* 0x000fe2000d92184a */
[----:B------:R-:W-:Y:S01]  /*8940*/  ISETP.GE.U32.AND P3, PT, R113, 0x7fffffbe, PT ;  /* 0x7fffffbe7100780c */ /* 0x000fe20003f66070 */
[----:B------:R-:W-:Y:S02]  /*8950*/  IMAD R113, R25, UR7, RZ ;  /* 0x0000000719717c24 */ /* 0x000fe4000f8e02ff */
[----:B------:R-:W-:Y:S04]  /*8960*/  STL [R1+0x7a4], R141 ;  /* 0x0007a48d01007387 */ /* 0x000fe80000100800 */
[----:B------:R-:W-:Y:S04]  /*8970*/  STL [R1+0x7a0], R139 ;  /* 0x0007a08b01007387 */ /* 0x000fe80000100800 */
[----:B------:R-:W-:Y:S01]  /*8980*/  LDGSTS.E [R252+0x70008], desc[UR10][R242.64], !P6 ;  /* 0x70008000f2fc7fae */ /* 0x000fe2000f12184a */
[----:B------:R-:W-:-:S03]  /*8990*/  LEA R156, P6, R112, R2, 0x2 ;  /* 0x00000002709c7211 */ /* 0x000fc600078c10ff */
[----:B------:R-:W-:Y:S01]  /*89a0*/  STL [R1+0x794], R137 ;  /* 0x0007948901007387 */ /* 0x000fe20000100800 */
[-C--:B------:R-:W-:Y:S01]  /*89b0*/  LEA.HI.X.SX32 R157, R112, R3.reuse, 0x2, P6 ;  /* 0x00000003709d7211 */ /* 0x080fe200030f16ff */
[----:B------:R-:W-:Y:S01]  /*89c0*/  IMAD R112, R10, UR7, RZ ;  /* 0x000000070a707c24 */ /* 0x000fe2000f8e02ff */
[CC--:B------:R-:W-:Y:S01]  /*89d0*/  LEA R28, P6, R61.reuse, R2.reuse, 0x2 ;  /* 0x000000023d1c7211 */ /* 0x0c0fe200078c10ff */
[----:B------:R-:W-:Y:S03]  /*89e0*/  STL [R1+0x78c], R135 ;  /* 0x00078c8701007387 */ /* 0x000fe60000100800 */
[-C--:B------:R-:W-:Y:S01]  /*89f0*/  LEA.HI.X.SX32 R29, R61, R3.reuse, 0x2, P6 ;  /* 0x000000033d1d7211 */ /* 0x080fe200030f16ff */
[----:B------:R1:W-:Y:S01]  /*8a00*/  LDGSTS.E [R252+0x7000c], desc[UR10][R244.64], !P5 ;  /* 0x7000c000f4fc7fae */ /* 0x0003e2000e92184a */
[-C--:B----4-:R-:W-:Y:S02]  /*8a10*/  LEA R220, P5, R60, R2.reuse, 0x2 ;  /* 0x000000023cdc7211 */ /* 0x090fe400078a10ff */
[----:B------:R-:W-:Y:S01]  /*8a20*/  LEA R24, P6, R64, R2, 0x2 ;  /* 0x0000000240187211 */ /* 0x000fe200078c10ff */
[----:B------:R-:W-:Y:S01]  /*8a30*/  STL [R1+0x724], R133 ;  /* 0x0007248501007387 */ /* 0x000fe20000100800 */
[----:B------:R-:W-:-:S02]  /*8a40*/  LEA.HI.X.SX32 R221, R60, R3, 0x2, P5 ;  /* 0x000000033cdd7211 */ /* 0x000fc400028f16ff */
[-C--:B------:R-:W-:Y:S01]  /*8a50*/  LEA R218, P5, R62, R2.reuse, 0x2 ;  /* 0x000000023eda7211 */ /* 0x080fe200078a10ff */
[----:B------:R-:W-:Y:S01]  /*8a60*/  STL [R1+0x720], R131 ;  /* 0x0007208301007387 */ /* 0x000fe20000100800 */
[-C--:B------:R-:W-:Y:S02]  /*8a70*/  LEA.HI.X.SX32 R25, R64, R3.reuse, 0x2, P6 ;  /* 0x0000000340197211 */ /* 0x080fe400030f16ff */
[----:B------:R-:W-:Y:S01]  /*8a80*/  LEA.HI.X.SX32 R219, R62, R3, 0x2, P5 ;  /* 0x000000033edb7211 */ /* 0x000fe200028f16ff */
[----:B------:R-:W-:Y:S01]  /*8a90*/  STL [R1+0x71c], R129 ;  /* 0x00071c8101007387 */ /* 0x000fe20000100800 */
[----:B------:R-:W-:-:S03]  /*8aa0*/  LEA R216, P5, R65, R2, 0x2 ;  /* 0x0000000241d87211 */ /* 0x000fc600078a10ff */
[----:B------:R-:W-:Y:S01]  /*8ab0*/  STL [R1+0x718], R125 ;  /* 0x0007187d01007387 */ /* 0x000fe20000100800 */
[-C--:B------:R-:W-:Y:S02]  /*8ac0*/  LEA.HI.X.SX32 R217, R65, R3.reuse, 0x2, P5 ;  /* 0x0000000341d97211 */ /* 0x080fe400028f16ff */
[CC--:B------:R-:W-:Y:S01]  /*8ad0*/  LEA R210, P5, R68.reuse, R2.reuse, 0x2 ;  /* 0x0000000244d27211 */ /* 0x0c0fe200078a10ff */
[----:B------:R-:W-:Y:S03]  /*8ae0*/  STL.64 [R1+0x1a48], R242 ;  /* 0x001a48f201007387 */ /* 0x000fe60000100a00 */
        /* <DEDUP_REMOVED lines=10> */
[----:B------:R2:W-:Y:S01]  /*8b90*/  STL.64 [R1+0xb8], R156 ;  /* 0x0000b89c01007387 */ /* 0x0005e20000100a00 */
[-C--:B------:R-:W-:Y:S02]  /*8ba0*/  LEA.HI.X.SX32 R209, R76, R3.reuse, 0x2, P5 ;  /* 0x000000034cd17211 */ /* 0x080fe400028f16ff */
[CC--:B------:R-:W-:Y:S01]  /*8bb0*/  LEA R206, P5, R78.reuse, R2.reuse, 0x2 ;  /* 0x000000024ece7211 */ /* 0x0c0fe200078a10ff */
[----:B------:R-:W-:Y:S03]  /*8bc0*/  STL.64 [R1+0xb0], R220 ;  /* 0x0000b0dc01007387 */ /* 0x000fe60000100a00 */
[----:B------:R-:W-:Y:S01]  /*8bd0*/  LEA.HI.X.SX32 R207, R78, R3, 0x2, P5 ;  /* 0x000000034ecf7211 */ /* 0x000fe200028f16ff */
[----:B------:R-:W-:Y:S01]  /*8be0*/  STL.64 [R1+0x1a58], R220 ;  /* 0x001a58dc01007387 */ /* 0x000fe20000100a00 */
[----:B------:R-:W-:-:S03]  /*8bf0*/  LEA R246, P5, R81, R2, 0x2 ;  /* 0x0000000251f67211 */ /* 0x000fc600078a10ff */
[----:B------:R-:W-:Y:S01]  /*8c00*/  STL [R1+0x708], R98 ;  /* 0x0007086201007387 */ /* 0x000fe20000100800 */
[-C--:B------:R-:W-:Y:S01]  /*8c10*/  LEA.HI.X.SX32 R247, R81, R3.reuse, 0x2, P5 ;  /* 0x0000000351f77211 */ /* 0x080fe200028f16ff */
[----:B--2---:R-:W-:Y:S01]  /*8c20*/  IMAD R156, R83, UR7, RZ ;  /* 0x00000007539c7c24 */ /* 0x004fe2000f8e02ff */
[CC--:B------:R-:W-:Y:S01]  /*8c30*/  LEA R204, P5, R84.reuse, R2.reuse, 0x2 ;  /* 0x0000000254cc7211 */ /* 0x0c0fe200078a10ff */
[----:B------:R-:W-:Y:S03]  /*8c40*/  STL.64 [R1+0xa8], R28 ;  /* 0x0000a81c01007387 */ /* 0x000fe60000100a00 */
[----:B------:R-:W-:Y:S01]  /*8c50*/  LEA.HI.X.SX32 R205, R84, R3, 0x2, P5 ;  /* 0x0000000354cd7211 */ /* 0x000fe200028f16ff */
[----:B------:R-:W-:Y:S01]  /*8c60*/  STL.64 [R1+0xa0], R218 ;  /* 0x0000a0da01007387 */ /* 0x000fe20000100a00 */
[----:B------:R-:W-:-:S03]  /*8c70*/  LEA R202, P5, R86, R2, 0x2 ;  /* 0x0000000256ca7211 */ /* 0x000fc600078a10ff */
[----:B------:R-:W-:Y:S01]  /*8c80*/  STL.64 [R1+0x1a60], R218 ;  /* 0x001a60da01007387 */ /* 0x000fe20000100a00 */
[-C--:B------:R-:W-:Y:S02]  /*8c90*/  LEA.HI.X.SX32 R203, R86, R3.reuse, 0x2, P5 ;  /* 0x0000000356cb7211 */ /* 0x080fe400028f16ff */
[CC--:B------:R-:W-:Y:S01]  /*8ca0*/  LEA R200, P5, R89.reuse, R2.reuse, 0x2 ;  /* 0x0000000259c87211 */ /* 0x0c0fe200078a10ff */
[----:B------:R-:W-:Y:S03]  /*8cb0*/  STL [R1+0x704], R100 ;  /* 0x0007046401007387 */ /* 0x000fe60000100800 */
[----:B------:R-:W-:Y:S01]  /*8cc0*/  LEA.HI.X.SX32 R201, R89, R3, 0x2, P5 ;  /* 0x0000000359c97211 */ /* 0x000fe200028f16ff */
[----:B------:R2:W-:Y:S01]  /*8cd0*/  STL.64 [R1+0x98], R24 ;  /* 0x0000981801007387 */ /* 0x0005e20000100a00 */
[----:B------:R-:W-:-:S03]  /*8ce0*/  LEA R8, P5, R92, R2, 0x2 ;  /* 0x000000025c087211 */ /* 0x000fc600078a10ff */
[----:B------:R-:W-:Y:S01]  /*8cf0*/  STL.64 [R1+0x90], R216 ;  /* 0x000090d801007387 */ /* 0x000fe20000100a00 */
[-C--:B------:R-:W-:Y:S02]  /*8d00*/  LEA.HI.X.SX32 R9, R92, R3.reuse, 0x2, P5 ;  /* 0x000000035c097211 */ /* 0x080fe400028f16ff */
[CC--:B------:R-:W-:Y:S01]  /*8d10*/  LEA R16, P5, R94.reuse, R2.reuse, 0x2 ;  /* 0x000000025e107211 */ /* 0x0c0fe200078a10ff */
[----:B------:R3:W-:Y:S03]  /*8d20*/  STL.64 [R1+0x1a68], R216 ;  /* 0x001a68d801007387 */ /* 0x0007e60000100a00 */
[-C--:B------:R-:W-:Y:S01]  /*8d30*/  LEA.HI.X.SX32 R17, R94, R3.reuse, 0x2, P5 ;  /* 0x000000035e117211 */ /* 0x080fe200028f16ff */
[----:B------:R-:W-:Y:S01]  /*8d40*/  STL [R1+0x700], R102 ;  /* 0x0007006601007387 */ /* 0x000fe20000100800 */
[CC--:B--2---:R-:W-:Y:S02]  /*8d50*/  LEA R24, P6, R66.reuse, R2.reuse, 0x2 ;  /* 0x0000000242187211 */ /* 0x0c4fe400078c10ff */
[-C--:B------:R-:W-:Y:S01]  /*8d60*/  LEA R20, P5, R97, R2.reuse, 0x2 ;  /* 0x0000000261147211 */ /* 0x080fe200078a10ff */
[----:B------:R-:W-:Y:S01]  /*8d70*/  IMAD R188, R167, UR7, RZ ;  /* 0x00000007a7bc7c24 */ /* 0x000fe2000f8e02ff */
[-C--:B------:R-:W-:Y:S01]  /*8d80*/  LEA.HI.X.SX32 R25, R66, R3.reuse, 0x2, P6 ;  /* 0x0000000342197211 */ /* 0x080fe200030f16ff */
[----:B------:R-:W-:Y:S01]  /*8d90*/  IMAD R12, R171, UR7, RZ ;  /* 0x00000007ab0c7c24 */ /* 0x000fe2000f8e02ff */
[-C--:B------:R-:W-:Y:S01]  /*8da0*/  LEA.HI.X.SX32 R21, R97, R3.reuse, 0x2, P5 ;  /* 0x0000000361157211 */ /* 0x080fe200028f16ff */
[----:B------:R-:W-:Y:S01]  /*8db0*/  IMAD R186, R175, UR7, RZ ;  /* 0x00000007afba7c24 */ /* 0x000fe2000f8e02ff */
[CC--:B---3--:R-:W-:Y:S01]  /*8dc0*/  LEA R216, P6, R69.reuse, R2.reuse, 0x2 ;  /* 0x0000000245d87211 */ /* 0x0c8fe200078c10ff */
[----:B------:R2:W-:Y:S03]  /*8dd0*/  STL.64 [R1+0x88], R24 ;  /* 0x0000881801007387 */ /* 0x0005e60000100a00 */
[----:B------:R-:W-:Y:S01]  /*8de0*/  LEA.HI.X.SX32 R217, R69, R3, 0x2, P6 ;  /* 0x0000000345d97211 */ /* 0x000fe200030f16ff */
[----:B------:R-:W-:Y:S01]  /*8df0*/  STL.64 [R1+0x80], R210 ;  /* 0x000080d201007387 */ /* 0x000fe20000100a00 */
[----:B------:R-:W-:-:S03]  /*8e00*/  LEA R218, P6, R72, R2, 0x2 ;  /* 0x0000000248da7211 */ /* 0x000fc600078c10ff */
[----:B------:R-:W-:Y:S01]  /*8e10*/  STL.64 [R1+0x1a70], R210 ;  /* 0x001a70d201007387 */ /* 0x000fe20000100a00 */
[-C--:B------:R-:W-:Y:S02]  /*8e20*/  LEA.HI.X.SX32 R219, R72, R3.reuse, 0x2, P6 ;  /* 0x0000000348db7211 */ /* 0x080fe400030f16ff */
[-C--:B------:R-:W-:Y:S01]  /*8e30*/  LEA R220, P6, R74, R2.reuse, 0x2 ;  /* 0x000000024adc7211 */ /* 0x080fe200078c10ff */
[----:B------:R-:W-:Y:S01]  /*8e40*/  STL [R1+0x6fc], R104 ;  /* 0x0006fc6801007387 */ /* 0x000fe20000100800 */
[-C--:B--2---:R-:W-:Y:S02]  /*8e50*/  LEA R24, P5, R128, R2.reuse, 0x2 ;  /* 0x0000000280187211 */ /* 0x084fe400078a10ff */
[-C--:B------:R-:W-:Y:S01]  /*8e60*/  LEA.HI.X.SX32 R221, R74, R3.reuse, 0x2, P6 ;  /* 0x000000034add7211 */ /* 0x080fe200030f16ff */
[----:B------:R-:W-:Y:S01]  /*8e70*/  STL.64 [R1+0x78], R216 ;  /* 0x000078d801007387 */ /* 0x000fe20000100a00 */
[-C--:B-1----:R-:W-:Y:S02]  /*8e80*/  LEA R244, P6, R77, R2.reuse, 0x2 ;  /* 0x000000024df47211 */ /* 0x082fe400078c10ff */
[-C--:B------:R-:W-:Y:S01]  /*8e90*/  LEA.HI.X.SX32 R25, R128, R3.reuse, 0x2, P5 ;  /* 0x0000000380197211 */ /* 0x080fe200028f16ff */
[----:B------:R-:W-:Y:S01]  /*8ea0*/  IMAD R128, R27, UR7, RZ ;  /* 0x000000071b807c24 */ /* 0x000fe2000f8e02ff */
[----:B------:R-:W-:Y:S01]  /*8eb0*/  LEA.HI.X.SX32 R245, R77, R3, 0x2, P6 ;  /* 0x000000034df57211 */ /* 0x000fe200030f16ff */
[----:B------:R-:W-:Y:S01]  /*8ec0*/  STL.64 [R1+0x1a78], R216 ;  /* 0x001a78d801007387 */ /* 0x000fe20000100a00 */
[----:B------:R-:W-:-:S02]  /*8ed0*/  LEA R242, P6, R80, R2, 0x2 ;  /* 0x0000000250f27211 */ /* 0x000fc400078c10ff */
[-C--:B------:R-:W-:Y:S01]  /*8ee0*/  LEA R28, P5, R130, R2.reuse, 0x2 ;  /* 0x00000002821c7211 */ /* 0x080fe200078a10ff */
[----:B------:R-:W-:Y:S01]  /*8ef0*/  STL.64 [R1+0x70], R214 ;  /* 0x000070d601007387 */ /* 0x000fe20000100a00 */
[-C--:B------:R-:W-:Y:S02]  /*8f00*/  LEA.HI.X.SX32 R243, R80, R3.reuse, 0x2, P6 ;  /* 0x0000000350f37211 */ /* 0x080fe400030f16ff */
[-C--:B------:R-:W-:Y:S01]  /*8f10*/  LEA R240, P6, R82, R2.reuse, 0x2 ;  /* 0x0000000252f07211 */ /* 0x080fe200078c10ff */
[----:B------:R-:W-:Y:S01]  /*8f20*/  STL.64 [R1+0x1a80], R214 ;  /* 0x001a80d601007387 */ /* 0x000fe20000100a00 */
[-C--:B------:R-:W-:Y:S01]  /*8f30*/  LEA.HI.X.SX32 R29, R130, R3.reuse, 0x2, P5 ;  /* 0x00000003821d7211 */ /* 0x080fe200028f16ff */
[----:B------:R-:W-:Y:S01]  /*8f40*/  IMAD R130, R31, UR7, RZ ;  /* 0x000000071f827c24 */ /* 0x000fe2000f8e02ff */
[----:B------:R-:W-:Y:S01]  /*8f50*/  LEA.HI.X.SX32 R241, R82, R3, 0x2, P6 ;  /* 0x0000000352f17211 */ /* 0x000fe200030f16ff */
[----:B------:R1:W-:Y:S01]  /*8f60*/  STL [R1+0x6f8], R106 ;  /* 0x0006f86a01007387 */ /* 0x0003e20000100800 */
[----:B------:R-:W-:-:S02]  /*8f70*/  LEA R238, P6, R85, R2, 0x2 ;  /* 0x0000000255ee7211 */ /* 0x000fc400078c10ff */
[-C--:B------:R-:W-:Y:S01]  /*8f80*/  LEA R32, P5, R105, R2.reuse, 0x2 ;  /* 0x0000000269207211 */ /* 0x080fe200078a10ff */
[----:B------:R-:W-:Y:S01]  /*8f90*/  STL.64 [R1+0x68], R218 ;  /* 0x000068da01007387 */ /* 0x000fe20000100a00 */
[-C--:B------:R-:W-:Y:S02]  /*8fa0*/  LEA.HI.X.SX32 R239, R85, R3.reuse, 0x2, P6 ;  /* 0x0000000355ef7211 */ /* 0x080fe400030f16ff */
[CC--:B------:R-:W-:Y:S01]  /*8fb0*/  LEA R250, P6, R88.reuse, R2.reuse, 0x2 ;  /* 0x0000000258fa7211 */ /* 0x0c0fe200078c10ff */
[----:B------:R-:W-:Y:S01]  /*8fc0*/  STL.64 [R1+0x60], R212 ;  /* 0x000060d401007387 */ /* 0x000fe20000100a00 */
[-C--:B------:R-:W-:Y:S02]  /*8fd0*/  LEA.HI.X.SX32 R33, R105, R3.reuse, 0x2, P5 ;  /* 0x0000000369217211 */ /* 0x080fe400028f16ff */
[----:B------:R-:W-:Y:S01]  /*8fe0*/  LEA.HI.X.SX32 R251, R88, R3, 0x2, P6 ;  /* 0x0000000358fb7211 */ /* 0x000fe200030f16ff */
[----:B------:R-:W-:Y:S01]  /*8ff0*/  STL [R1+0x6f4], R108 ;  /* 0x0006f46c01007387 */ /* 0x000fe20000100800 */
        /* <DEDUP_REMOVED lines=18> */
[-C--:B------:R-:W-:Y:S01]  /*9120*/  LEA.HI.X.SX32 R23, R140, R3.reuse, 0x2, P6 ;  /* 0x000000038c177211 */ /* 0x080fe200030f16ff */
[----:B------:R-:W-:Y:S01]  /*9130*/  STL [R1+0x6ec], R112 ;  /* 0x0006ec7001007387 */ /* 0x000fe20000100800 */
[-C--:B------:R-:W-:Y:S01]  /*9140*/  LEA R26, P6, R101, R2.reuse, 0x2 ;  /* 0x00000002651a7211 */ /* 0x080fe200078c10ff */
[----:B------:R-:W-:Y:S01]  /*9150*/  IMAD R140, R51, UR7, RZ ;  /* 0x00000007338c7c24 */ /* 0x000fe2000f8e02ff */
[----:B------:R-:W-:Y:S01]  /*9160*/  LEA R44, P5, R57, R2, 0x2 ;  /* 0x00000002392c7211 */ /* 0x000fe200078a10ff */
[----:B------:R-:W-:Y:S01]  /*9170*/  STL.64 [R1+0x38], R242 ;  /* 0x000038f201007387 */ /* 0x000fe20000100a00 */
[----:B------:R-:W-:-:S02]  /*9180*/  LEA.HI.X.SX32 R27, R101, R3, 0x2, P6 ;  /* 0x00000003651b7211 */ /* 0x000fc400030f16ff */
[CC--:B------:R-:W-:Y:S01]  /*9190*/  LEA R30, P6, R132.reuse, R2.reuse, 0x2 ;  /* 0x00000002841e7211 */ /* 0x0c0fe200078c10ff */
[----:B------:R-:W-:Y:S01]  /*91a0*/  STL.64 [R1+0x30], R246 ;  /* 0x000030f601007387 */ /* 0x000fe20000100a00 */
[-C--:B------:R-:W-:Y:S02]  /*91b0*/  LEA.HI.X.SX32 R45, R57, R3.reuse, 0x2, P5 ;  /* 0x00000003392d7211 */ /* 0x080fe400028f16ff */
[-C--:B------:R-:W-:Y:S01]  /*91c0*/  LEA.HI.X.SX32 R31, R132, R3.reuse, 0x2, P6 ;  /* 0x00000003841f7211 */ /* 0x080fe200030f16ff */
[----:B------:R-:W-:Y:S01]  /*91d0*/  IMAD R132, R35, UR7, RZ ;  /* 0x0000000723847c24 */ /* 0x000fe2000f8e02ff */
[-C--:B------:R-:W-:Y:S01]  /*91e0*/  LEA R34, P6, R138, R2.reuse, 0x2 ;  /* 0x000000028a227211 */ /* 0x080fe200078c10ff */
[----:B------:R3:W-:Y:S01]  /*91f0*/  STL [R1+0x6e8], R114 ;  /* 0x0006e87201007387 */ /* 0x0007e20000100800 */
[-C--:B------:R-:W-:Y:S02]  /*9200*/  LEA R48, P5, R54, R2.reuse, 0x2 ;  /* 0x0000000236307211 */ /* 0x080fe400078a10ff */
[-C--:B------:R-:W-:Y:S01]  /*9210*/  LEA.HI.X.SX32 R35, R138, R3.reuse, 0x2, P6 ;  /* 0x000000038a237211 */ /* 0x080fe200030f16ff */
[----:B------:R-:W-:Y:S01]  /*9220*/  IMAD R138, R47, UR7, RZ ;  /* 0x000000072f8a7c24 */ /* 0x000fe2000f8e02ff */
[----:B------:R-:W-:Y:S01]  /*9230*/  LEA R38, P6, R109, R2, 0x2 ;  /* 0x000000026d267211 */ /* 0x000fe200078c10ff */
[----:B------:R-:W-:Y:S01]  /*9240*/  STL.64 [R1+0x28], R240 ;  /* 0x000028f001007387 */ /* 0x000fe20000100a00 */
[----:B------:R-:W-:-:S02]  /*9250*/  LEA.HI.X.SX32 R49, R54, R3, 0x2, P5 ;  /* 0x0000000336317211 */ /* 0x000fc400028f16ff */
[-C--:B------:R-:W-:Y:S01]  /*9260*/  LEA.HI.X.SX32 R39, R109, R3.reuse, 0x2, P6 ;  /* 0x000000036d277211 */ /* 0x080fe200030f16ff */
[----:B------:R-:W-:Y:S01]  /*9270*/  STL.64 [R1+0x20], R204 ;  /* 0x000020cc01007387 */ /* 0x000fe20000100a00 */
[-C--:B------:R-:W-:Y:S02]  /*9280*/  LEA R42, P6, R58, R2.reuse, 0x2 ;  /* 0x000000023a2a7211 */ /* 0x080fe400078c10ff */
[-C--:B------:R-:W-:Y:S01]  /*9290*/  LEA R52, P5, R142, R2.reuse, 0x2 ;  /* 0x000000028e347211 */ /* 0x080fe200078a10ff */
[----:B------:R-:W-:Y:S01]  /*92a0*/  STL [R1+0x6e4], R116 ;  /* 0x0006e47401007387 */ /* 0x000fe20000100800 */
[-C--:B------:R-:W-:Y:S02]  /*92b0*/  LEA.HI.X.SX32 R43, R58, R3.reuse, 0x2, P6 ;  /* 0x000000033a2b7211 */ /* 0x080fe400030f16ff */
[-C--:B------:R-:W-:Y:S01]  /*92c0*/  LEA R46, P6, R56, R2.reuse, 0x2 ;  /* 0x00000002382e7211 */ /* 0x080fe200078c10ff */
[----:B------:R-:W-:Y:S01]  /*92d0*/  STL.64 [R1+0x18], R238 ;  /* 0x000018ee01007387 */ /* 0x000fe20000100a00 */
[-C--:B------:R-:W-:Y:S01]  /*92e0*/  LEA.HI.X.SX32 R53, R142, R3.reuse, 0x2, P5 ;  /* 0x000000038e357211 */ /* 0x080fe200028f16ff */
[----:B------:R-:W-:Y:S01]  /*92f0*/  IMAD R142, R55, UR7, RZ ;  /* 0x00000007378e7c24 */ /* 0x000fe2000f8e02ff */
[----:B------:R-:W-:Y:S01]  /*9300*/  LEA.HI.X.SX32 R47, R56, R3, 0x2, P6 ;  /* 0x00000003382f7211 */ /* 0x000fe200030f16ff */
[----:B------:R-:W-:Y:S01]  /*9310*/  STL.64 [R1+0x10], R202 ;  /* 0x000010ca01007387 */ /* 0x000fe20000100a00 */
[----:B------:R-:W-:-:S02]  /*9320*/  LEA R50, P6, R154, R2, 0x2 ;  /* 0x000000029a327211 */ /* 0x000fc400078c10ff */
[-C--:B------:R-:W-:Y:S01]  /*9330*/  LEA R56, P5, R144, R2.reuse, 0x2 ;  /* 0x0000000290387211 */ /* 0x080fe200078a10ff */
[----:B------:R4:W-:Y:S01]  /*9340*/  STL [R1+0x6e0], R118 ;  /* 0x0006e07601007387 */ /* 0x0009e20000100800 */
[-C--:B------:R-:W-:Y:S01]  /*9350*/  LEA.HI.X.SX32 R51, R154, R3.reuse, 0x2, P6 ;  /* 0x000000039a337211 */ /* 0x080fe200030f16ff */
[----:B------:R-:W-:Y:S01]  /*9360*/  IMAD R154, R79, UR7, RZ ;  /* 0x000000074f9a7c24 */ /* 0x000fe2000f8e02ff */
[-C--:B------:R-:W-:Y:S01]  /*9370*/  LEA R54, P6, R153, R2.reuse, 0x2 ;  /* 0x0000000299367211 */ /* 0x080fe200078c10ff */
[----:B------:R-:W-:Y:S01]  /*9380*/  STL.64 [R1+0x8], R250 ;  /* 0x000008fa01007387 */ /* 0x000fe20000100a00 */
[-C--:B------:R-:W-:Y:S01]  /*9390*/  LEA.HI.X.SX32 R57, R144, R3.reuse, 0x2, P5 ;  /* 0x0000000390397211 */ /* 0x080fe200028f16ff */
[----:B------:R-:W-:Y:S01]  /*93a0*/  IMAD R144, R59, UR7, RZ ;  /* 0x000000073b907c24 */ /* 0x000fe2000f8e02ff */
[----:B------:R-:W-:Y:S01]  /*93b0*/  LEA.HI.X.SX32 R55, R153, R3, 0x2, P6 ;  /* 0x0000000399377211 */ /* 0x000fe200030f16ff */
[----:B------:R-:W-:Y:S01]  /*93c0*/  STL.64 [R1], R200 ;  /* 0x000000c801007387 */ /* 0x000fe20000100a00 */
[----:B------:R-:W-:-:S02]  /*93d0*/  LEA R60, P5, R146, R2, 0x2 ;  /* 0x00000002923c7211 */ /* 0x000fc400078a10ff */
[-C--:B------:R-:W-:Y:S01]  /*93e0*/  LEA R58, P6, R152, R2.reuse, 0x2 ;  /* 0x00000002983a7211 */ /* 0x080fe200078c10ff */
[----:B------:R-:W-:Y:S01]  /*93f0*/  STL [R1+0x6dc], R120 ;  /* 0x0006dc7801007387 */ /* 0x000fe20000100800 */
[-C--:B------:R-:W-:Y:S01]  /*9400*/  LEA.HI.X.SX32 R61, R146, R3.reuse, 0x2, P5 ;  /* 0x00000003923d7211 */ /* 0x080fe200028f16ff */
[----:B------:R-:W-:Y:S01]  /*9410*/  IMAD R146, R63, UR7, RZ ;  /* 0x000000073f927c24 */ /* 0x000fe2000f8e02ff */
[-C--:B------:R-:W-:Y:S01]  /*9420*/  LEA.HI.X.SX32 R59, R152, R3.reuse, 0x2, P6 ;  /* 0x00000003983b7211 */ /* 0x080fe200030f16ff */
[----:B------:R4:W-:Y:S01]  /*9430*/  STL [R1+0x6d8], R122 ;  /* 0x0006d87a01007387 */ /* 0x0009e20000100800 */
[-C--:B------:R-:W-:Y:S01]  /*9440*/  LEA R64, P5, R148, R2.reuse, 0x2 ;  /* 0x0000000294407211 */ /* 0x080fe200078a10ff */
[----:B------:R-:W-:Y:S01]  /*9450*/  IMAD R152, R75, UR7, RZ ;  /* 0x000000074b987c24 */ /* 0x000fe2000f8e02ff */
[-C--:B------:R-:W-:Y:S01]  /*9460*/  LEA R62, P6, R150, R2.reuse, 0x2 ;  /* 0x00000002963e7211 */ /* 0x080fe200078c10ff */
[----:B------:R-:W-:Y:S01]  /*9470*/  STL [R1+0x6d4], R124 ;  /* 0x0006d47c01007387 */ /* 0x000fe20000100800 */
[-C--:B------:R-:W-:Y:S01]  /*9480*/  LEA.HI.X.SX32 R65, R148, R3.reuse, 0x2, P5 ;  /* 0x0000000394417211 */ /* 0x080fe200028f16ff */
[----:B------:R-:W-:Y:S01]  /*9490*/  IMAD R148, R67, UR7, RZ ;  /* 0x0000000743947c24 */ /* 0x000fe2000f8e02ff */
[----:B------:R-:W-:Y:S01]  /*94a0*/  LEA.HI.X.SX32 R63, R150, R3, 0x2, P6 ;  /* 0x00000003963f7211 */ /* 0x000fe200030f16ff */
[----:B------:R4:W-:Y:S01]  /*94b0*/  STL [R1+0x6d0], R126 ;  /* 0x0006d07e01007387 */ /* 0x0009e20000100800 */
[----:B------:R-:W-:Y:S01]  /*94c0*/  IMAD R150, R71, UR7, RZ ;  /* 0x0000000747967c24 */ /* 0x000fe2000f8e02ff */
[----:B------:R-:W-:-:S02]  /*94d0*/  LEA R66, P6, R149, R2, 0x2 ;  /* 0x0000000295427211 */ /* 0x000fc400078c10ff */
[----:B------:R-:W-:Y:S01]  /*94e0*/  STL [R1+0x6cc], R128 ;  /* 0x0006cc8001007387 */ /* 0x000fe20000100800 */
[----:B------:R-:W-:Y:S01]  /*94f0*/  IMAD R14, R179, UR7, RZ ;  /* 0x00000007b30e7c24 */ /* 0x000fe2000f8e02ff */
[-C--:B------:R-:W-:Y:S02]  /*9500*/  LEA.HI.X.SX32 R67, R149, R3.reuse, 0x2, P6 ;  /* 0x0000000395437211 */ /* 0x080fe400030f16ff */
[----:B------:R4:W-:Y:S01]  /*9510*/  STL [R1+0x6c8], R130 ;  /* 0x0006c88201007387 */ /* 0x0009e20000100800 */
[-C--:B------:R-:W-:Y:S02]  /*9520*/  LEA R70, P6, R143, R2.reuse, 0x2 ;  /* 0x000000028f467211 */ /* 0x080fe400078c10ff */
[-C--:B------:R-:W-:Y:S01]  /*9530*/  LEA R68, P5, R145, R2.reuse, 0x2 ;  /* 0x0000000291447211 */ /* 0x080fe200078a10ff */
[----:B------:R-:W-:Y:S01]  /*9540*/  STL [R1+0x6c4], R132 ;  /* 0x0006c48401007387 */ /* 0x000fe20000100800 */
[-C--:B------:R-:W-:Y:S02]  /*9550*/  LEA.HI.X.SX32 R71, R143, R3.reuse, 0x2, P6 ;  /* 0x000000038f477211 */ /* 0x080fe400030f16ff */
[----:B------:R-:W-:Y:S01]  /*9560*/  LEA R74, P6, R139, R2, 0x2 ;  /* 0x000000028b4a7211 */ /* 0x000fe200078c10ff */
[----:B------:R4:W-:Y:S01]  /*9570*/  STL [R1+0x6c0], R134 ;  /* 0x0006c08601007387 */ /* 0x0009e20000100800 */
[----:B------:R-:W-:-:S02]  /*9580*/  LEA.HI.X.SX32 R69, R145, R3, 0x2, P5 ;  /* 0x0000000391457211 */ /* 0x000fc400028f16ff */
[-C--:B------:R-:W-:Y:S01]  /*9590*/  LEA.HI.X.SX32 R75, R139, R3.reuse, 0x2, P6 ;  /* 0x000000038b4b7211 */ /* 0x080fe200030f16ff */
[----:B------:R-:W-:Y:S01]  /*95a0*/  STL [R1+0x6bc], R136 ;  /* 0x0006bc8801007387 */ /* 0x000fe20000100800 */
[-C--:B------:R-:W-:Y:S02]  /*95b0*/  LEA R78, P6, R135, R2.reuse, 0x2 ;  /* 0x00000002874e7211 */ /* 0x080fe400078c10ff */
[-C--:B------:R-:W-:Y:S01]  /*95c0*/  LEA R72, P5, R141, R2.reuse, 0x2 ;  /* 0x000000028d487211 */ /* 0x080fe200078a10ff */
[----:B------:R4:W-:Y:S01]  /*95d0*/  STL [R1+0x6b8], R138 ;  /* 0x0006b88a01007387 */ /* 0x0009e20000100800 */
[-C--:B------:R-:W-:Y:S02]  /*95e0*/  LEA.HI.X.SX32 R79, R135, R3.reuse, 0x2, P6 ;  /* 0x00000003874f7211 */ /* 0x080fe400030f16ff */
[----:B------:R-:W-:Y:S01]  /*95f0*/  LEA R82, P6, R131, R2, 0x2 ;  /* 0x0000000283527211 */ /* 0x000fe200078c10ff */
[----:B------:R-:W-:Y:S01]  /*9600*/  STL [R1+0x6b4], R140 ;  /* 0x0006b48c01007387 */ /* 0x000fe20000100800 */
[----:B------:R-:W-:-:S02]  /*9610*/  LEA.HI.X.SX32 R73, R141, R3, 0x2, P5 ;  /* 0x000000038d497211 */ /* 0x000fc400028f16ff */
[-C--:B------:R-:W-:Y:S01]  /*9620*/  LEA.HI.X.SX32 R83, R131, R3.reuse, 0x2, P6 ;  /* 0x0000000383537211 */ /* 0x080fe200030f16ff */
        /* <DEDUP_REMOVED lines=10> */
[CC--:B------:R-:W-:Y:S02]  /*96d0*/  LEA R94, P6, R98.reuse, R2.reuse, 0x2 ;  /* 0x00000002625e7211 */ /* 0x0c0fe400078c10ff */
[CC--:B------:R-:W-:Y:S01]  /*96e0*/  LEA R80, P5, R133.reuse, R2.reuse, 0x2 ;  /* 0x0000000285507211 */ /* 0x0c0fe200078a10ff */
[----:B------:R4:W-:Y:S01]  /*96f0*/  STL [R1+0x6a0], R150 ;  /* 0x0006a09601007387 */ /* 0x0009e20000100800 */
[-C--:B------:R-:W-:Y:S02]  /*9700*/  LEA.HI.X.SX32 R95, R98, R3.reuse, 0x2, P6 ;  /* 0x00000003625f7211 */ /* 0x080fe400030f16ff */
[----:B------:R-:W-:Y:S01]  /*9710*/  LEA R98, P6, R102, R2, 0x2 ;  /* 0x0000000266627211 */ /* 0x000fe200078c10ff */
[----:B------:R-:W-:Y:S01]  /*9720*/  STL [R1+0x69c], R152 ;  /* 0x00069c9801007387 */ /* 0x000fe20000100800 */
[----:B------:R-:W-:-:S02]  /*9730*/  LEA.HI.X.SX32 R81, R133, R3, 0x2, P5 ;  /* 0x0000000385517211 */ /* 0x000fc400028f16ff */
[-C--:B------:R-:W-:Y:S01]  /*9740*/  LEA.HI.X.SX32 R99, R102, R3.reuse, 0x2, P6 ;  /* 0x0000000366637211 */ /* 0x080fe200030f16ff */
[----:B------:R4:W-:Y:S01]  /*9750*/  STL [R1+0x698], R154 ;  /* 0x0006989a01007387 */ /* 0x0009e20000100800 */
[CC--:B------:R-:W-:Y:S02]  /*9760*/  LEA R102, P6, R106.reuse, R2.reuse, 0x2 ;  /* 0x000000026a667211 */ /* 0x0c0fe400078c10ff */
[CC--:B------:R-:W-:Y:S01]  /*9770*/  LEA R84, P5, R129.reuse, R2.reuse, 0x2 ;  /* 0x0000000281547211 */ /* 0x0c0fe200078a10ff */
[----:B------:R-:W-:Y:S01]  /*9780*/  STL [R1+0x694], R156 ;  /* 0x0006949c01007387 */ /* 0x000fe20000100800 */
[-C--:B------:R-:W-:Y:S02]  /*9790*/  LEA.HI.X.SX32 R103, R106, R3.reuse, 0x2, P6 ;  /* 0x000000036a677211 */ /* 0x080fe400030f16ff */
[----:B-1----:R-:W-:Y:S01]  /*97a0*/  LEA R106, P6, R110, R2, 0x2 ;  /* 0x000000026e6a7211 */ /* 0x002fe200078c10ff */
[----:B------:R1:W-:Y:S01]  /*97b0*/  STL [R1+0x690], R158 ;  /* 0x0006909e01007387 */ /* 0x0003e20000100800 */
[----:B------:R-:W-:-:S02]  /*97c0*/  LEA.HI.X.SX32 R85, R129, R3, 0x2, P5 ;  /* 0x0000000381557211 */ /* 0x000fc400028f16ff */
[-C--:B------:R-:W-:Y:S01]  /*97d0*/  LEA.HI.X.SX32 R107, R110, R3.reuse, 0x2, P6 ;  /* 0x000000036e6b7211 */ /* 0x080fe200030f16ff */
[----:B------:R-:W-:Y:S01]  /*97e0*/  STL [R1+0x68c], R160 ;  /* 0x00068ca001007387 */ /* 0x000fe20000100800 */
[CC--:B--2---:R-:W-:Y:S02]  /*97f0*/  LEA R110, P6, R114.reuse, R2.reuse, 0x2 ;  /* 0x00000002726e7211 */ /* 0x0c4fe400078c10ff */
[CC--:B------:R-:W-:Y:S01]  /*9800*/  LEA R88, P5, R121.reuse, R2.reuse, 0x2 ;  /* 0x0000000279587211 */ /* 0x0c0fe200078a10ff */
[----:B------:R2:W-:Y:S01]  /*9810*/  STL [R1+0x688], R162 ;  /* 0x000688a201007387 */ /* 0x0005e20000100800 */
[-C--:B------:R-:W-:Y:S02]  /*9820*/  LEA.HI.X.SX32 R111, R114, R3.reuse, 0x2, P6 ;  /* 0x00000003726f7211 */ /* 0x080fe400030f16ff */
[----:B---3--:R-:W-:Y:S01]  /*9830*/  LEA R114, P6, R118, R2, 0x2 ;  /* 0x0000000276727211 */ /* 0x008fe200078c10ff */
[----:B------:R-:W-:Y:S01]  /*9840*/  STL [R1+0x684], R164 ;  /* 0x000684a401007387 */ /* 0x000fe20000100800 */
[----:B------:R-:W-:-:S02]  /*9850*/  LEA.HI.X.SX32 R89, R121, R3, 0x2, P5 ;  /* 0x0000000379597211 */ /* 0x000fc400028f16ff */
[-C--:B------:R-:W-:Y:S01]  /*9860*/  LEA.HI.X.SX32 R115, R118, R3.reuse, 0x2, P6 ;  /* 0x0000000376737211 */ /* 0x080fe200030f16ff */
[----:B------:R3:W-:Y:S01]  /*9870*/  STL [R1+0x680], R166 ;  /* 0x000680a601007387 */ /* 0x0007e20000100800 */
[CC--:B----4-:R-:W-:Y:S02]  /*9880*/  LEA R118, P6, R122.reuse, R2.reuse, 0x2 ;  /* 0x000000027a767211 */ /* 0x0d0fe400078c10ff */
[CC--:B------:R-:W-:Y:S01]  /*9890*/  LEA R92, P5, R113.reuse, R2.reuse, 0x2 ;  /* 0x00000002715c7211 */ /* 0x0c0fe200078a10ff */
        /* <DEDUP_REMOVED lines=36> */
[----:B------:R4:W-:Y:S01]  /*9ae0*/  STL [R1+0x64c], R190 ;  /* 0x00064cbe01007387 */ /* 0x0009e20000100800 */
[-C--:B------:R-:W-:Y:S02]  /*9af0*/  LEA.HI.X.SX32 R151, R154, R3.reuse, 0x2, P6 ;  /* 0x000000039a977211 */ /* 0x080fe400030f16ff */
[----:B------:R-:W-:Y:S01]  /*9b00*/  LEA R154, P6, R158, R2, 0x2 ;  /* 0x000000029e9a7211 */ /* 0x000fe200078c10ff */
[----:B------:R4:W-:Y:S01]  /*9b10*/  STL [R1+0x648], R183 ;  /* 0x000648b701007387 */ /* 0x0009e20000100800 */
[----:B------:R-:W-:-:S02]  /*9b20*/  LEA.HI.X.SX32 R109, R112, R3, 0x2, P5 ;  /* 0x00000003706d7211 */ /* 0x000fc400028f16ff */
[-C--:B------:R-:W-:Y:S01]  /*9b30*/  LEA.HI.X.SX32 R155, R158, R3.reuse, 0x2, P6 ;  /* 0x000000039e9b7211 */ /* 0x080fe200030f16ff */
[----:B------:R-:W4:Y:S01]  /*9b40*/  LDL.LU R184, [R1+0xc4] ;  /* 0x0000c40001b87983 */ /* 0x000f220000300800 */
[-C--:B-1----:R-:W-:Y:S02]  /*9b50*/  LEA R158, P6, R162, R2.reuse, 0x2 ;  /* 0x00000002a29e7211 */ /* 0x082fe400078c10ff */
[-C--:B------:R-:W-:Y:S01]  /*9b60*/  LEA R112, P5, R116, R2.reuse, 0x2 ;  /* 0x0000000274707211 */ /* 0x080fe200078a10ff */
[----:B------:R-:W0:Y:S01]  /*9b70*/  LDGDEPBAR ;  /* 0x00000000000079af */ /* 0x000e220000000000 */
[-C--:B------:R-:W-:Y:S02]  /*9b80*/  LEA.HI.X.SX32 R159, R162, R3.reuse, 0x2, P6 ;  /* 0x00000003a29f7211 */ /* 0x080fe400030f16ff */
[----:B--2---:R-:W-:Y:S01]  /*9b90*/  LEA R162, P6, R166, R2, 0x2 ;  /* 0x00000002a6a27211 */ /* 0x004fe200078c10ff */
[----:B------:R1:W-:Y:S01]  /*9ba0*/  STL [R1+0x644], R13 ;  /* 0x0006440d01007387 */ /* 0x0003e20000100800 */
[----:B------:R-:W-:-:S02]  /*9bb0*/  LEA.HI.X.SX32 R113, R116, R3, 0x2, P5 ;  /* 0x0000000374717211 */ /* 0x000fc400028f16ff */
[-C--:B------:R-:W-:Y:S01]  /*9bc0*/  LEA.HI.X.SX32 R163, R166, R3.reuse, 0x2, P6 ;  /* 0x00000003a6a37211 */ /* 0x080fe200030f16ff */
[----:B------:R-:W2:Y:S01]  /*9bd0*/  LDL.LU R191, [R1+0xd4] ;  /* 0x0000d40001bf7983 */ /* 0x000ea20000300800 */
[-C--:B---3--:R-:W-:Y:S02]  /*9be0*/  LEA R166, P6, R170, R2.reuse, 0x2 ;  /* 0x00000002aaa67211 */ /* 0x088fe400078c10ff */
[-C--:B------:R-:W-:Y:S02]  /*9bf0*/  LEA R116, P5, R120, R2.reuse, 0x2 ;  /* 0x0000000278747211 */ /* 0x080fe400078a10ff */
[-C--:B------:R-:W-:Y:S02]  /*9c00*/  LEA.HI.X.SX32 R167, R170, R3.reuse, 0x2, P6 ;  /* 0x00000003aaa77211 */ /* 0x080fe400030f16ff */
[----:B----4-:R-:W-:Y:S01]  /*9c10*/  LEA R170, P6, R174, R2, 0x2 ;  /* 0x00000002aeaa7211 */ /* 0x010fe200078c10ff */
[----:B------:R3:W-:Y:S01]  /*9c20*/  STL [R1+0x640], R188 ;  /* 0x000640bc01007387 */ /* 0x0007e20000100800 */
[----:B------:R-:W-:-:S02]  /*9c30*/  LEA.HI.X.SX32 R117, R120, R3, 0x2, P5 ;  /* 0x0000000378757211 */ /* 0x000fc400028f16ff */
[-C--:B------:R-:W-:Y:S01]  /*9c40*/  LEA.HI.X.SX32 R171, R174, R3.reuse, 0x2, P6 ;  /* 0x00000003aeab7211 */ /* 0x080fe200030f16ff */
[----:B------:R-:W4:Y:S01]  /*9c50*/  LDL.LU R182, [R1+0xe4] ;  /* 0x0000e40001b67983 */ /* 0x000f220000300800 */
[-C--:B------:R-:W-:Y:S02]  /*9c60*/  LEA R174, P6, R178, R2.reuse, 0x2 ;  /* 0x00000002b2ae7211 */ /* 0x080fe400078c10ff */
[-C--:B------:R-:W-:Y:S02]  /*9c70*/  LEA R120, P5, R124, R2.reuse, 0x2 ;  /* 0x000000027c787211 */ /* 0x080fe400078a10ff */
[-C--:B------:R-:W-:Y:S02]  /*9c80*/  LEA.HI.X.SX32 R175, R178, R3.reuse, 0x2, P6 ;  /* 0x00000003b2af7211 */ /* 0x080fe400030f16ff */
[----:B------:R-:W-:Y:S01]  /*9c90*/  LEA R178, P6, R189, R2, 0x2 ;  /* 0x00000002bdb27211 */ /* 0x000fe200078c10ff */
[----:B------:R3:W-:Y:S01]  /*9ca0*/  STL [R1+0x63c], R12 ;  /* 0x00063c0c01007387 */ /* 0x0007e20000100800 */
[----:B------:R-:W-:-:S02]  /*9cb0*/  LEA.HI.X.SX32 R121, R124, R3, 0x2, P5 ;  /* 0x000000037c797211 */ /* 0x000fc400028f16ff */
[-C--:B------:R-:W-:Y:S02]  /*9cc0*/  LEA.HI.X.SX32 R179, R189, R3.reuse, 0x2, P6 ;  /* 0x00000003bdb37211 */ /* 0x080fe400030f16ff */
[CC--:B------:R-:W-:Y:S01]  /*9cd0*/  LEA R236, P6, R187.reuse, R2.reuse, 0x2 ;  /* 0x00000002bbec7211 */ /* 0x0c0fe200078c10ff */
[----:B------:R-:W-:Y:S01]  /*9ce0*/  STL [R1+0x638], R186 ;  /* 0x000638ba01007387 */ /* 0x000fe20000100800 */
[CC--:B------:R-:W-:Y:S02]  /*9cf0*/  LEA R124, P5, R128.reuse, R2.reuse, 0x2 ;  /* 0x00000002807c7211 */ /* 0x0c0fe400078a10ff */
[-C--:B------:R-:W-:Y:S01]  /*9d00*/  LEA.HI.X.SX32 R237, R187, R3.reuse, 0x2, P6 ;  /* 0x00000003bbed7211 */ /* 0x080fe200030f16ff */
[----:B------:R-:W1:Y:S01]  /*9d10*/  LDL.LU R189, [R1+0xf4] ;  /* 0x0000f40001bd7983 */ /* 0x000e620000300800 */
[C---:B------:R-:W-:Y:S02]  /*9d20*/  LEA R234, P6, R185.reuse, R2, 0x2 ;  /* 0x00000002b9ea7211 */ /* 0x040fe400078c10ff */
[-C--:B------:R-:W-:Y:S01]  /*9d30*/  LEA.HI.X.SX32 R125, R128, R3.reuse, 0x2, P5 ;  /* 0x00000003807d7211 */ /* 0x080fe200028f16ff */
[----:B------:R3:W-:Y:S01]  /*9d40*/  STL [R1+0x634], R14 ;  /* 0x0006340e01007387 */ /* 0x0007e20000100800 */
[----:B------:R-:W-:-:S02]  /*9d50*/  LEA.HI.X.SX32 R235, R185, R3, 0x2, P6 ;  /* 0x00000003b9eb7211 */ /* 0x000fc400030f16ff */
[CC--:B------:R-:W-:Y:S01]  /*9d60*/  LEA R128, P5, R132.reuse, R2.reuse, 0x2 ;  /* 0x0000000284807211 */ /* 0x0c0fe200078a10ff */
[----:B------:R-:W3:Y:S03]  /*9d70*/  LDL.LU R187, [R1+0xfc] ;  /* 0x0000fc0001bb7983 */ /* 0x000ee60000300800 */
[----:B------:R-:W-:Y:S02]  /*9d80*/  LEA.HI.X.SX32 R129, R132, R3, 0x2, P5 ;  /* 0x0000000384817211 */ /* 0x000fe400028f16ff */
[----:B------:R-:W-:-:S04]  /*9d90*/  LEA R132, P5, R136, R2, 0x2 ;  /* 0x0000000288847211 */ /* 0x000fc800078a10ff */
        /* <DEDUP_REMOVED lines=15> */
[----:B------:R-:W-:Y:S01]  /*9e90*/  LEA R164, P5, R168, R2, 0x2 ;  /* 0x00000002a8a47211 */ /* 0x000fe200078a10ff */
[----:B------:R-:W-:-:S05]  /*9ea0*/  IMAD R184, R184, UR7, RZ ;  /* 0x00000007b8b87c24 */ /* 0x000fca000f8e02ff */
[----:B------:R-:W-:Y:S04]  /*9eb0*/  STL [R1+0x630], R184 ;  /* 0x000630b801007387 */ /* 0x000fe80000100800 */
[----:B------:R-:W-:Y:S04]  /*9ec0*/  STL.64 [R1+0xc0], R236 ;  /* 0x0000c0ec01007387 */ /* 0x000fe80000100a00 */
[----:B------:R-:W3:Y:S01]  /*9ed0*/  LDL.LU R185, [R1+0x11c] ;  /* 0x00011c0001b97983 */ /* 0x000ee20000300800 */
        /* <DEDUP_REMOVED lines=10> */
[-C--:B------:R-:W-:Y:S02]  /*9f80*/  LEA.HI.X.SX32 R199, R4, R3.reuse, 0x2, P5 ;  /* 0x0000000304c77211 */ /* 0x080fe400028f16ff */
[CC--:B------:R-:W-:Y:S01]  /*9f90*/  LEA R196, P5, R190.reuse, R2.reuse, 0x2 ;  /* 0x00000002bec47211 */ /* 0x0c0fe200078a10ff */
[----:B--2---:R-:W-:Y:S01]  /*9fa0*/  IMAD R4, R191, UR7, RZ ;  /* 0x00000007bf047c24 */ /* 0x004fe2000f8e02ff */
[-C--:B------:R-:W-:Y:S02]  /*9fb0*/  LEA R232, P6, R183, R2.reuse, 0x2 ;  /* 0x00000002b7e87211 */ /* 0x080fe400078c10ff */
[-C--:B------:R-:W-:Y:S01]  /*9fc0*/  LEA.HI.X.SX32 R197, R190, R3.reuse, 0x2, P5 ;  /* 0x00000003bec57211 */ /* 0x080fe200028f16ff */
[----:B------:R-:W-:Y:S01]  /*9fd0*/  STL.64 [R1+0xc8], R198 ;  /* 0x0000c8c601007387 */ /* 0x000fe20000100a00 */
[-C--:B------:R-:W-:Y:S02]  /*9fe0*/  LEA R194, P5, R13, R2.reuse, 0x2 ;  /* 0x000000020dc27211 */ /* 0x080fe400078a10ff */
[----:B------:R-:W-:Y:S01]  /*9ff0*/  LEA.HI.X.SX32 R233, R183, R3, 0x2, P6 ;  /* 0x00000003b7e97211 */ /* 0x000fe200030f16ff */
[----:B------:R-:W-:Y:S01]  /*a000*/  STL [R1+0x62c], R4 ;  /* 0x00062c0401007387 */ /* 0x000fe20000100800 */
[----:B------:R-:W-:-:S02]  /*a010*/  LEA R230, P6, R188, R2, 0x2 ;  /* 0x00000002bce67211 */ /* 0x000fc400078c10ff */
[-C--:B------:R-:W-:Y:S01]  /*a020*/  LEA.HI.X.SX32 R195, R13, R3.reuse, 0x2, P5 ;  /* 0x000000030dc37211 */ /* 0x080fe200028f16ff */
[----:B------:R-:W-:Y:S01]  /*a030*/  STL.64 [R1+0xd0], R234 ;  /* 0x0000d0ea01007387 */ /* 0x000fe20000100a00 */
[-C--:B------:R-:W-:Y:S01]  /*a040*/  LEA R190, P5, R12, R2.reuse, 0x2 ;  /* 0x000000020cbe7211 */ /* 0x080fe200078a10ff */
[----:B----4-:R-:W-:Y:S02]  /*a050*/  IMAD R182, R182, UR7, RZ ;  /* 0x00000007b6b67c24 */ /* 0x010fe4000f8e02ff */
[----:B------:R-:W2:Y:S01]  /*a060*/  LDL.LU R183, [R1+0x12c] ;  /* 0x00012c0001b77983 */ /* 0x000ea20000300800 */
[-C--:B------:R-:W-:Y:S02]  /*a070*/  LEA.HI.X.SX32 R231, R188, R3.reuse, 0x2, P6 ;  /* 0x00000003bce77211 */ /* 0x080fe400030f16ff */
[-C--:B------:R-:W-:Y:S01]  /*a080*/  LEA R228, P6, R186, R2.reuse, 0x2 ;  /* 0x00000002bae47211 */ /* 0x080fe200078c10ff */
[----:B-1----:R-:W-:Y:S01]  /*a090*/  IMAD R13, R189, UR7, RZ ;  /* 0x00000007bd0d7c24 */ /* 0x002fe2000f8e02ff */
[-C--:B------:R-:W-:Y:S01]  /*a0a0*/  LEA.HI.X.SX32 R191, R12, R3.reuse, 0x2, P5 ;  /* 0x000000030cbf7211 */ /* 0x080fe200028f16ff */
[----:B------:R-:W-:Y:S01]  /*a0b0*/  STL.64 [R1+0xd8], R196 ;  /* 0x0000d8c401007387 */ /* 0x000fe20000100a00 */
[-C--:B---3--:R-:W-:Y:S01]  /*a0c0*/  LEA R188, P5, R14, R2.reuse, 0x2 ;  /* 0x000000020ebc7211 */ /* 0x088fe200078a10ff */
[----:B------:R-:W-:Y:S01]  /*a0d0*/  IMAD R12, R187, UR7, RZ ;  /* 0x00000007bb0c7c24 */ /* 0x000fe2000f8e02ff */
[----:B------:R-:W-:Y:S01]  /*a0e0*/  LEA.HI.X.SX32 R229, R186, R3, 0x2, P6 ;  /* 0x00000003bae57211 */ /* 0x000fe200030f16ff */
[----:B------:R-:W-:Y:S01]  /*a0f0*/  STL [R1+0x628], R182 ;  /* 0x000628b601007387 */ /* 0x000fe20000100800 */
[----:B------:R-:W-:-:S03]  /*a100*/  LEA R226, P6, R184, R2, 0x2 ;  /* 0x00000002b8e27211 */ /* 0x000fc600078c10ff */
[----:B------:R-:W-:Y:S01]  /*a110*/  STL.64 [R1+0xe0], R232 ;  /* 0x0000e0e801007387 */ /* 0x000fe20000100a00 */
[----:B------:R-:W-:-:S03]  /*a120*/  LEA.HI.X.SX32 R189, R14, R3, 0x2, P5 ;  /* 0x000000030ebd7211 */ /* 0x000fc600028f16ff */
[----:B------:R-:W-:Y:S01]  /*a130*/  STL.64 [R1+0xe8], R194 ;  /* 0x0000e8c201007387 */ /* 0x000fe20000100a00 */
[----:B------:R-:W-:-:S03]  /*a140*/  LEA.HI.X.SX32 R227, R184, R3, 0x2, P6 ;  /* 0x00000003b8e37211 */ /* 0x000fc600030f16ff */
[----:B------:R-:W-:Y:S04]  /*a150*/  STL [R1+0x624], R13 ;  /* 0x0006240d01007387 */ /* 0x000fe80000100800 */
[----:B------:R-:W-:Y:S04]  /*a160*/  STL.64 [R1+0xf0], R230 ;  /* 0x0000f0e601007387 */ /* 0x000fe80000100a00 */
[----:B------:R-:W-:Y:S04]  /*a170*/  STL.64 [R1+0x100], R190 ;  /* 0x000100be01007387 */ /* 0x000fe80000100a00 */
[----:B------:R1:W-:Y:S04]  /*a180*/  STL [R1+0x620], R12 ;  /* 0x0006200c01007387 */ /* 0x0003e80000100800 */
[----:B------:R-:W-:Y:S04]  /*a190*/  STL.64 [R1+0x108], R228 ;  /* 0x000108e401007387 */ /* 0x000fe80000100a00 */
[----:B------:R-:W-:Y:S01]  /*a1a0*/  STL.64 [R1+0x110], R188 ;  /* 0x000110bc01007387 */ /* 0x000fe20000100a00 */
[----:B------:R-:W-:-:S05]  /*a1b0*/  IMAD R14, R185, UR7, RZ ;  /* 0x00000007b90e7c24 */ /* 0x000fca000f8e02ff */
[----:B------:R3:W-:Y:S04]  /*a1c0*/  STL [R1+0x60c], R14 ;  /* 0x00060c0e01007387 */ /* 0x0007e80000100800 */
[----:B------:R-:W-:Y:S04]  /*a1d0*/  STL.64 [R1+0x118], R226 ;  /* 0x000118e201007387 */ /* 0x000fe80000100a00 */
[----:B------:R-:W4:Y:S04]  /*a1e0*/  LDL.64 R214, [R1+0xb8] ;  /* 0x0000b80001d67983 */ /* 0x000f280000100a00 */
[----:B------:R-:W4:Y:S01]  /*a1f0*/  LDL.64 R216, [R1+0xa8] ;  /* 0x0000a80001d87983 */ /* 0x000f220000100a00 */
[----:B------:R-:W-:-:S04]  /*a200*/  LEA R224, P6, R182, R2, 0x2 ;  /* 0x00000002b6e07211 */ /* 0x000fc800078c10ff */
[-C--:B------:R-:W-:Y:S02]  /*a210*/  LEA.HI.X.SX32 R225, R182, R3.reuse, 0x2, P6 ;  /* 0x00000003b6e17211 */ /* 0x080fe400030f16ff */
[-C--:B------:R-:W-:Y:S02]  /*a220*/  LEA R222, P6, R12, R2.reuse, 0x2 ;  /* 0x000000020cde7211 */ /* 0x080fe400078c10ff */
[-C--:B------:R-:W-:Y:S02]  /*a230*/  LEA R186, P5, R4, R2.reuse, 0x2 ;  /* 0x0000000204ba7211 */ /* 0x080fe400078a10ff */
[-C--:B------:R-:W-:Y:S02]  /*a240*/  LEA.HI.X.SX32 R223, R12, R3.reuse, 0x2, P6 ;  /* 0x000000030cdf7211 */ /* 0x080fe400030f16ff */
[----:B-1----:R-:W1:Y:S01]  /*a250*/  S2R R12, SR_TID.X ;  /* 0x00000000000c7919 */ /* 0x002e620000002100 */
[----:B------:R-:W-:Y:S02]  /*a260*/  LEA.HI.X.SX32 R187, R4, R3, 0x2, P5 ;  /* 0x0000000304bb7211 */ /* 0x000fe400028f16ff */
[----:B------:R-:W-:-:S04]  /*a270*/  LEA R184, P5, R13, R2, 0x2 ;  /* 0x000000020db87211 */ /* 0x000fc800078a10ff */
[----:B------:R-:W-:Y:S02]  /*a280*/  LEA.HI.X.SX32 R185, R13, R3, 0x2, P5 ;  /* 0x000000030db97211 */ /* 0x000fe400028f16ff */
[----:B------:R-:W3:Y:S01]  /*a290*/  LDC R13, c[0x0][0x230] ;  /* 0x00008c00ff0d7b82 */ /* 0x000ee20000000800 */
[----:B------:R-:W-:Y:S01]  /*a2a0*/  LEA R182, P5, R14, R2, 0x2 ;  /* 0x000000020eb67211 */ /* 0x000fe200078a10ff */
[----:B--2---:R-:W-:-:S03]  /*a2b0*/  IMAD R4, R183, UR7, RZ ;  /* 0x00000007b7047c24 */ /* 0x004fc6000f8e02ff */
[----:B------:R-:W-:Y:S02]  /*a2c0*/  LEA.HI.X.SX32 R183, R14, R3, 0x2, P5 ;  /* 0x000000030eb77211 */ /* 0x000fe400028f16ff */
[----:B-1----:R-:W-:Y:S01]  /*a2d0*/  LOP3.LUT R12, R12, 0x7f, RZ, 0xc0, !PT ;  /* 0x0000007f0c0c7812 */ /* 0x002fe200078ec0ff */
[----:B---3--:R-:W-:Y:S01]  /*a2e0*/  VIADD R13, R13, 0xffffffdc ;  /* 0xffffffdc0d0d7836 */ /* 0x008fe20000000000 */
[----:B------:R-:W-:-:S04]  /*a2f0*/  LEA R248, P6, R4, R2, 0x2 ;  /* 0x0000000204f87211 */ /* 0x000fc800078c10ff */
[----:B------:R-:W-:Y:S01]  /*a300*/  ISETP.GE.U32.AND P5, PT, R13, 0x7fffffbd, PT ;  /* 0x7fffffbd0d00780c */ /* 0x000fe20003fa6070 */
[----:B------:R-:W-:Y:S01]  /*a310*/  IMAD.SHL.U32 R13, R12, 0x4, RZ ;  /* 0x000000040c0d7824 */ /* 0x000fe200078e00ff */
[----:B------:R-:W-:Y:S01]  /*a320*/  STL [R1+0x608], R4 ;  /* 0x0006080401007387 */ /* 0x000fe20000100800 */
[----:B------:R-:W-:-:S03]  /*a330*/  LEA.HI.X.SX32 R249, R4, R3, 0x2, P6 ;  /* 0x0000000304f97211 */ /* 0x000fc600030f16ff */
[----:B------:R-:W-:Y:S01]  /*a340*/  LOP3.LUT R13, R13, UR6, RZ, 0x3c, !PT ;  /* 0x000000060d0d7c12 */ /* 0x000fe2000f8e3cff */
[----:B------:R-:W2:Y:S04]  /*a350*/  LDL.64 R210, [R1+0x98] ;  /* 0x0000980001d27983 */ /* 0x000ea80000100a00 */
[----:B------:R-:W-:Y:S01]  /*a360*/  STL.64 [R1+0x120], R186 ;  /* 0x000120ba01007387 */ /* 0x000fe20000100a00 */
[C---:B------:R-:W-:Y:S01]  /*a370*/  LOP3.LUT R14, R13.reuse, 0x40, RZ, 0x3c, !PT ;  /* 0x000000400d0e7812 */ /* 0x040fe200078e3cff */
[----:B------:R-:W-:Y:S02]  /*a380*/  VIADD R3, R13, UR5 ;  /* 0x000000050d037c36 */ /* 0x000fe40008000000 */
[----:B------:R-:W-:Y:S01]  /*a390*/  STL.64 [R1+0x128], R224 ;  /* 0x000128e001007387 */ /* 0x000fe20000100a00 */
[----:B------:R-:W-:-:S03]  /*a3a0*/  IMAD.SHL.U32 R12, R5, 0x20, RZ ;  /* 0x00000020050c7824 */ /* 0x000fc600078e00ff */
[----:B------:R-:W-:Y:S04]  /*a3b0*/  STL.64 [R1+0x130], R184 ;  /* 0x000130b801007387 */ /* 0x000fe80000100a00 */
[----:B------:R-:W-:Y:S01]  /*a3c0*/  STL.64 [R1+0x138], R222 ;  /* 0x000138de01007387 */ /* 0x000fe20000100a00 */
[----:B------:R-:W-:-:S03]  /*a3d0*/  VIADD R2, R14, UR5 ;  /* 0x000000050e027c36 */ /* 0x000fc60008000000 */
[----:B------:R-:W-:Y:S04]  /*a3e0*/  STL.64 [R1+0x148], R182 ;  /* 0x000148b601007387 */ /* 0x000fe80000100a00 */
[----:B------:R-:W-:Y:S04]  /*a3f0*/  STL.64 [R1+0x140], R248 ;  /* 0x000140f801007387 */ /* 0x000fe80000100a00 */
[----:B------:R-:W3:Y:S04]  /*a400*/  LDL.LU R5, [R1+0x1a88] ;  /* 0x001a880001057983 */ /* 0x000ee80000300800 */
[----:B------:R1:W-:Y:S04]  /*a410*/  STL.64 [R1+0x1858], R14 ;  /* 0x0018580e01007387 */ /* 0x0003e80000100a00 */
[----:B-1----:R-:W3:Y:S04]  /*a420*/  LDL.64 R14, [R1+0x88] ;  /* 0x00008800010e7983 */ /* 0x002ee80000100a00 */
[----:B----4-:R-:W-:Y:S04]  /*a430*/  LDGSTS.E [R3], desc[UR10][R214.64], P0 ;  /* 0x00000000d6037fae */ /* 0x010fe8000812184a */
[----:B------:R-:W-:Y:S04]  /*a440*/  LDGSTS.E [R3+0x400], desc[UR10][R216.64], P0 ;  /* 0x00400000d8037fae */ /* 0x000fe8000812184a */
[----:B------:R-:W4:Y:S04]  /*a450*/  LDL.LU.64 R214, [R1+0x1a80] ;  /* 0x001a800001d67983 */ /* 0x000f280000300a00 */
[----:B------:R-:W4:Y:S04]  /*a460*/  LDL.LU.64 R216, [R1+0x1a78] ;  /* 0x001a780001d87983 */ /* 0x000f280000300a00 */
[----:B--2---:R-:W-:Y:S04]  /*a470*/  LDGSTS.E [R3+0x800], desc[UR10][R210.64], P0 ;  /* 0x00800000d2037fae */ /* 0x004fe8000812184a */
[----:B------:R-:W2:Y:S04]  /*a480*/  LDL.LU.64 R210, [R1+0x1a70] ;  /* 0x001a700001d27983 */ /* 0x000ea80000300a00 */
[----:B---3--:R-:W-:Y:S04]  /*a490*/  LDGSTS.E [R3+0xc00], desc[UR10][R14.64], P0 ;  /* 0x00c000000e037fae */ /* 0x008fe8000812184a */
[----:B----4-:R-:W-:Y:S04]  /*a4a0*/  LDGSTS.E [R3+0x1000], desc[UR10][R216.64], P0 ;  /* 0x01000000d8037fae */ /* 0x010fe8000812184a */
[----:B------:R-:W-:Y:S04]  /*a4b0*/  LDGSTS.E [R3+0x1400], desc[UR10][R218.64], P0 ;  /* 0x01400000da037fae */ /* 0x000fe8000812184a */
[----:B------:R-:W-:Y:S04]  /*a4c0*/  LDGSTS.E [R3+0x1800], desc[UR10][R220.64], P0 ;  /* 0x01800000dc037fae */ /* 0x000fe8000812184a */
[----:B------:R-:W3:Y:S04]  /*a4d0*/  LDL.LU.64 R216, [R1+0x1a68] ;  /* 0x001a680001d87983 */ /* 0x000ee80000300a00 */
[----:B------:R-:W4:Y:S04]  /*a4e0*/  LDL.LU.64 R218, [R1+0x1a60] ;  /* 0x001a600001da7983 */ /* 0x000f280000300a00 */
[----:B------:R-:W2:Y:S04]  /*a4f0*/  LDL.LU.64 R220, [R1+0x1a58] ;  /* 0x001a580001dc7983 */ /* 0x000ea80000300a00 */
[----:B------:R-:W-:Y:S04]  /*a500*/  LDGSTS.E [R3+0x1c00], desc[UR10][R244.64], P0 ;  /* 0x01c00000f4037fae */ /* 0x000fe8000812184a */
        /* <DEDUP_REMOVED lines=56> */
[----:B------:R-:W3:Y:S04]  /*a890*/  LDL.LU.64 R244, [R1+0x1a50] ;  /* 0x001a500001f47983 */ /* 0x000ee80000300a00 */
        /* <DEDUP_REMOVED lines=13> */
[----:B--2---:R-:W-:Y:S04]  /*a970*/  LDGSTS.E [R2+0x200], desc[UR10][R220.64], P0 ;  /* 0x00200000dc027fae */ /* 0x004fe8000812184a */
[----:B----4-:R-:W-:Y:S04]  /*a980*/  LDGSTS.E [R2+0x600], desc[UR10][R218.64], P0 ;  /* 0x00600000da027fae */ /* 0x010fe8000812184a */
[----:B---3--:R-:W-:Y:S04]  /*a990*/  LDGSTS.E [R2+0xa00], desc[UR10][R216.64], P0 ;  /* 0x00a00000d8027fae */ /* 0x008fe8000812184a */
        /* <DEDUP_REMOVED lines=27> */
[----:B------:R-:W2:Y:S04]  /*ab50*/  LDL.LU.64 R220, [R1+0x19e0] ;  /* 0x0019e00001dc7983 */ /* 0x000ea80000300a00 */
[----:B------:R-:W-:Y:S04]  /*ab60*/  LDGSTS.E [R2+0x7a00], desc[UR10][R84.64], P0 ;  /* 0x07a0000054027fae */ /* 0x000fe8000812184a */
[----:B------:R-:W3:Y:S04]  /*ab70*/  LDL.LU.64 R218, [R1+0x19d8] ;  /* 0x0019d80001da7983 */ /* 0x000ee80000300a00 */
[----:B------:R-:W-:Y:S04]  /*ab80*/  LDGSTS.E [R2+0x7e00], desc[UR10][R88.64], P0 ;  /* 0x07e0000058027fae */ /* 0x000fe8000812184a */
[----:B------:R-:W4:Y:S04]  /*ab90*/  LDL.LU.64 R216, [R1+0x19d0] ;  /* 0x0019d00001d87983 */ /* 0x000f280000300a00 */
        /* <DEDUP_REMOVED lines=17> */
[----:B------:R-:W2:Y:S04]  /*acb0*/  LDL.LU.64 R200, [R1+0x1988] ;  /* 0x0019880001c87983 */ /* 0x000ea80000300a00 */
[----:B------:R-:W-:Y:S04]  /*acc0*/  LDGSTS.E [R2+0xa600], desc[UR10][R128.64], P0 ;  /* 0x0a60000080027fae */ /* 0x000fe8000812184a */
[----:B------:R-:W4:Y:S04]  /*acd0*/  LDL.64 R14, [R1+0x150] ;  /* 0x00015000010e7983 */ /* 0x000f280000100a00 */
        /* <DEDUP_REMOVED lines=17> */
[----:B------:R-:W2:Y:S04]  /*adf0*/  LDL.LU.64 R196, [R1+0x1978] ;  /* 0x0019780001c47983 */ /* 0x000ea80000300a00 */
[----:B------:R-:W3:Y:S04]  /*ae00*/  LDL.LU.64 R194, [R1+0x1970] ;  /* 0x0019700001c27983 */ /* 0x000ee80000300a00 */
[----:B------:R-:W-:Y:S04]  /*ae10*/  LDGSTS.E [R2+0xea00], desc[UR10][R190.64], P0 ;  /* 0x0ea00000be027fae */ /* 0x000fe8000812184a */
[----:B------:R-:W-:Y:S04]  /*ae20*/  LDGSTS.E [R2+0xee00], desc[UR10][R188.64], P0 ;  /* 0x0ee00000bc027fae */ /* 0x000fe8000812184a */
[----:B------:R-:W-:Y:S04]  /*ae30*/  LDGSTS.E [R2+0xf200], desc[UR10][R186.64], P0 ;  /* 0x0f200000ba027fae */ /* 0x000fe8000812184a */
[----:B------:R-:W2:Y:S04]  /*ae40*/  LDL.LU.64 R190, [R1+0x1968] ;  /* 0x0019680001be7983 */ /* 0x000ea80000300a00 */
[----:B------:R-:W3:Y:S04]  /*ae50*/  LDL.LU.64 R188, [R1+0x1960] ;  /* 0x0019600001bc7983 */ /* 0x000ee80000300a00 */
[----:B------:R-:W2:Y:S04]  /*ae60*/  LDL.LU.64 R186, [R1+0x1958] ;  /* 0x0019580001ba7983 */ /* 0x000ea80000300a00 */
[----:B------:R-:W-:Y:S04]  /*ae70*/  LDGSTS.E [R2+0xf600], desc[UR10][R184.64], P0 ;  /* 0x0f600000b8027fae */ /* 0x000fe8000812184a */
[----:B------:R-:W-:Y:S04]  /*ae80*/  LDGSTS.E [R2+0xfa00], desc[UR10][R182.64], P0 ;  /* 0x0fa00000b6027fae */ /* 0x000fe8000812184a */
[----:B------:R-:W3:Y:S04]  /*ae90*/  LDL.LU.64 R184, [R1+0x1950] ;  /* 0x0019500001b87983 */ /* 0x000ee80000300a00 */
[----:B------:R-:W2:Y:S01]  /*aea0*/  LDL.LU.64 R182, [R1+0x1948] ;  /* 0x0019480001b67983 */ /* 0x000ea20000300a00 */
[----:B------:R-:W-:-:S02]  /*aeb0*/  ISETP.GE.U32.AND P6, PT, R192, 0x7fffffbc, PT ;  /* 0x7fffffbcc000780c */ /* 0x000fc40003fc6070 */
[----:B------:R-:W1:Y:S01]  /*aec0*/  LDC R192, c[0x0][0x230] ;  /* 0x00008c00ffc07b82 */ /* 0x000e620000000800 */
[----:B------:R-:W-:Y:S01]  /*aed0*/  VIADD R4, R193, 0xffffffda ;  /* 0xffffffdac1047836 */ /* 0x000fe20000000000 */
[----:B----4-:R1:W-:Y:S04]  /*aee0*/  LDGSTS.E [R2+0xfe00], desc[UR10][R14.64], P0 ;  /* 0x0fe000000e027fae */ /* 0x0103e8000812184a */
[----:B------:R-:W0:Y:S01]  /*aef0*/  LDGDEPBAR ;  /* 0x00000000000079af */ /* 0x000e220000000000 */
[----:B-1----:R-:W-:Y:S01]  /*af00*/  VIADD R15, R192, 0xffffffd9 ;  /* 0xffffffd9c00f7836 */ /* 0x002fe20000000000 */
[----:B------:R-:W1:Y:S01]  /*af10*/  LDC R14, c[0x0][0x230] ;  /* 0x00008c00ff0e7b82 */ /* 0x000e620000000800 */
[----:B--2---:R-:W-:-:S07]  /*af20*/  IMAD.WIDE R192, R12, 0x4, R182 ;  /* 0x000000040cc07825 */ /* 0x004fce00078e02b6 */
[----:B------:R-:W-:Y:S01]  /*af30*/  BAR.SYNC.DEFER_BLOCKING 0x0 ;  /* 0x0000000000007b1d */ /* 0x000fe20000010000 */
[----:B---3--:R-:W-:Y:S01]  /*af40*/  IMAD.WIDE R182, R12, 0x4, R184 ;  /* 0x000000040cb67825 */ /* 0x008fe200078e02b8 */
[----:B------:R-:W-:-:S06]  /*af50*/  ISETP.GE.U32.AND P0, PT, R4, 0x7fffffbb, PT ;  /* 0x7fffffbb0400780c */ /* 0x000fcc0003f06070 */
[----:B------:R-:W2:Y:S01]  /*af60*/  LDC R4, c[0x0][0x230] ;  /* 0x00008c00ff047b82 */ /* 0x000ea20000000800 */
[----:B------:R3:W-:Y:S04]  /*af70*/  STL.64 [R1+0x250], R192 ;  /* 0x000250c001007387 */ /* 0x0007e80000100a00 */
[----:B------:R4:W-:Y:S03]  /*af80*/  STL.64 [R1+0x248], R182 ;  /* 0x000248b601007387 */ /* 0x0009e60000100a00 */
[----:B------:R-:W1:Y:S08]  /*af90*/  LDC R185, c[0x0][0x230] ;  /* 0x00008c00ffb97b82 */ /* 0x000e700000000800 */
[----:B------:R-:W1:Y:S01]  /*afa0*/  LDC R184, c[0x0][0x230] ;  /* 0x00008c00ffb87b82 */ /* 0x000e620000000800 */
[----:B------:R-:W-:Y:S01]  /*afb0*/  @!PT LDS RZ, [RZ] ;  /* 0x00000000fffff984 */ /* 0x000fe20000000800 */
[----:B------:R-:W-:Y:S01]  /*afc0*/  @!PT LDS RZ, [RZ] ;  /* 0x00000000fffff984 */ /* 0x000fe20000000800 */
[----:B------:R-:W-:Y:S01]  /*afd0*/  @!PT LDS RZ, [RZ] ;  /* 0x00000000fffff984 */ /* 0x000fe20000000800 */
[----:B------:R3:W-:Y:S02]  /*afe0*/  LDGSTS.E [R5+0x74000], desc[UR10][R192.64], !P4 ;  /* 0x74000000c0057fae */ /* 0x0007e4000e12184a */
[C---:B---3--:R-:W-:Y:S01]  /*aff0*/  IMAD.WIDE R192, R12.reuse, 0x4, R186 ;  /* 0x000000040cc07825 */ /* 0x048fe200078e02ba */
[----:B------:R-:W-:Y:S01]  /*b000*/  ISETP.GE.U32.AND P4, PT, R15, 0x7fffffba, PT ;  /* 0x7fffffba0f00780c */ /* 0x000fe20003f86070 */
[----:B------:R4:W-:Y:S03]  /*b010*/  LDGSTS.E [R5+0x74004], desc[UR10][R182.64], !P1 ;  /* 0x74004000b6057fae */ /* 0x0009e6000c92184a */
[----:B------:R-:W3:Y:S01]  /*b020*/  LDC R15, c[0x0][0x230] ;  /* 0x00008c00ff0f7b82 */ /* 0x000ee20000000800 */
[----:B------:R-:W-:Y:S01]  /*b030*/  IMAD.WIDE R186, R12, 0x4, R188 ;  /* 0x000000040cba7825 */ /* 0x000fe200078e02bc */
[----:B------:R4:W-:Y:S03]  /*b040*/  STL.64 [R1+0x240], R192 ;  /* 0x000240c001007387 */ /* 0x0009e60000100a00 */
[----:B------:R-:W-:-:S02]  /*b050*/  IMAD.MOV.U32 R188, RZ, RZ, R192 ;  /* 0x000000ffffbc7224 */ /* 0x000fc400078e00c0 */
[----:B------:R-:W-:Y:S02]  /*b060*/  IMAD.MOV.U32 R189, RZ, RZ, R193 ;  /* 0x000000ffffbd7224 */ /* 0x000fe400078e00c1 */
[----:B--2---:R-:W-:Y:S01]  /*b070*/  VIADD R4, R4, 0xffffffd8 ;  /* 0xffffffd804047836 */ /* 0x004fe20000000000 */
[----:B----4-:R-:W2:Y:S02]  /*b080*/  LDC R183, c[0x0][0x230] ;  /* 0x00008c00ffb77b82 */ /* 0x010ea40000000800 */
[----:B------:R4:W-:Y:S04]  /*b090*/  LDGSTS.E [R5+0x74008], desc[UR10][R188.64], !P3 ;  /* 0x74008000bc057fae */ /* 0x0009e8000d92184a */
[----:B------:R-:W2:Y:S01]  /*b0a0*/  LDL.LU.64 R192, [R1+0x1940] ;  /* 0x0019400001c07983 */ /* 0x000ea20000300a00 */
[----:B---3--:R-:W-:Y:S01]  /*b0b0*/  VIADD R182, R15, 0xffffffd7 ;  /* 0xffffffd70fb67836 */ /* 0x008fe20000000000 */
[----:B------:R-:W-:Y:S01]  /*b0c0*/  ISETP.GE.U32.AND P1, PT, R4, 0x7fffffb9, PT ;  /* 0x7fffffb90400780c */ /* 0x000fe20003f26070 */
[----:B------:R-:W3:Y:S01]  /*b0d0*/  LDC R15, c[0x0][0x230] ;  /* 0x00008c00ff0f7b82 */ /* 0x000ee20000000800 */
[----:B------:R1:W-:Y:S01]  /*b0e0*/  LDGSTS.E [R5+0x7400c], desc[UR10][R186.64], !P5 ;  /* 0x7400c000ba057fae */ /* 0x0003e2000e92184a */
[----:B---3--:R-:W-:-:S05]  /*b0f0*/  VIADD R4, R15, 0xffffffd6 ;  /* 0xffffffd60f047836 */ /* 0x008fca0000000000 */
[----:B------:R-:W-:Y:S02]  /*b100*/  ISETP.GE.U32.AND P5, PT, R4, 0x7fffffb7, PT ;  /* 0x7fffffb70400780c */ /* 0x000fe40003fa6070 */
[----:B------:R-:W3:Y:S01]  /*b110*/  LDC R4, c[0x0][0x230] ;  /* 0x00008c00ff047b82 */ /* 0x000ee20000000800 */
[----:B------:R1:W-:Y:S01]  /*b120*/  STL.64 [R1+0x238], R186 ;  /* 0x000238ba01007387 */ /* 0x0003e20000100a00 */
[----:B----4-:R-:W-:Y:S01]  /*b130*/  IMAD.WIDE R188, R12, 0x4, R190 ;  /* 0x000000040cbc7825 */ /* 0x010fe200078e02be */
[----:B------:R-:W-:-:S03]  /*b140*/  ISETP.GE.U32.AND P3, PT, R182, 0x7fffffb8, PT ;  /* 0x7fffffb8b600780c */ /* 0x000fc60003f66070 */
[----:B-1----:R-:W-:Y:S01]  /*b150*/  VIADD R182, R14, 0xffffffd5 ;  /* 0xffffffd50eb67836 */ /* 0x002fe20000000000 */
[----:B------:R1:W-:Y:S04]  /*b160*/  STL.64 [R1+0x230], R188 ;  /* 0x000230bc01007387 */ /* 0x0003e80000100a00 */
[----:B------:R1:W-:Y:S01]  /*b170*/  LDGSTS.E [R246+0x74000], desc[UR10][R188.64], !P6 ;  /* 0x74000000bcf67fae */ /* 0x0003e2000f12184a */
[----:B------:R-:W4:Y:S08]  /*b180*/  LDC R187, c[0x0][0x230] ;  /* 0x00008c00ffbb7b82 */ /* 0x000f300000000800 */
[----:B------:R-:W4:Y:S01]  /*b190*/  LDC R186, c[0x0][0x230] ;  /* 0x00008c00ffba7b82 */ /* 0x000f220000000800 */
[----:B---3--:R-:W-:-:S07]  /*b1a0*/  VIADD R4, R4, 0xffffffd4 ;  /* 0xffffffd404047836 */ /* 0x008fce0000000000 */
[----:B-1----:R-:W1:Y:S01]  /*b1b0*/  LDC R188, c[0x0][0x230] ;  /* 0x00008c00ffbc7b82 */ /* 0x002e620000000800 */
[----:B------:R-:W-:Y:S01]  /*b1c0*/  ISETP.GE.U32.AND P6, PT, R182, 0x7fffffb6, PT ;  /* 0x7fffffb6b600780c */ /* 0x000fe20003fc6070 */
[----:B------:R-:W-:-:S06]  /*b1d0*/  IMAD.WIDE R190, R12, 0x4, R196 ;  /* 0x000000040cbe7825 */ /* 0x000fcc00078e02c4 */
[----:B------:R-:W3:Y:S01]  /*b1e0*/  LDC R189, c[0x0][0x230] ;  /* 0x00008c00ffbd7b82 */ /* 0x000ee20000000800 */
[----:B------:R-:W-:-:S07]  /*b1f0*/  VIADD R182, R185, 0xffffffd2 ;  /* 0xffffffd2b9b67836 */ /* 0x000fce0000000000 */
[----:B------:R-:W3:Y:S01]  /*b200*/  LDC R185, c[0x0][0x230] ;  /* 0x00008c00ffb97b82 */ /* 0x000ee20000000800 */
[----:B------:R-:W-:Y:S01]  /*b210*/  UISETP.GT.AND UP0, UPT, UR4, 0x5f, UPT ;  /* 0x0000005f0400788c */ /* 0x000fe2000bf04270 */
[----:B--2---:R-:W-:-:S04]  /*b220*/  IMAD.WIDE R14, R12, 0x4, R192 ;  /* 0x000000040c0e7825 */ /* 0x004fc800078e02c0 */
[----:B------:R-:W-:Y:S01]  /*b230*/  IMAD.WIDE R192, R12, 0x4, R194 ;  /* 0x000000040cc07825 */ /* 0x000fe200078e02c2 */
[----:B------:R2:W-:Y:S01]  /*b240*/  LDGSTS.E [R246+0x74004], desc[UR10][R14.64], !P0 ;  /* 0x740040000ef67fae */ /* 0x0005e2000c12184a */
[----:B------:R-:W-:Y:S02]  /*b250*/  ISETP.GE.U32.AND P0, PT, R4, 0x7fffffb5, PT ;  /* 0x7fffffb50400780c */ /* 0x000fe40003f06070 */
[----:B------:R-:W-:Y:S01]  /*b260*/  VIADD R4, R183, 0xffffffd3 ;  /* 0xffffffd3b7047836 */ /* 0x000fe20000000000 */
[----:B------:R2:W-:Y:S01]  /*b270*/  STL.64 [R1+0x228], R14 ;  /* 0x0002280e01007387 */ /* 0x0005e20000100a00 */
[----:B------:R-:W3:Y:S03]  /*b280*/  LDC R183, c[0x0][0x230] ;  /* 0x00008c00ffb77b82 */ /* 0x000ee60000000800 */
[----:B------:R-:W-:Y:S01]  /*b290*/  LDGSTS.E [R246+0x74008], desc[UR10][R192.64], !P4 ;  /* 0x74008000c0f67fae */ /* 0x000fe2000e12184a */
[----:B------:R-:W-:Y:S01]  /*b2a0*/  ISETP.GE.U32.AND P4, PT, R4, 0x7fffffb4, PT ;  /* 0x7fffffb40400780c */ /* 0x000fe20003f86070 */
[----:B------:R-:W-:-:S02]  /*b2b0*/  VIADD R4, R184, 0xffffffd1 ;  /* 0xffffffd1b8047836 */ /* 0x000fc40000000000 */
[----:B------:R-:W-:Y:S01]  /*b2c0*/  STL.64 [R1+0x220], R192 ;  /* 0x000220c001007387 */ /* 0x000fe20000100a00 */
[----:B------:R-:W3:Y:S01]  /*b2d0*/  LDC R184, c[0x0][0x230] ;  /* 0x00008c00ffb87b82 */ /* 0x000ee20000000800 */
[----:B--2---:R-:W-:Y:S02]  /*b2e0*/  IMAD.WIDE R14, R12, 0x4, R198 ;  /* 0x000000040c0e7825 */ /* 0x004fe400078e02c6 */
[----:B------:R2:W-:Y:S04]  /*b2f0*/  STL.64 [R1+0x218], R190 ;  /* 0x000218be01007387 */ /* 0x0005e80000100a00 */
[----:B------:R2:W-:Y:S01]  /*b300*/  LDGSTS.E [R246+0x7400c], desc[UR10][R190.64], !P1 ;  /* 0x7400c000bef67fae */ /* 0x0005e2000c92184a */
[----:B------:R-:W-:Y:S01]  /*b310*/  ISETP.GE.U32.AND P1, PT, R182, 0x7fffffb3, PT ;  /* 0x7fffffb3b600780c */ /* 0x000fe20003f26070 */
[----:B----4-:R-:W-:-:S02]  /*b320*/  VIADD R182, R187, 0xffffffd0 ;  /* 0xffffffd0bbb67836 */ /* 0x010fc40000000000 */
[----:B------:R4:W-:Y:S01]  /*b330*/  LDGSTS.E [R247+0x74000], desc[UR10][R14.64], !P3 ;  /* 0x740000000ef77fae */ /* 0x0009e2000d92184a */
[----:B------:R-:W-:Y:S01]  /*b340*/  ISETP.GE.U32.AND P3, PT, R4, 0x7fffffb2, PT ;  /* 0x7fffffb20400780c */ /* 0x000fe20003f66070 */
[----:B------:R-:W-:Y:S01]  /*b350*/  VIADD R4, R186, 0xffffffcf ;  /* 0xffffffcfba047836 */ /* 0x000fe20000000000 */
[----:B------:R-:W3:Y:S01]  /*b360*/  LDC R187, c[0x0][0x230] ;  /* 0x00008c00ffbb7b82 */ /* 0x000ee20000000800 */
[----:B------:R4:W-:Y:S01]  /*b370*/  STL.64 [R1+0x210], R14 ;  /* 0x0002100e01007387 */ /* 0x0009e20000100a00 */
[----:B--2---:R-:W-:-:S06]  /*b380*/  IMAD.WIDE R190, R12, 0x4, R200 ;  /* 0x000000040cbe7825 */ /* 0x004fcc00078e02c8 */
[----:B------:R-:W2:Y:S01]  /*b390*/  LDC R186, c[0x0][0x230] ;  /* 0x00008c00ffba7b82 */ /* 0x000ea20000000800 */
[----:B------:R3:W-:Y:S01]  /*b3a0*/  LDGSTS.E [R247+0x74004], desc[UR10][R190.64], !P5 ;  /* 0x74004000bef77fae */ /* 0x0007e2000e92184a */
[----:B------:R-:W-:Y:S01]  /*b3b0*/  ISETP.GE.U32.AND P5, PT, R182, 0x7fffffb1, PT ;  /* 0x7fffffb1b600780c */ /* 0x000fe20003fa6070 */
[----:B----4-:R-:W-:Y:S02]  /*b3c0*/  IMAD.WIDE R14, R12, 0x4, R202 ;  /* 0x000000040c0e7825 */ /* 0x010fe400078e02ca */
[----:B------:R3:W-:Y:S02]  /*b3d0*/  STL.64 [R1+0x208], R190 ;  /* 0x000208be01007387 */ /* 0x0007e40000100a00 */
[----:B-1----:R-:W-:Y:S02]  /*b3e0*/  VIADD R182, R188, 0xffffffce ;  /* 0xffffffcebcb67836 */ /* 0x002fe40000000000 */
[----:B------:R1:W-:Y:S01]  /*b3f0*/  STL.64 [R1+0x200], R14 ;  /* 0x0002000e01007387 */ /* 0x0003e20000100a00 */
[----:B------:R-:W4:Y:S03]  /*b400*/  LDC R188, c[0x0][0x230] ;  /* 0x00008c00ffbc7b82 */ /* 0x000f260000000800 */
[----:B------:R1:W-:Y:S01]  /*b410*/  LDGSTS.E [R247+0x74008], desc[UR10][R14.64], !P6 ;  /* 0x740080000ef77fae */ /* 0x0003e2000f12184a */
[----:B---3--:R-:W-:Y:S01]  /*b420*/  IMAD.WIDE R190, R12, 0x4, R204 ;  /* 0x000000040cbe7825 */ /* 0x008fe200078e02cc */
[----:B------:R-:W-:-:S03]  /*b430*/  ISETP.GE.U32.AND P6, PT, R4, 0x7fffffb0, PT ;  /* 0x7fffffb00400780c */ /* 0x000fc60003fc6070 */
[----:B------:R-:W-:Y:S01]  /*b440*/  VIADD R4, R189, 0xffffffcd ;  /* 0xffffffcdbd047836 */ /* 0x000fe20000000000 */
[----:B------:R3:W-:Y:S01]  /*b450*/  STL.64 [R1+0x1f8], R190 ;  /* 0x0001f8be01007387 */ /* 0x0007e20000100a00 */
[C---:B------:R-:W-:Y:S01]  /*b460*/  IMAD.WIDE R192, R12.reuse, 0x4, R212 ;  /* 0x000000040cc07825 */ /* 0x040fe200078e02d4 */
[----:B------:R-:W4:Y:S02]  /*b470*/  LDC R189, c[0x0][0x230] ;  /* 0x00008c00ffbd7b82 */ /* 0x000f240000000800 */
[----:B------:R3:W-:Y:S01]  /*b480*/  LDGSTS.E [R247+0x7400c], desc[UR10][R190.64], !P0 ;  /* 0x7400c000bef77fae */ /* 0x0007e2000c12184a */
[----:B-1----:R-:W-:-:S05]  /*b490*/  IMAD.WIDE R14, R12, 0x4, R206 ;  /* 0x000000040c0e7825 */ /* 0x002fca00078e02ce */
[----:B------:R1:W-:Y:S04]  /*b4a0*/  STL.64 [R1+0x1f0], R14 ;  /* 0x0001f00e01007387 */ /* 0x0003e80000100a00 */
[----:B------:R1:W-:Y:S01]  /*b4b0*/  LDGSTS.E [R248+0x74000], desc[UR10][R14.64], !P4 ;  /* 0x740000000ef87fae */ /* 0x0003e2000e12184a */
[----:B---3--:R-:W3:Y:S01]  /*b4c0*/  LDC R190, c[0x0][0x230] ;  /* 0x00008c00ffbe7b82 */ /* 0x008ee20000000800 */
[----:B------:R-:W-:Y:S02]  /*b4d0*/  ISETP.GE.U32.AND P4, PT, R4, 0x7fffffae, PT ;  /* 0x7fffffae0400780c */ /* 0x000fe40003f86070 */
[----:B------:R-:W-:Y:S01]  /*b4e0*/  STL.64 [R1+0x1900], R246 ;  /* 0x001900f601007387 */ /* 0x000fe20000100a00 */
[----:B------:R-:W-:Y:S01]  /*b4f0*/  ISETP.GE.U32.AND P0, PT, R182, 0x7fffffaf, PT ;  /* 0x7fffffafb600780c */ /* 0x000fe20003f06070 */
[----:B------:R-:W-:-:S02]  /*b500*/  VIADD R4, R185, 0xffffffcb ;  /* 0xffffffcbb9047836 */ /* 0x000fc40000000000 */
[----:B-1----:R-:W-:Y:S01]  /*b510*/  IMAD.WIDE R14, R12, 0x4, R208 ;  /* 0x000000040c0e7825 */ /* 0x002fe200078e02d0 */
[----:B------:R-:W1:Y:S03]  /*b520*/  LDC R185, c[0x0][0x230] ;  /* 0x00008c00ffb97b82 */ /* 0x000e660000000800 */
[----:B------:R-:W-:Y:S01]  /*b530*/  VIADD R182, R183, 0xffffffcc ;  /* 0xffffffccb7b67836 */ /* 0x000fe20000000000 */
[----:B------:R2:W-:Y:S04]  /*b540*/  STL.64 [R1+0x1e8], R14 ;  /* 0x0001e80e01007387 */ /* 0x0005e80000100a00 */
[----:B------:R2:W-:Y:S01]  /*b550*/  LDGSTS.E [R248+0x74004], desc[UR10][R14.64], !P1 ;  /* 0x740040000ef87fae */ /* 0x0005e2000c92184a */
[----:B------:R-:W-:Y:S01]  /*b560*/  ISETP.GE.U32.AND P1, PT, R182, 0x7fffffad, PT ;  /* 0x7fffffadb600780c */ /* 0x000fe20003f26070 */
[----:B------:R-:W1:Y:S02]  /*b570*/  LDC R183, c[0x0][0x230] ;  /* 0x00008c00ffb77b82 */ /* 0x000e640000000800 */
[----:B------:R4:W-:Y:S01]  /*b580*/  LDGSTS.E [R248+0x74008], desc[UR10][R192.64], !P3 ;  /* 0x74008000c0f87fae */ /* 0x0009e2000d92184a */
[----:B------:R-:W-:Y:S01]  /*b590*/  ISETP.GE.U32.AND P3, PT, R4, 0x7fffffac, PT ;  /* 0x7fffffac0400780c */ /* 0x000fe20003f66070 */
[----:B------:R-:W-:-:S02]  /*b5a0*/  VIADD R4, R184, 0xffffffca ;  /* 0xffffffcab8047836 */ /* 0x000fc40000000000 */
[----:B------:R4:W-:Y:S01]  /*b5b0*/  STL.64 [R1+0x1e0], R192 ;  /* 0x0001e0c001007387 */ /* 0x0009e20000100a00 */
[----:B--2---:R-:W-:Y:S01]  /*b5c0*/  IMAD.WIDE R14, R12, 0x4, R214 ;  /* 0x000000040c0e7825 */ /* 0x004fe200078e02d6 */
[----:B------:R-:W2:Y:S03]  /*b5d0*/  LDC R184, c[0x0][0x230] ;  /* 0x00008c00ffb87b82 */ /* 0x000ea60000000800 */
[----:B------:R-:W-:Y:S01]  /*b5e0*/  VIADD R182, R186, 0xffffffc9 ;  /* 0xffffffc9bab67836 */ /* 0x000fe20000000000 */
[----:B------:R3:W-:Y:S01]  /*b5f0*/  STL.64 [R1+0x1d8], R14 ;  /* 0x0001d80e01007387 */ /* 0x0007e20000100a00 */
[----:B----4-:R-:W-:-:S03]  /*b600*/  IMAD.WIDE R192, R12, 0x4, R210 ;  /* 0x000000040cc07825 */ /* 0x010fc600078e02d2 */
[----:B------:R3:W-:Y:S01]  /*b610*/  LDGSTS.E [R248+0x7400c], desc[UR10][R14.64], !P5 ;  /* 0x7400c0000ef87fae */ /* 0x0007e2000e92184a */
[----:B------:R-:W-:Y:S01]  /*b620*/  ISETP.GE.U32.AND P5, PT, R4, 0x7fffffab, PT ;  /* 0x7fffffab0400780c */ /* 0x000fe20003fa6070 */
[----:B------:R-:W4:Y:S01]  /*b630*/  LDC R186, c[0x0][0x230] ;  /* 0x00008c00ffba7b82 */ /* 0x000f220000000800 */
[----:B------:R-:W-:Y:S01]  /*b640*/  VIADD R4, R188, 0xffffffc8 ;  /* 0xffffffc8bc047836 */ /* 0x000fe20000000000 */
[----:B------:R3:W-:Y:S04]  /*b650*/  STL.64 [R1+0x1d0], R192 ;  /* 0x0001d0c001007387 */ /* 0x0007e80000100a00 */
[----:B------:R1:W-:Y:S01]  /*b660*/  LDGSTS.E [R249+0x74000], desc[UR10][R192.64], !P6 ;  /* 0x74000000c0f97fae */ /* 0x0003e2000f12184a */
[----:B---3--:R-:W-:Y:S01]  /*b670*/  IMAD.WIDE R14, R12, 0x4, R216 ;  /* 0x000000040c0e7825 */ /* 0x008fe200078e02d8 */
[----:B------:R-:W-:Y:S01]  /*b680*/  ISETP.GE.U32.AND P6, PT, R182, 0x7fffffaa, PT ;  /* 0x7fffffaab600780c */ /* 0x000fe20003fc6070 */
[----:B------:R-:W3:Y:S03]  /*b690*/  LDC R188, c[0x0][0x230] ;  /* 0x00008c00ffbc7b82 */ /* 0x000ee60000000800 */
[----:B------:R2:W-:Y:S01]  /*b6a0*/  STL.64 [R1+0x1c8], R14 ;  /* 0x0001c80e01007387 */ /* 0x0005e20000100a00 */
[----:B-1----:R-:W-:-:S03]  /*b6b0*/  IMAD.WIDE R192, R12, 0x4, R218 ;  /* 0x000000040cc07825 */ /* 0x002fc600078e02da */
[----:B------:R2:W-:Y:S01]  /*b6c0*/  LDGSTS.E [R249+0x74004], desc[UR10][R14.64], !P0 ;  /* 0x740040000ef97fae */ /* 0x0005e2000c12184a */
[----:B------:R-:W-:Y:S01]  /*b6d0*/  ISETP.GE.U32.AND P0, PT, R4, 0x7fffffa9, PT ;  /* 0x7fffffa90400780c */ /* 0x000fe20003f06070 */
[----:B------:R-:W-:Y:S02]  /*b6e0*/  VIADD R4, R190, 0xffffffc6 ;  /* 0xffffffc6be047836 */ /* 0x000fe40000000000 */
[----:B------:R1:W-:Y:S01]  /*b6f0*/  STL.64 [R1+0x1c0], R192 ;  /* 0x0001c0c001007387 */ /* 0x0003e20000100a00 */
[----:B------:R-:W-:-:S03]  /*b700*/  IMAD.WIDE R190, R12, 0x4, R224 ;  /* 0x000000040cbe7825 */ /* 0x000fc600078e02e0 */
[----:B------:R1:W-:Y:S01]  /*b710*/  LDGSTS.E [R249+0x74008], desc[UR10][R192.64], !P4 ;  /* 0x74008000c0f97fae */ /* 0x0003e2000e12184a */
[----:B--2---:R-:W-:-:S05]  /*b720*/  IMAD.WIDE R14, R12, 0x4, R220 ;  /* 0x000000040c0e7825 */ /* 0x004fca00078e02dc */
[----:B------:R2:W-:Y:S01]  /*b730*/  STL.64 [R1+0x1b8], R14 ;  /* 0x0001b80e01007387 */ /* 0x0005e20000100a00 */
[----:B-1----:R-:W-:-:S03]  /*b740*/  IMAD.WIDE R192, R12, 0x4, R222 ;  /* 0x000000040cc07825 */ /* 0x002fc600078e02de */
[----:B------:R2:W-:Y:S04]  /*b750*/  LDGSTS.E [R249+0x7400c], desc[UR10][R14.64], !P1 ;  /* 0x7400c0000ef97fae */ /* 0x0005e8000c92184a */
[----:B------:R1:W-:Y:S04]  /*b760*/  STL.64 [R1+0x18f8], R248 ;  /* 0x0018f8f801007387 */ /* 0x0003e80000100a00 */
[----:B------:R4:W-:Y:S01]  /*b770*/  STL.64 [R1+0x1b0], R192 ;  /* 0x0001b0c001007387 */ /* 0x0009e20000100a00 */
[----:B--2---:R-:W-:-:S03]  /*b780*/  IMAD.WIDE R14, R12, 0x4, R226 ;  /* 0x000000040c0e7825 */ /* 0x004fc600078e02e2 */
[----:B------:R4:W-:Y:S01]  /*b790*/  LDGSTS.E [R250+0x74000], desc[UR10][R192.64], !P3 ;  /* 0x74000000c0fa7fae */ /* 0x0009e2000d92184a */
[----:B------:R-:W-:-:S03]  /*b7a0*/  VIADD R182, R189, 0xffffffc7 ;  /* 0xffffffc7bdb67836 */ /* 0x000fc60000000000 */
[----:B------:R-:W-:Y:S01]  /*b7b0*/  STL.64 [R1+0x1a8], R190 ;  /* 0x0001a8be01007387 */ /* 0x000fe20000100a00 */
[----:B------:R-:W-:Y:S01]  /*b7c0*/  ISETP.GE.U32.AND P1, PT, R4, 0x7fffffa7, PT ;  /* 0x7fffffa70400780c */ /* 0x000fe20003f26070 */
[----:B------:R-:W2:Y:S02]  /*b7d0*/  LDC R189, c[0x0][0x230] ;  /* 0x00008c00ffbd7b82 */ /* 0x000ea40000000800 */
[----:B------:R-:W-:Y:S04]  /*b7e0*/  LDGSTS.E [R250+0x74004], desc[UR10][R190.64], !P5 ;  /* 0x74004000befa7fae */ /* 0x000fe8000e92184a */
[----:B------:R3:W-:Y:S01]  /*b7f0*/  STL.64 [R1+0x1a0], R14 ;  /* 0x0001a00e01007387 */ /* 0x0007e20000100a00 */
[----:B------:R-:W-:Y:S01]  /*b800*/  VIADD R184, R184, 0xffffffc2 ;  /* 0xffffffc2b8b87836 */ /* 0x000fe20000000000 */
[----:B-1----:R-:W1:Y:S02]  /*b810*/  LDC R248, c[0x0][0x230] ;  /* 0x00008c00fff87b82 */ /* 0x002e640000000800 */
[----:B------:R3:W-:Y:S01]  /*b820*/  LDGSTS.E [R250+0x74008], desc[UR10][R14.64], !P6 ;  /* 0x740080000efa7fae */ /* 0x0007e2000f12184a */
[----:B------:R-:W-:Y:S01]  /*b830*/  ISETP.GE.U32.AND P4, PT, R182, 0x7fffffa8, PT ;  /* 0x7fffffa8b600780c */ /* 0x000fe20003f86070 */
[----:B------:R-:W-:-:S02]  /*b840*/  VIADD R4, R185, 0xffffffc5 ;  /* 0xffffffc5b9047836 */ /* 0x000fc40000000000 */
[----:B----4-:R-:W-:Y:S02]  /*b850*/  IMAD.WIDE R192, R12, 0x4, R228 ;  /* 0x000000040cc07825 */ /* 0x010fe400078e02e4 */
[----:B------:R-:W4:Y:S01]  /*b860*/  LDC R185, c[0x0][0x230] ;  /* 0x00008c00ffb97b82 */ /* 0x000f220000000800 */
[----:B---3--:R-:W3:Y:S01]  /*b870*/  S2R R15, SR_TID.X ;  /* 0x00000000000f7919 */ /* 0x008ee20000002100 */
[----:B------:R-:W-:Y:S01]  /*b880*/  ISETP.GE.U32.AND P3, PT, R4, 0x7fffffa6, PT ;  /* 0x7fffffa60400780c */ /* 0x000fe20003f66070 */
[----:B------:R-:W-:-:S05]  /*b890*/  VIADD R4, R186, 0xffffffc3 ;  /* 0xffffffc3ba047836 */ /* 0x000fca0000000000 */
[----:B------:R-:W1:Y:S01]  /*b8a0*/  LDC R190, c[0x0][0x230] ;  /* 0x00008c00ffbe7b82 */ /* 0x000e620000000800 */
[----:B------:R-:W-:Y:S01]  /*b8b0*/  VIADD R182, R187, 0xffffffc4 ;  /* 0xffffffc4bbb67836 */ /* 0x000fe20000000000 */
[----:B------:R2:W-:Y:S04]  /*b8c0*/  STL.64 [R1+0x198], R192 ;  /* 0x000198c001007387 */ /* 0x0005e80000100a00 */
[----:B------:R2:W-:Y:S02]  /*b8d0*/  LDGSTS.E [R250+0x7400c], desc[UR10][R192.64], !P0 ;  /* 0x7400c000c0fa7fae */ /* 0x0005e4000c12184a */
[----:B------:R-:W1:Y:S01]  /*b8e0*/  LDC R186, c[0x0][0x230] ;  /* 0x00008c00ffba7b82 */ /* 0x000e620000000800 */
[----:B------:R-:W-:Y:S01]  /*b8f0*/  ISETP.GE.U32.AND P5, PT, R182, 0x7fffffa5, PT ;  /* 0x7fffffa5b600780c */ /* 0x000fe20003fa6070 */
[----:B------:R-:W-:-:S06]  /*b900*/  VIADD R182, R183, 0xffffffc0 ;  /* 0xffffffc0b7b67836 */ /* 0x000fcc0000000000 */
[----:B------:R-:W1:Y:S01]  /*b910*/  LDC R187, c[0x0][0x230] ;  /* 0x00008c00ffbb7b82 */ /* 0x000e620000000800 */
[----:B--2---:R-:W-:Y:S01]  /*b920*/  IMAD.WIDE R192, R12, 0x4, R232 ;  /* 0x000000040cc07825 */ /* 0x004fe200078e02e8 */
[----:B---3--:R-:W-:-:S03]  /*b930*/  LOP3.LUT R191, R15, 0x1f, RZ, 0xc0, !PT ;  /* 0x0000001f0fbf7812 */ /* 0x008fc600078ec0ff */
[----:B------:R-:W-:-:S05]  /*b940*/  IMAD.WIDE R14, R12, 0x4, R230 ;  /* 0x000000040c0e7825 */ /* 0x000fca00078e02e6 */
[----:B------:R2:W-:Y:S04]  /*b950*/  STL.64 [R1+0x190], R14 ;  /* 0x0001900e01007387 */ /* 0x0005e80000100a00 */
[----:B------:R2:W-:Y:S01]  /*b960*/  LDGSTS.E [R251+0x74000], desc[UR10][R14.64], !P4 ;  /* 0x740000000efb7fae */ /* 0x0005e2000e12184a */
[----:B------:R-:W-:-:S03]  /*b970*/  ISETP.GE.AND P0, PT, R191, R182, PT ;  /* 0x000000b6bf00720c */ /* 0x000fc60003f06270 */
[----:B------:R3:W-:Y:S04]  /*b980*/  STL.64 [R1+0x188], R192 ;  /* 0x000188c001007387 */ /* 0x0007e80000100a00 */
[----:B------:R3:W-:Y:S01]  /*b990*/  LDGSTS.E [R251+0x74004], desc[UR10][R192.64], !P1 ;  /* 0x74004000c0fb7fae */ /* 0x0007e2000c92184a */
[----:B--2---:R-:W-:Y:S01]  /*b9a0*/  IMAD.WIDE R14, R12, 0x4, R234 ;  /* 0x000000040c0e7825 */ /* 0x004fe200078e02ea */
[----:B------:R-:W-:-:S04]  /*b9b0*/  ISETP.GE.U32.AND P6, PT, R4, 0x7fffffa4, PT ;  /* 0x7fffffa40400780c */ /* 0x000fc80003fc6070 */
[----:B------:R2:W-:Y:S01]  /*b9c0*/  STL.64 [R1+0x180], R14 ;  /* 0x0001800e01007387 */ /* 0x0005e20000100a00 */
[----:B---3--:R-:W-:-:S03]  /*b9d0*/  IMAD.WIDE R192, R12, 0x4, R236 ;  /* 0x000000040cc07825 */ /* 0x008fc600078e02ec */
[----:B------:R2:W-:Y:S01]  /*b9e0*/  LDGSTS.E [R251+0x74008], desc[UR10][R14.64], !P3 ;  /* 0x740080000efb7fae */ /* 0x0005e2000d92184a */
[----:B------:R-:W-:Y:S02]  /*b9f0*/  PLOP3.LUT P4, PT, PT, PT, UP0, 0x80, 0x0 ;  /* 0x000000000000781c */ /* 0x000fe40003f8f008 */
[----:B------:R-:W-:Y:S01]  /*ba00*/  SEL R4, RZ, 0x4, P0 ;  /* 0x00000004ff047807 */ /* 0x000fe20000000000 */
[----:B------:R3:W-:Y:S01]  /*ba10*/  STL.64 [R1+0x178], R192 ;  /* 0x000178c001007387 */ /* 0x0007e20000100a00 */
[----:B--2---:R-:W-:-:S03]  /*ba20*/  IMAD.WIDE R14, R12, 0x4, R238 ;  /* 0x000000040c0e7825 */ /* 0x004fc600078e02ee */
[----:B------:R-:W-:Y:S01]  /*ba30*/  LDGSTS.E [R251+0x7400c], desc[UR10][R192.64], !P5 ;  /* 0x7400c000c0fb7fae */ /* 0x000fe2000e92184a */
[----:B------:R-:W-:-:S03]  /*ba40*/  SEL R4, R4, RZ, P4 ;  /* 0x000000ff04047207 */ /* 0x000fc60002000000 */
[----:B------:R2:W-:Y:S01]  /*ba50*/  STL.64 [R1+0x170], R14 ;  /* 0x0001700e01007387 */ /* 0x0005e20000100a00 */
[----:B------:R-:W-:-:S03]  /*ba60*/  VIADD R183, R188, 0xffffffc1 ;  /* 0xffffffc1bcb77836 */ /* 0x000fc60000000000 */
[----:B------:R-:W-:Y:S01]  /*ba70*/  STL.64 [R1+0x18f0], R250 ;  /* 0x0018f0fa01007387 */ /* 0x000fe20000100a00 */
[----:B------:R-:W-:Y:S01]  /*ba80*/  ISETP.GE.U32.AND P0, PT, R184, 0x7fffffa3, PT ;  /* 0x7fffffa3b800780c */ /* 0x000fe20003f06070 */
[----:B------:R-:W-:Y:S02]  /*ba90*/  IMAD.WIDE R194, R12, 0x4, R240 ;  /* 0x000000040cc27825 */ /* 0x000fe400078e02f0 */
[----:B---3--:R-:W3:Y:S01]  /*baa0*/  LDL.LU.64 R192, [R1+0xb8] ;  /* 0x0000b80001c07983 */ /* 0x008ee20000300a00 */
[----:B------:R-:W-:Y:S01]  /*bab0*/  ISETP.GE.U32.AND P3, PT, R182, 0x7fffffa1, PT ;  /* 0x7fffffa1b600780c */ /* 0x000fe20003f66070 */
[----:B----4-:R-:W-:Y:S01]  /*bac0*/  VIADD R182, R185, 0xffffffbf ;  /* 0xffffffbfb9b67836 */ /* 0x010fe20000000000 */
[----:B------:R-:W-:Y:S01]  /*bad0*/  ISETP.NE.U32.AND P4, PT, R4, RZ, PT ;  /* 0x000000ff0400720c */ /* 0x000fe20003f85070 */
[----:B------:R-:W-:Y:S01]  /*bae0*/  IMAD.WIDE R184, R12, 0x4, R242 ;  /* 0x000000040cb87825 */ /* 0x000fe200078e02f2 */
[----:B------:R-:W-:Y:S01]  /*baf0*/  ISETP.GE.U32.AND P1, PT, R183, 0x7fffffa2, PT ;  /* 0x7fffffa2b700780c */ /* 0x000fe20003f26070 */
[----:B------:R-:W-:Y:S01]  /*bb00*/  STL.64 [R1+0x168], R194 ;  /* 0x000168c201007387 */ /* 0x000fe20000100a00 */
[----:B------:R-:W4:Y:S01]  /*bb10*/  LDC R183, c[0x0][0x230] ;  /* 0x00008c00ffb77b82 */ /* 0x000f220000000800 */
[----:B-1----:R-:W-:-:S02]  /*bb20*/  VIADD R4, R186, 0xffffffbe ;  /* 0xffffffbeba047836 */ /* 0x002fc40000000000 */
[----:B------:R-:W-:Y:S04]  /*bb30*/  STL.64 [R1+0x1908], R12 ;  /* 0x0019080c01007387 */ /* 0x000fe80000100a00 */
[----:B------:R2:W-:Y:S01]  /*bb40*/  LDGSTS.E [R252+0x74000], desc[UR10][R14.64], !P6 ;  /* 0x740000000efc7fae */ /* 0x0005e2000f12184a */
[----:B------:R-:W-:Y:S01]  /*bb50*/  ISETP.GE.U32.AND P6, PT, R4, 0x7fffff9f, PT ;  /* 0x7fffff9f0400780c */ /* 0x000fe20003fc6070 */
[----:B------:R-:W-:Y:S02]  /*bb60*/  VIADD R4, R187, 0xffffffbd ;  /* 0xffffffbdbb047836 */ /* 0x000fe40000000000 */
[----:B------:R-:W-:Y:S04]  /*bb70*/  STL.64 [R1+0x160], R184 ;  /* 0x000160b801007387 */ /* 0x000fe80000100a00 */
[----:B------:R-:W3:Y:S04]  /*bb80*/  LDL.LU.64 R234, [R1+0xb0] ;  /* 0x0000b00001ea7983 */ /* 0x000ee80000300a00 */
[----:B------:R-:W3:Y:S01]  /*bb90*/  LDL.LU.64 R232, [R1+0xa8] ;  /* 0x0000a80001e87983 */ /* 0x000ee20000300a00 */
[----:B--2---:R-:W-:-:S03]  /*bba0*/  IMAD.WIDE R14, R12, 0x4, R244 ;  /* 0x000000040c0e7825 */ /* 0x004fc600078e02f4 */
[----:B------:R-:W2:Y:S04]  /*bbb0*/  LDL.LU.64 R230, [R1+0xa0] ;  /* 0x0000a00001e67983 */ /* 0x000ea80000300a00 */
[----:B------:R-:W-:Y:S01]  /*bbc0*/  LDGSTS.E [R252+0x74004], desc[UR10][R194.64], !P0 ;  /* 0x74004000c2fc7fae */ /* 0x000fe2000c12184a */
[----:B------:R-:W-:Y:S01]  /*bbd0*/  ISETP.GE.U32.AND P0, PT, R4, 0x7fffff9e, PT ;  /* 0x7fffff9e0400780c */ /* 0x000fe20003f06070 */
[----:B------:R-:W-:Y:S02]  /*bbe0*/  VIADD R4, R189, 0xffffffbb ;  /* 0xffffffbbbd047836 */ /* 0x000fe40000000000 */
[----:B------:R-:W2:Y:S04]  /*bbf0*/  LDL.LU.64 R228, [R1+0x98] ;  /* 0x0000980001e47983 */ /* 0x000ea80000300a00 */
[----:B------:R-:W2:Y:S04]  /*bc00*/  LDL.LU.64 R226, [R1+0x90] ;  /* 0x0000900001e27983 */ /* 0x000ea80000300a00 */
[----:B------:R-:W2:Y:S04]  /*bc10*/  LDL.LU.64 R224, [R1+0x88] ;  /* 0x0000880001e07983 */ /* 0x000ea80000300a00 */
[----:B------:R-:W-:Y:S04]  /*bc20*/  LDGSTS.E [R252+0x74008], desc[UR10][R184.64], !P1 ;  /* 0x74008000b8fc7fae */ /* 0x000fe8000c92184a */
[----:B------:R-:W2:Y:S04]  /*bc30*/  LDL.LU.64 R246, [R1+0x80] ;  /* 0x0000800001f67983 */ /* 0x000ea80000300a00 */
[----:B------:R-:W2:Y:S04]  /*bc40*/  LDL.LU.64 R222, [R1+0x78] ;  /* 0x0000780001de7983 */ /* 0x000ea80000300a00 */
[----:B------:R1:W-:Y:S01]  /*bc50*/  LDGSTS.E [R252+0x7400c], desc[UR10][R14.64], !P3 ;  /* 0x7400c0000efc7fae */ /* 0x0003e2000d92184a */
[----:B------:R-:W-:Y:S01]  /*bc60*/  ISETP.GE.U32.AND P3, PT, R4, 0x7fffff9c, PT ;  /* 0x7fffff9c0400780c */ /* 0x000fe20003f66070 */
[----:B------:R-:W-:-:S02]  /*bc70*/  IMAD.SHL.U32 R4, R0, 0x20, RZ ;  /* 0x0000002000047824 */ /* 0x000fc400078e00ff */
[----:B------:R1:W-:Y:S04]  /*bc80*/  STL.64 [R1+0x18d8], R14 ;  /* 0x0018d80e01007387 */ /* 0x0003e80000100a00 */
[----:B------:R-:W-:Y:S04]  /*bc90*/  STL [R1+0x1910], R248 ;  /* 0x001910f801007387 */ /* 0x000fe80000100800 */
[----:B------:R-:W2:Y:S04]  /*bca0*/  LDL.LU R0, [R1+0x1938] ;  /* 0x0019380001007983 */ /* 0x000ea80000300800 */
[----:B------:R-:W2:Y:S01]  /*bcb0*/  LDL.LU.64 R220, [R1+0x70] ;  /* 0x0000700001dc7983 */ /* 0x000ea20000300a00 */
[----:B-1----:R-:W1:Y:S03]  /*bcc0*/  LDC R14, c[0x0][0x230] ;  /* 0x00008c00ff0e7b82 */ /* 0x002e660000000800 */
[----:B------:R-:W2:Y:S01]  /*bcd0*/  LDL.LU.64 R218, [R1+0x68] ;  /* 0x0000680001da7983 */ /* 0x000ea20000300a00 */
[----:B----4-:R-:W-:-:S03]  /*bce0*/  VIADD R15, R183, 0xffffffba ;  /* 0xffffffbab70f7836 */ /* 0x010fc60000000000 */
[----:B------:R-:W4:Y:S04]  /*bcf0*/  LDL.LU.64 R216, [R1+0x60] ;  /* 0x0000600001d87983 */ /* 0x000f280000300a00 */
[----:B------:R-:W4:Y:S01]  /*bd00*/  LDL.LU.64 R210, [R1+0x58] ;  /* 0x0000580001d27983 */ /* 0x000f220000300a00 */
[----:B------:R-:W-:Y:S01]  /*bd10*/  ISETP.GE.U32.AND P5, PT, R182, 0x7fffffa0, PT ;  /* 0x7fffffa0b600780c */ /* 0x000fe20003fa6070 */
[----:B------:R-:W-:Y:S02]  /*bd20*/  VIADD R182, R190, 0xffffffbc ;  /* 0xffffffbcbeb67836 */ /* 0x000fe40000000000 */
[----:B------:R-:W0:Y:S04]  /*bd30*/  LDGDEPBAR ;  /* 0x00000000000079af */ /* 0x000e280000000000 */
[----:B-1----:R1:W-:Y:S04]  /*bd40*/  STL.64 [R1+0x1918], R14 ;  /* 0x0019180e01007387 */ /* 0x0023e80000100a00 */
[----:B------:R-:W4:Y:S04]  /*bd50*/  LDL.LU.64 R214, [R1+0x50] ;  /* 0x0000500001d67983 */ /* 0x000f280000300a00 */
[----:B------:R-:W4:Y:S01]  /*bd60*/  LDL.LU.64 R212, [R1+0x48] ;  /* 0x0000480001d47983 */ /* 0x000f220000300a00 */
[----:B------:R-:W-:Y:S01]  /*bd70*/  ISETP.GE.U32.AND P1, PT, R182, 0x7fffff9d, PT ;  /* 0x7fffff9db600780c */ /* 0x000fe20003f26070 */
[----:B---3--:R-:W-:-:S05]  /*bd80*/  IMAD.WIDE R12, R4, 0x4, R192 ;  /* 0x00000004040c7825 */ /* 0x008fca00078e02c0 */
[----:B------:R3:W-:Y:S04]  /*bd90*/  STL.64 [R1+0xb8], R12 ;  /* 0x0000b80c01007387 */ /* 0x0007e80000100a00 */
[----:B------:R-:W4:Y:S04]  /*bda0*/  LDL.LU.64 R208, [R1+0x40] ;  /* 0x0000400001d07983 */ /* 0x000f280000300a00 */
[----:B------:R-:W4:Y:S04]  /*bdb0*/  LDL.LU.64 R206, [R1+0x38] ;  /* 0x0000380001ce7983 */ /* 0x000f280000300a00 */
[----:B------:R-:W4:Y:S04]  /*bdc0*/  LDL.LU.64 R204, [R1+0x30] ;  /* 0x0000300001cc7983 */ /* 0x000f280000300a00 */
[----:B------:R-:W4:Y:S01]  /*bdd0*/  LDL.LU.64 R202, [R1+0x28] ;  /* 0x0000280001ca7983 */ /* 0x000f220000300a00 */
[----:B-1----:R-:W-:-:S03]  /*bde0*/  IMAD.WIDE R14, R4, 0x4, R234 ;  /* 0x00000004040e7825 */ /* 0x002fc600078e02ea */
[----:B------:R-:W4:Y:S01]  /*bdf0*/  LDL.LU.64 R200, [R1+0x20] ;  /* 0x0000200001c87983 */ /* 0x000f220000300a00 */
[----:B---3--:R-:W-:-:S03]  /*be00*/  IMAD.WIDE R12, R4, 0x4, R232 ;  /* 0x00000004040c7825 */ /* 0x008fc600078e02e8 */
[----:B------:R-:W3:Y:S01]  /*be10*/  LDL.LU.64 R198, [R1+0x18] ;  /* 0x0000180001c67983 */ /* 0x000ee20000300a00 */
[----:B--2---:R-:W-:-:S03]  /*be20*/  IMAD.WIDE R182, R4, 0x4, R230 ;  /* 0x0000000404b67825 */ /* 0x004fc600078e02e6 */
[----:B------:R-:W2:Y:S04]  /*be30*/  LDL.LU.64 R196, [R1+0x10] ;  /* 0x0000100001c47983 */ /* 0x000ea80000300a00 */
[----:B------:R-:W3:Y:S04]  /*be40*/  LDL.LU.64 R194, [R1+0x8] ;  /* 0x0000080001c27983 */ /* 0x000ee80000300a00 */
[----:B------:R-:W3:Y:S04]  /*be50*/  LDL.LU.64 R192, [R1] ;  /* 0x0000000001c07983 */ /* 0x000ee80000300a00 */
[----:B------:R1:W-:Y:S04]  /*be60*/  STL.64 [R1+0xb0], R14 ;  /* 0x0000b00e01007387 */ /* 0x0003e80000100a00 */
[----:B------:R1:W-:Y:S04]  /*be70*/  STL.64 [R1+0xa8], R12 ;  /* 0x0000a80c01007387 */ /* 0x0003e80000100a00 */
[----:B------:R1:W-:Y:S02]  /*be80*/  STL.64 [R1+0xa0], R182 ;  /* 0x0000a0b601007387 */ /* 0x0003e40000100a00 */
[----:B-1----:R-:W-:-:S04]  /*be90*/  IMAD.WIDE R14, R4, 0x4, R228 ;  /* 0x00000004040e7825 */ /* 0x002fc800078e02e4 */
[C---:B------:R-:W-:Y:S01]  /*bea0*/  IMAD.WIDE R12, R4.reuse, 0x4, R226 ;  /* 0x00000004040c7825 */ /* 0x040fe200078e02e2 */
[----:B------:R1:W-:Y:S03]  /*beb0*/  STL.64 [R1+0x98], R14 ;  /* 0x0000980e01007387 */ /* 0x0003e60000100a00 */
[----:B------:R-:W-:-:S04]  /*bec0*/  IMAD.WIDE R182, R4, 0x4, R224 ;  /* 0x0000000404b67825 */ /* 0x000fc800078e02e0 */
[C---:B------:R-:W-:Y:S01]  /*bed0*/  IMAD.WIDE R246, R4.reuse, 0x4, R246 ;  /* 0x0000000404f67825 */ /* 0x040fe200078e02f6 */
[----:B------:R1:W-:Y:S03]  /*bee0*/  STL.64 [R1+0x88], R182 ;  /* 0x000088b601007387 */ /* 0x0003e60000100a00 */
[C---:B-1----:R-:W-:Y:S01]  /*bef0*/  IMAD.WIDE R14, R4.reuse, 0x4, R222 ;  /* 0x00000004040e7825 */ /* 0x042fe200078e02de */
[----:B------:R-:W-:Y:S03]  /*bf00*/  STL.64 [R1+0x90], R12 ;  /* 0x0000900c01007387 */ /* 0x000fe60000100a00 */
[C---:B------:R-:W-:Y:S01]  /*bf10*/  IMAD.WIDE R250, R4.reuse, 0x4, R220 ;  /* 0x0000000404fa7825 */ /* 0x040fe200078e02dc */
[----:B------:R-:W-:Y:S03]  /*bf20*/  STL.64 [R1+0x1920], R12 ;  /* 0x0019200c01007387 */ /* 0x000fe60000100a00 */
[C---:B------:R-:W-:Y:S01]  /*bf30*/  IMAD.WIDE R248, R4.reuse, 0x4, R218 ;  /* 0x0000000404f87825 */ /* 0x040fe200078e02da */
[----:B------:R-:W-:Y:S04]  /*bf40*/  STL.64 [R1+0x78], R14 ;  /* 0x0000780e01007387 */ /* 0x000fe80000100a00 */
[----:B------:R-:W-:Y:S04]  /*bf50*/  STL.64 [R1+0x1928], R14 ;  /* 0x0019280e01007387 */ /* 0x000fe80000100a00 */
[----:B------:R-:W-:Y:S04]  /*bf60*/  STL.64 [R1+0x80], R246 ;  /* 0x000080f601007387 */ /* 0x000fe80000100a00 */
[----:B------:R1:W-:Y:S04]  /*bf70*/  STL.64 [R1+0x1930], R246 ;  /* 0x001930f601007387 */ /* 0x0003e80000100a00 */
[----:B------:R3:W-:Y:S04]  /*bf80*/  STL.64 [R1+0x68], R248 ;  /* 0x000068f801007387 */ /* 0x0007e80000100a00 */
[----:B------:R-:W-:Y:S04]  /*bf90*/  STL.64 [R1+0x70], R250 ;  /* 0x000070fa01007387 */ /* 0x000fe80000100a00 */
[----:B------:R-:W3:Y:S04]  /*bfa0*/  LDL.LU.64 R188, [R1+0xc0] ;  /* 0x0000c00001bc7983 */ /* 0x000ee80000300a00 */
[----:B------:R-:W3:Y:S04]  /*bfb0*/  LDL.LU.64 R186, [R1+0xd0] ;  /* 0x0000d00001ba7983 */ /* 0x000ee80000300a00 */
[----:B------:R-:W3:Y:S04]  /*bfc0*/  LDL.LU.64 R184, [R1+0xe0] ;  /* 0x0000e00001b87983 */ /* 0x000ee80000300a00 */
[----:B------:R-:W3:Y:S04]  /*bfd0*/  LDL.LU.64 R182, [R1+0xf0] ;  /* 0x0000f00001b67983 */ /* 0x000ee80000300a00 */
[----:B-1----:R-:W3:Y:S04]  /*bfe0*/  LDL.64 R246, [R1+0xb8] ;  /* 0x0000b80001f67983 */ /* 0x002ee80000100a00 */
[----:B------:R-:W3:Y:S01]  /*bff0*/  LDL.64 R14, [R1+0xa8] ;  /* 0x0000a800010e7983 */ /* 0x000ee20000100a00 */
[----:B----4-:R-:W-:-:S03]  /*c000*/  IMAD.WIDE R244, R4, 0x4, R216 ;  /* 0x0000000404f47825 */ /* 0x010fc600078e02d8 */
[----:B------:R-:W4:Y:S01]  /*c010*/  LDL.64 R12, [R1+0x98] ;  /* 0x00009800010c7983 */ /* 0x000f220000100a00 */
[----:B------:R-:W-:-:S03]  /*c020*/  IMAD.WIDE R218, R4, 0x4, R6 ;  /* 0x0000000404da7825 */ /* 0x000fc600078e0206 */
[----:B------:R-:W4:Y:S01]  /*c030*/  LDL.LU.64 R6, [R1+0x148] ;  /* 0x0001480001067983 */ /* 0x000f220000300a00 */
[----:B------:R-:W-:-:S04]  /*c040*/  IMAD.WIDE R240, R4, 0x4, R214 ;  /* 0x0000000404f07825 */ /* 0x000fc800078e02d6 */
[C---:B------:R-:W-:Y:S02]  /*c050*/  IMAD.WIDE R216, R4.reuse, 0x4, R8 ;  /* 0x0000000404d87825 */ /* 0x040fe400078e0208 */
[----:B------:R-:W4:Y:S02]  /*c060*/  LDL.LU.64 R8, [R1+0x130] ;  /* 0x0001300001087983 */ /* 0x000f240000300a00 */
[----:B------:R-:W-:-:S04]  /*c070*/  IMAD.WIDE R238, R4, 0x4, R212 ;  /* 0x0000000404ee7825 */ /* 0x000fc800078e02d4 */
[C---:B------:R-:W-:Y:S02]  /*c080*/  IMAD.WIDE R214, R4.reuse, 0x4, R10 ;  /* 0x0000000404d67825 */ /* 0x040fe400078e020a */
[----:B------:R-:W4:Y:S02]  /*c090*/  LDL.LU.64 R10, [R1+0x120] ;  /* 0x00012000010a7983 */ /* 0x000f240000300a00 */
[----:B------:R-:W-:-:S04]  /*c0a0*/  IMAD.WIDE R242, R4, 0x4, R210 ;  /* 0x0000000404f27825 */ /* 0x000fc800078e02d2 */
[C---:B------:R-:W-:Y:S02]  /*c0b0*/  IMAD.WIDE R212, R4.reuse, 0x4, R16 ;  /* 0x0000000404d47825 */ /* 0x040fe400078e0210 */
[----:B------:R-:W4:Y:S02]  /*c0c0*/  LDL.LU.64 R16, [R1+0x110] ;  /* 0x0001100001107983 */ /* 0x000f240000300a00 */
[C---:B------:R-:W-:Y:S02]  /*c0d0*/  IMAD.WIDE R210, R4.reuse, 0x4, R18 ;  /* 0x0000000404d27825 */ /* 0x040fe400078e0212 */
[----:B------:R-:W4:Y:S02]  /*c0e0*/  LDL.LU.64 R18, [R1+0x100] ;  /* 0x0001000001127983 */ /* 0x000f240000300a00 */
[----:B------:R-:W-:-:S04]  /*c0f0*/  IMAD.WIDE R190, R4, 0x4, R178 ;  /* 0x0000000404be7825 */ /* 0x000fc800078e02b2 */
[----:B------:R-:W-:-:S04]  /*c100*/  IMAD.WIDE R236, R4, 0x4, R208 ;  /* 0x0000000404ec7825 */ /* 0x000fc800078e02d0 */
        /* <DEDUP_REMOVED lines=8> */
[----:B--2---:R-:W-:-:S04]  /*c190*/  IMAD.WIDE R224, R4, 0x4, R196 ;  /* 0x0000000404e07825 */ /* 0x004fc800078e02c4 */
[----:B---3--:R-:W-:-:S04]  /*c1a0*/  IMAD.WIDE R222, R4, 0x4, R194 ;  /* 0x0000000404de7825 */ /* 0x008fc800078e02c2 */
[----:B------:R-:W-:-:S04]  /*c1b0*/  IMAD.WIDE R226, R4, 0x4, R198 ;  /* 0x0000000404e27825 */ /* 0x000fc800078e02c6 */
[----:B------:R-:W-:-:S04]  /*c1c0*/  IMAD.WIDE R196, R4, 0x4, R32 ;  /* 0x0000000404c47825 */ /* 0x000fc800078e0220 */
[C---:B------:R-:W-:Y:S02]  /*c1d0*/  IMAD.WIDE R194, R4.reuse, 0x4, R34 ;  /* 0x0000000404c27825 */ /* 0x040fe400078e0222 */
[----:B------:R-:W2:Y:S02]  /*c1e0*/  LDL.LU.64 R34, [R1+0x150] ;  /* 0x0001500001227983 */ /* 0x000ea40000300a00 */
[----:B------:R-:W-:-:S04]  /*c1f0*/  IMAD.WIDE R198, R4, 0x4, R30 ;  /* 0x0000000404c67825 */ /* 0x000fc800078e021e */
[C---:B------:R-:W-:Y:S02]  /*c200*/  IMAD.WIDE R32, R4.reuse, 0x4, R170 ;  /* 0x0000000404207825 */ /* 0x040fe400078e02aa */
[----:B------:R-:W3:Y:S02]  /*c210*/  LDL.64 R170, [R1+0x88] ;  /* 0x0000880001aa7983 */ /* 0x000ee40000100a00 */
[----:B------:R-:W-:-:S04]  /*c220*/  IMAD.WIDE R228, R4, 0x4, R200 ;  /* 0x0000000404e47825 */ /* 0x000fc800078e02c8 */
[----:B------:R-:W-:-:S04]  /*c230*/  IMAD.WIDE R220, R4, 0x4, R192 ;  /* 0x0000000404dc7825 */ /* 0x000fc800078e02c0 */
[C---:B------:R-:W-:Y:S02]  /*c240*/  IMAD.WIDE R30, R4.reuse, 0x4, R172 ;  /* 0x00000004041e7825 */ /* 0x040fe400078e02ac */
[----:B------:R-:W2:Y:S02]  /*c250*/  LDL.LU.64 R172, [R1+0x140] ;  /* 0x0001400001ac7983 */ /* 0x000ea40000300a00 */
[----:B------:R-:W-:-:S04]  /*c260*/  IMAD.WIDE R200, R4, 0x4, R28 ;  /* 0x0000000404c87825 */ /* 0x000fc800078e021c */
[C---:B------:R-:W-:Y:S02]  /*c270*/  IMAD.WIDE R192, R4.reuse, 0x4, R174 ;  /* 0x0000000404c07825 */ /* 0x040fe400078e02ae */
[----:B------:R-:W2:Y:S02]  /*c280*/  LDL.LU.64 R174, [R1+0x138] ;  /* 0x0001380001ae7983 */ /* 0x000ea40000300a00 */
[----:B------:R-:W-:-:S04]  /*c290*/  IMAD.WIDE R230, R4, 0x4, R202 ;  /* 0x0000000404e67825 */ /* 0x000fc800078e02ca */
[C---:B------:R-:W-:Y:S02]  /*c2a0*/  IMAD.WIDE R28, R4.reuse, 0x4, R176 ;  /* 0x00000004041c7825 */ /* 0x040fe400078e02b0 */
[----:B------:R-:W2:Y:S02]  /*c2b0*/  LDL.LU.64 R176, [R1+0x128] ;  /* 0x0001280001b07983 */ /* 0x000ea40000300a00 */
[C---:B------:R-:W-:Y:S02]  /*c2c0*/  IMAD.WIDE R202, R4.reuse, 0x4, R26 ;  /* 0x0000000404ca7825 */ /* 0x040fe400078e021a */
[----:B------:R-:W2:Y:S02]  /*c2d0*/  LDL.LU.64 R178, [R1+0x118] ;  /* 0x0001180001b27983 */ /* 0x000ea40000300a00 */
[C---:B------:R-:W-:Y:S02]  /*c2e0*/  IMAD.WIDE R26, R4.reuse, 0x4, R180 ;  /* 0x00000004041a7825 */ /* 0x040fe400078e02b4 */
[----:B------:R-:W2:Y:S04]  /*c2f0*/  LDL.LU.64 R180, [R1+0x108] ;  /* 0x0001080001b47983 */ /* 0x000ea80000300a00 */
[----:B------:R-:W-:Y:S04]  /*c300*/  LDGSTS.E [R3+0x10000], desc[UR10][R246.64], P2 ;  /* 0x10000000f6037fae */ /* 0x000fe8000912184a */
[----:B------:R-:W-:Y:S04]  /*c310*/  LDGSTS.E [R3+0x10400], desc[UR10][R14.64], P2 ;  /* 0x104000000e037fae */ /* 0x000fe8000912184a */
[----:B----4-:R-:W-:Y:S04]  /*c320*/  LDGSTS.E [R3+0x10800], desc[UR10][R12.64], P2 ;  /* 0x108000000c037fae */ /* 0x010fe8000912184a */
[----:B------:R-:W4:Y:S04]  /*c330*/  LDL.LU.64 R246, [R1+0x1930] ;  /* 0x0019300001f67983 */ /* 0x000f280000300a00 */
[----:B------:R-:W2:Y:S04]  /*c340*/  LDL.LU.64 R14, [R1+0x1928] ;  /* 0x00192800010e7983 */ /* 0x000ea80000300a00 */
[----:B------:R-:W4:Y:S04]  /*c350*/  LDL.LU.64 R12, [R1+0x1920] ;  /* 0x00192000010c7983 */ /* 0x000f280000300a00 */
[----:B---3--:R-:W-:Y:S04]  /*c360*/  LDGSTS.E [R3+0x10c00], desc[UR10][R170.64], P2 ;  /* 0x10c00000aa037fae */ /* 0x008fe8000912184a */
[----:B--2---:R-:W-:Y:S04]  /*c370*/  LDGSTS.E [R3+0x11000], desc[UR10][R14.64], P2 ;  /* 0x110000000e037fae */ /* 0x004fe8000912184a */
[----:B------:R-:W-:Y:S04]  /*c380*/  LDGSTS.E [R3+0x11400], desc[UR10][R248.64], P2 ;  /* 0x11400000f8037fae */ /* 0x000fe8000912184a */
[----:B------:R-:W-:Y:S04]  /*c390*/  LDGSTS.E [R3+0x11800], desc[UR10][R242.64], P2 ;  /* 0x11800000f2037fae */ /* 0x000fe8000912184a */
[----:B------:R-:W2:Y:S04]  /*c3a0*/  LDL.LU.64 R14, [R1+0x1918] ;  /* 0x00191800010e7983 */ /* 0x000ea80000300a00 */
[----:B------:R-:W3:Y:S04]  /*c3b0*/  LDL.LU R248, [R1+0x1910] ;  /* 0x0019100001f87983 */ /* 0x000ee80000300800 */
[----:B------:R-:W-:Y:S04]  /*c3c0*/  STL.64 [R1+0x18a0], R242 ;  /* 0x0018a0f201007387 */ /* 0x000fe80000100a00 */
[----:B------:R-:W-:Y:S04]  /*c3d0*/  LDGSTS.E [R3+0x11c00], desc[UR10][R238.64], P2 ;  /* 0x11c00000ee037fae */ /* 0x000fe8000912184a */
[----:B------:R1:W-:Y:S04]  /*c3e0*/  STL.64 [R1+0x18a8], R238 ;  /* 0x0018a8ee01007387 */ /* 0x0003e80000100a00 */
[----:B------:R-:W-:Y:S04]  /*c3f0*/  LDGSTS.E [R3+0x12000], desc[UR10][R234.64], P2 ;  /* 0x12000000ea037fae */ /* 0x000fe8000912184a */
[----:B------:R-:W-:Y:S04]  /*c400*/  LDGSTS.E [R3+0x12400], desc[UR10][R230.64], P2 ;  /* 0x12400000e6037fae */ /* 0x000fe8000912184a */
[----:B-1----:R-:W4:Y:S04]  /*c410*/  LDL.LU.64 R238, [R1+0xa0] ;  /* 0x0000a00001ee7983 */ /* 0x002f280000300a00 */
[----:B------:R-:W-:Y:S04]  /*c420*/  STL.64 [R1+0x18b0], R234 ;  /* 0x0018b0ea01007387 */ /* 0x000fe80000100a00 */
[----:B------:R1:W-:Y:S04]  /*c430*/  STL.64 [R1+0x18b8], R230 ;  /* 0x0018b8e601007387 */ /* 0x0003e80000100a00 */
[----:B------:R-:W-:Y:S01]  /*c440*/  LDGSTS.E [R3+0x12800], desc[UR10][R226.64], P2 ;  /* 0x12800000e2037fae */ /* 0x000fe2000912184a */
[----:B------:R-:W-:-:S03]  /*c450*/  IMAD.WIDE R38, R4, 0x4, R38 ;  /* 0x0000000404267825 */ /* 0x000fc600078e0226 */
[----:B------:R-:W-:Y:S04]  /*c460*/  LDGSTS.E [R3+0x12c00], desc[UR10][R222.64], P2 ;  /* 0x12c00000de037fae */ /* 0x000fe8000912184a */
[----:B-1----:R-:W2:Y:S01]  /*c470*/  LDL.LU.64 R230, [R1+0xb0] ;  /* 0x0000b00001e67983 */ /* 0x002ea20000300a00 */
[----:B------:R-:W-:-:S03]  /*c480*/  IMAD.WIDE R42, R4, 0x4, R42 ;  /* 0x00000004042a7825 */ /* 0x000fc600078e022a */
[----:B------:R-:W-:Y:S01]  /*c490*/  LDGSTS.E [R3+0x13000], desc[UR10][R218.64], P2 ;  /* 0x13000000da037fae */ /* 0x000fe2000912184a */
[----:B------:R-:W-:-:S03]  /*c4a0*/  IMAD.WIDE R46, R4, 0x4, R46 ;  /* 0x00000004042e7825 */ /* 0x000fc600078e022e */
[----:B------:R-:W-:Y:S01]  /*c4b0*/  LDGSTS.E [R3+0x13400], desc[UR10][R214.64], P2 ;  /* 0x13400000d6037fae */ /* 0x000fe2000912184a */
[----:B------:R-:W-:-:S03]  /*c4c0*/  IMAD.WIDE R50, R4, 0x4, R50 ;  /* 0x0000000404327825 */ /* 0x000fc600078e0232 */
[----:B------:R1:W-:Y:S01]  /*c4d0*/  LDGSTS.E [R3+0x13800], desc[UR10][R210.64], P2 ;  /* 0x13800000d2037fae */ /* 0x0003e2000912184a */
[----:B------:R-:W-:-:S03]  /*c4e0*/  IMAD.WIDE R54, R4, 0x4, R54 ;  /* 0x0000000404367825 */ /* 0x000fc600078e0236 */
[----:B------:R-:W-:Y:S01]  /*c4f0*/  LDGSTS.E [R3+0x13c00], desc[UR10][R206.64], P2 ;  /* 0x13c00000ce037fae */ /* 0x000fe2000912184a */
        /* <DEDUP_REMOVED lines=55> */
[----:B------:R-:W-:Y:S04]  /*c870*/  LDGSTS.E [R3+0x1ac00], desc[UR10][R134.64], P2 ;  /* 0x1ac0000086037fae */ /* 0x000fe8000912184a */
[----:B------:R-:W-:Y:S04]  /*c880*/  LDGSTS.E [R3+0x1b000], desc[UR10][R138.64], P2 ;  /* 0x1b0000008a037fae */ /* 0x000fe8000912184a */
[----:B------:R-:W-:Y:S04]  /*c890*/  LDGSTS.E [R3+0x1b400], desc[UR10][R142.64], P2 ;  /* 0x1b4000008e037fae */ /* 0x000fe8000912184a */
        /* <DEDUP_REMOVED lines=21> */
[----:B------:R-:W-:Y:S04]  /*c9f0*/  LDGSTS.E [R3+0x1e800], desc[UR10][R182.64], P2 ;  /* 0x1e800000b6037fae */ /* 0x000fe8000912184a */
[----:B------:R-:W-:Y:S04]  /*ca00*/  LDGSTS.E [R3+0x1ec00], desc[UR10][R180.64], P2 ;  /* 0x1ec00000b4037fae */ /* 0x000fe8000912184a */
[----:B------:R-:W-:Y:S04]  /*ca10*/  LDGSTS.E [R3+0x1f000], desc[UR10][R178.64], P2 ;  /* 0x1f000000b2037fae */ /* 0x000fe8000912184a */
[----:B------:R-:W-:Y:S04]  /*ca20*/  LDGSTS.E [R3+0x1f400], desc[UR10][R176.64], P2 ;  /* 0x1f400000b0037fae */ /* 0x000fe8000912184a */
[----:B------:R-:W-:Y:S04]  /*ca30*/  STL.64 [R1+0x18c0], R226 ;  /* 0x0018c0e201007387 */ /* 0x000fe80000100a00 */
[----:B------:R-:W-:Y:S04]  /*ca40*/  LDGSTS.E [R3+0x1f800], desc[UR10][R174.64], P2 ;  /* 0x1f800000ae037fae */ /* 0x000fe8000912184a */
[----:B------:R-:W-:Y:S04]  /*ca50*/  STL.64 [R1+0x18c8], R222 ;  /* 0x0018c8de01007387 */ /* 0x000fe80000100a00 */
[----:B------:R-:W-:Y:S04]  /*ca60*/  LDGSTS.E [R3+0x1fc00], desc[UR10][R172.64], P2 ;  /* 0x1fc00000ac037fae */ /* 0x000fe8000912184a */
[----:B------:R1:W-:Y:S04]  /*ca70*/  STL.64 [R1+0x18d0], R218 ;  /* 0x0018d0da01007387 */ /* 0x0003e80000100a00 */
[----:B------:R-:W-:Y:S04]  /*ca80*/  STL.64 [R1+0x18e0], R214 ;  /* 0x0018e0d601007387 */ /* 0x000fe80000100a00 */
[----:B------:R3:W-:Y:S04]  /*ca90*/  STL.64 [R1+0x18e8], R210 ;  /* 0x0018e8d201007387 */ /* 0x0007e80000100a00 */
[----:B--2---:R-:W-:Y:S04]  /*caa0*/  LDGSTS.E [R2+0x10200], desc[UR10][R230.64], P2 ;  /* 0x10200000e6027fae */ /* 0x004fe8000912184a */
[----:B----4-:R-:W-:Y:S04]  /*cab0*/  LDGSTS.E [R2+0x10600], desc[UR10][R238.64], P2 ;  /* 0x10600000ee027fae */ /* 0x010fe8000912184a */
[----:B------:R-:W-:Y:S04]  /*cac0*/  LDGSTS.E [R2+0x10a00], desc[UR10][R12.64], P2 ;  /* 0x10a000000c027fae */ /* 0x000fe8000912184a */
[----:B------:R-:W-:Y:S04]  /*cad0*/  LDGSTS.E [R2+0x10e00], desc[UR10][R246.64], P2 ;  /* 0x10e00000f6027fae */ /* 0x000fe8000912184a */
[----:B------:R-:W-:Y:S04]  /*cae0*/  LDGSTS.E [R2+0x11200], desc[UR10][R250.64], P2 ;  /* 0x11200000fa027fae */ /* 0x000fe8000912184a */
[----:B------:R-:W3:Y:S04]  /*caf0*/  LDL.LU.64 R12, [R1+0x1908] ;  /* 0x00190800010c7983 */ /* 0x000ee80000300a00 */
[----:B------:R-:W2:Y:S04]  /*cb00*/  LDL.LU.64 R246, [R1+0x1900] ;  /* 0x0019000001f67983 */ /* 0x000ea80000300a00 */
[----:B------:R-:W3:Y:S04]  /*cb10*/  LDL.LU.64 R170, [R1+0x250] ;  /* 0x0002500001aa7983 */ /* 0x000ee80000300a00 */
[----:B------:R-:W4:Y:S04]  /*cb20*/  LDL.LU.64 R234, [R1+0x248] ;  /* 0x0002480001ea7983 */ /* 0x000f280000300a00 */
[----:B------:R-:W2:Y:S04]  /*cb30*/  LDL.LU.64 R250, [R1+0x240] ;  /* 0x0002400001fa7983 */ /* 0x000ea80000300a00 */
[----:B-1----:R-:W2:Y:S04]  /*cb40*/  LDL.LU.64 R218, [R1+0x238] ;  /* 0x0002380001da7983 */ /* 0x002ea80000300a00 */
[----:B------:R-:W2:Y:S04]  /*cb50*/  LDL.LU.64 R242, [R1+0x230] ;  /* 0x0002300001f27983 */ /* 0x000ea80000300a00 */
[----:B------:R-:W-:Y:S04]  /*cb60*/  LDGSTS.E [R2+0x11600], desc[UR10][R244.64], P2 ;  /* 0x11600000f4027fae */ /* 0x000fe8000912184a */
        /* <DEDUP_REMOVED lines=101> */
[----:B------:R-:W0:Y:S01]  /*d1c0*/  LDGDEPBAR ;  /* 0x00000000000079af */ /* 0x000e220000000000 */
[----:B---3--:R-:W-:Y:S01]  /*d1d0*/  IMAD.WIDE R210, R12, 0x4, R170 ;  /* 0x000000040cd27825 */ /* 0x008fe200078e02aa */
[----:B------:R-:W-:Y:S03]  /*d1e0*/  BAR.SYNC.DEFER_BLOCKING 0x0 ;  /* 0x0000000000007b1d */ /* 0x000fe60000010000 */
[----:B------:R-:W-:-:S02]  /*d1f0*/  VIADD R170, R248, 0xffffffb9 ;  /* 0xffffffb9f8aa7836 */ /* 0x000fc40000000000 */
[----:B----4-:R-:W-:-:S03]  /*d200*/  IMAD.WIDE R222, R12, 0x4, R234 ;  /* 0x000000040cde7825 */ /* 0x010fc600078e02ea */
[----:B------:R-:W1:Y:S01]  /*d210*/  LDC R171, c[0x0][0x230] ;  /* 0x00008c00ffab7b82 */ /* 0x000e620000000800 */
[----:B------:R-:W3:Y:S04]  /*d220*/  LDL.LU.64 R248, [R1+0x228] ;  /* 0x0002280001f87983 */ /* 0x000ee80000300a00 */
[----:B------:R-:W-:Y:S01]  /*d230*/  STL.64 [R1+0x340], R210 ;  /* 0x000340d201007387 */ /* 0x000fe20000100a00 */
[----:B--2---:R-:W-:Y:S02]  /*d240*/  IMAD.WIDE R214, R12, 0x4, R250 ;  /* 0x000000040cd67825 */ /* 0x004fe400078e02fa */
[----:B------:R-:W2:Y:S01]  /*d250*/  LDC R235, c[0x0][0x230] ;  /* 0x00008c00ffeb7b82 */ /* 0x000ea20000000800 */
[----:B------:R-:W4:Y:S04]  /*d260*/  LDL.LU.64 R226, [R1+0x220] ;  /* 0x0002200001e27983 */ /* 0x000f280000300a00 */
[----:B------:R2:W-:Y:S04]  /*d270*/  STL.64 [R1+0x338], R222 ;  /* 0x000338de01007387 */ /* 0x0005e80000100a00 */
[----:B------:R-:W4:Y:S04]  /*d280*/  LDL.LU.64 R250, [R1+0x218] ;  /* 0x0002180001fa7983 */ /* 0x000f280000300a00 */
[----:B------:R-:W-:Y:S01]  /*d290*/  @!PT LDS RZ, [RZ] ;  /* 0x00000000fffff984 */ /* 0x000fe20000000800 */
[----:B------:R-:W-:Y:S01]  /*d2a0*/  @!PT LDS RZ, [RZ] ;  /* 0x00000000fffff984 */ /* 0x000fe20000000800 */
[----:B------:R-:W-:Y:S01]  /*d2b0*/  @!PT LDS RZ, [RZ] ;  /* 0x00000000fffff984 */ /* 0x000fe20000000800 */
[----:B------:R2:W-:Y:S01]  /*d2c0*/  LDGSTS.E [R5+0x78000], desc[UR10][R210.64], !P5 ;  /* 0x78000000d2057fae */ /* 0x0005e2000e92184a */
[----:B-1----:R-:W-:-:S03]  /*d2d0*/  VIADD R171, R171, 0xffffffb8 ;  /* 0xffffffb8abab7836 */ /* 0x002fc60000000000 */
[----:B------:R-:W-:Y:S02]  /*d2e0*/  LDGSTS.E [R5+0x78004], desc[UR10][R222.64], !P6 ;  /* 0x78004000de057fae */ /* 0x000fe4000f12184a */
[----:B------:R-:W-:Y:S02]  /*d2f0*/  ISETP.GE.U32.AND P6, PT, R171, 0x7fffff99, PT ;  /* 0x7fffff99ab00780c */ /* 0x000fe40003fc6070 */
[----:B------:R1:W-:Y:S01]  /*d300*/  STL.64 [R1+0x330], R214 ;  /* 0x000330d601007387 */ /* 0x0003e20000100a00 */
[----:B--2---:R-:W-:Y:S02]  /*d310*/  VIADD R171, R235, 0xffffffb6 ;  /* 0xffffffb6ebab7836 */ /* 0x004fe40000000000 */
[----:B------:R-:W2:Y:S01]  /*d320*/  LDC R235, c[0x0][0x230] ;  /* 0x00008c00ffeb7b82 */ /* 0x000ea20000000800 */
[----:B------:R1:W-:Y:S01]  /*d330*/  LDGSTS.E [R5+0x78008], desc[UR10][R214.64], !P0 ;  /* 0x78008000d6057fae */ /* 0x0003e2000c12184a */
[----:B------:R-:W-:Y:S01]  /*d340*/  ISETP.GE.U32.AND P5, PT, R170, 0x7fffff9a, PT ;  /* 0x7fffff9aaa00780c */ /* 0x000fe20003fa6070 */
[----:B------:R-:W-:-:S02]  /*d350*/  VIADD R170, R14, 0xffffffb7 ;  /* 0xffffffb70eaa7836 */ /* 0x000fc40000000000 */
[----:B------:R-:W4:Y:S01]  /*d360*/  LDL.LU.64 R222, [R1+0x210] ;  /* 0x0002100001de7983 */ /* 0x000f220000300a00 */
[----:B------:R-:W-:Y:S02]  /*d370*/  ISETP.GE.U32.AND P2, PT, R15, 0x7fffff9b, PT ;  /* 0x7fffff9b0f00780c */ /* 0x000fe40003f46070 */
[----:B------:R-:W4:Y:S01]  /*d380*/  LDC R211, c[0x0][0x230] ;  /* 0x00008c00ffd37b82 */ /* 0x000f220000000800 */
[----:B-1----:R-:W-:Y:S01]  /*d390*/  IMAD.WIDE R214, R12, 0x4, R218 ;  /* 0x000000040cd67825 */ /* 0x002fe200078e02da */
[----:B------:R-:W-:-:S06]  /*d3a0*/  ISETP.GE.U32.AND P0, PT, R170, 0x7fffff98, PT ;  /* 0x7fffff98aa00780c */ /* 0x000fcc0003f06070 */
[----:B------:R-:W1:Y:S01]  /*d3b0*/  LDC R15, c[0x0][0x230] ;  /* 0x00008c00ff0f7b82 */ /* 0x000e620000000800 */
[C---:B------:R-:W-:Y:S01]  /*d3c0*/  IMAD.WIDE R218, R12.reuse, 0x4, R242 ;  /* 0x000000040cda7825 */ /* 0x040fe200078e02f2 */
[----:B------:R2:W-:Y:S04]  /*d3d0*/  STL.64 [R1+0x328], R214 ;  /* 0x000328d601007387 */ /* 0x0005e80000100a00 */
[----:B------:R-:W4:Y:S01]  /*d3e0*/  LDL.LU.64 R242, [R1+0x208] ;  /* 0x0002080001f27983 */ /* 0x000f220000300a00 */
[----:B--2---:R-:W-:Y:S01]  /*d3f0*/  VIADD R170, R235, 0xffffffb5 ;  /* 0xffffffb5ebaa7836 */ /* 0x004fe20000000000 */
[----:B------:R-:W2:Y:S02]  /*d400*/  LDC R14, c[0x0][0x230] ;  /* 0x00008c00ff0e7b82 */ /* 0x000ea40000000800 */
[----:B------:R1:W-:Y:S04]  /*d410*/  LDGSTS.E [R5+0x7800c], desc[UR10][R214.64], !P1 ;  /* 0x7800c000d6057fae */ /* 0x0003e8000c92184a */
[----:B------:R1:W-:Y:S02]  /*d420*/  STL.64 [R1+0x320], R218 ;  /* 0x000320da01007387 */ /* 0x0003e40000100a00 */
[----:B------:R-:W2:Y:S02]  /*d430*/  LDC R210, c[0x0][0x230] ;  /* 0x00008c00ffd27b82 */ /* 0x000ea40000000800 */
[----:B------:R-:W-:Y:S06]  /*d440*/  LDGSTS.E [R246+0x78000], desc[UR10][R218.64], !P3 ;  /* 0x78000000daf67fae */ /* 0x000fec000d92184a */
[----:B-1----:R-:W1:Y:S01]  /*d450*/  LDC R215, c[0x0][0x230] ;  /* 0x00008c00ffd77b82 */ /* 0x002e620000000800 */
[----:B------:R-:W2:Y:S01]  /*d460*/  LDL.LU.64 R218, [R1+0x200] ;  /* 0x0002000001da7983 */ /* 0x000ea20000300a00 */
[----:B---3--:R-:W-:-:S06]  /*d470*/  IMAD.WIDE R234, R12, 0x4, R248 ;  /* 0x000000040cea7825 */ /* 0x008fcc00078e02f8 */
[----:B------:R-:W3:Y:S01]  /*d480*/  LDC R214, c[0x0][0x230] ;  /* 0x00008c00ffd67b82 */ /* 0x000ee20000000800 */
[----:B------:R-:W3:Y:S01]  /*d490*/  LDL.LU.64 R248, [R1+0x1f8] ;  /* 0x0001f80001f87983 */ /* 0x000ee20000300a00 */
[----:B----4-:R-:W-:-:S03]  /*d4a0*/  IMAD.WIDE R226, R12, 0x4, R226 ;  /* 0x000000040ce27825 */ /* 0x010fc600078e02e2 */
[----:B------:R4:W-:Y:S04]  /*d4b0*/  STL.64 [R1+0x318], R234 ;  /* 0x000318ea01007387 */ /* 0x0009e80000100a00 */
[----:B------:R4:W-:Y:S04]  /*d4c0*/  LDGSTS.E [R246+0x78004], desc[UR10][R234.64], !P2 ;  /* 0x78004000eaf67fae */ /* 0x0009e8000d12184a */
[----:B------:R1:W-:Y:S04]  /*d4d0*/  STL.64 [R1+0x310], R226 ;  /* 0x000310e201007387 */ /* 0x0003e80000100a00 */
[----:B------:R-:W-:Y:S01]  /*d4e0*/  LDGSTS.E [R246+0x78008], desc[UR10][R226.64], !P5 ;  /* 0x78008000e2f67fae */ /* 0x000fe2000e92184a */
[----:B----4-:R-:W-:Y:S01]  /*d4f0*/  IMAD.WIDE R234, R12, 0x4, R250 ;  /* 0x000000040cea7825 */ /* 0x010fe200078e02fa */
[----:B------:R-:W-:-:S02]  /*d500*/  ISETP.GE.U32.AND P1, PT, R171, 0x7fffff97, PT ;  /* 0x7fffff97ab00780c */ /* 0x000fc40003f26070 */
[----:B-1----:R-:W4:Y:S04]  /*d510*/  LDL.LU.64 R226, [R1+0x1f0] ;  /* 0x0001f00001e27983 */ /* 0x002f280000300a00 */
[----:B------:R-:W4:Y:S01]  /*d520*/  LDL.LU.64 R250, [R1+0x1e8] ;  /* 0x0001e80001fa7983 */ /* 0x000f220000300a00 */
[----:B------:R-:W-:Y:S02]  /*d530*/  VIADD R171, R15, 0xffffffb4 ;  /* 0xffffffb40fab7836 */ /* 0x000fe40000000000 */
[----:B------:R-:W-:Y:S01]  /*d540*/  IMAD.WIDE R222, R12, 0x4, R222 ;  /* 0x000000040cde7825 */ /* 0x000fe200078e02de */
[----:B------:R-:W-:Y:S01]  /*d550*/  ISETP.GE.U32.AND P3, PT, R170, 0x7fffff96, PT ;  /* 0x7fffff96aa00780c */ /* 0x000fe20003f66070 */
[----:B------:R1:W-:Y:S01]  /*d560*/  STL.64 [R1+0x308], R234 ;  /* 0x000308ea01007387 */ /* 0x0003e20000100a00 */
[----:B------:R-:W-:Y:S01]  /*d570*/  ISETP.GE.U32.AND P2, PT, R171, 0x7fffff95, PT ;  /* 0x7fffff95ab00780c */ /* 0x000fe20003f46070 */
[----:B------:R-:W4:Y:S02]  /*d580*/  LDC R15, c[0x0][0x230] ;  /* 0x00008c00ff0f7b82 */ /* 0x000f240000000800 */
[----:B------:R-:W-:Y:S04]  /*d590*/  LDGSTS.E [R246+0x7800c], desc[UR10][R234.64], !P6 ;  /* 0x7800c000eaf67fae */ /* 0x000fe8000f12184a */
[----:B------:R1:W-:Y:S04]  /*d5a0*/  STL.64 [R1+0x300], R222 ;  /* 0x000300de01007387 */ /* 0x0003e80000100a00 */
[----:B------:R1:W-:Y:S04]  /*d5b0*/  LDGSTS.E [R247+0x78000], desc[UR10][R222.64], !P0 ;  /* 0x78000000def77fae */ /* 0x0003e8000c12184a */
[----:B-1----:R-:W4:Y:S01]  /*d5c0*/  LDL.LU.64 R234, [R1+0x1e0] ;  /* 0x0001e00001ea7983 */ /* 0x002f220000300a00 */
[----:B------:R-:W-:-:S05]  /*d5d0*/  IMAD.WIDE R222, R12, 0x4, R242 ;  /* 0x000000040cde7825 */ /* 0x000fca00078e02f2 */
[----:B------:R1:W-:Y:S04]  /*d5e0*/  STL.64 [R1+0x2f8], R222 ;  /* 0x0002f8de01007387 */ /* 0x0003e80000100a00 */
[----:B------:R-:W4:Y:S01]  /*d5f0*/  LDL.LU.64 R242, [R1+0x1d8] ;  /* 0x0001d80001f27983 */ /* 0x000f220000300a00 */
[----:B--2---:R-:W-:-:S03]  /*d600*/  IMAD.WIDE R218, R12, 0x4, R218 ;  /* 0x000000040cda7825 */ /* 0x004fc600078e02da */
[----:B------:R-:W-:Y:S04]  /*d610*/  LDGSTS.E [R247+0x78004], desc[UR10][R222.64], !P1 ;  /* 0x78004000def77fae */ /* 0x000fe8000c92184a */
[----:B------:R2:W-:Y:S04]  /*d620*/  STL.64 [R1+0x2f0], R218 ;  /* 0x0002f0da01007387 */ /* 0x0005e80000100a00 */
[----:B------:R-:W-:Y:S04]  /*d630*/  LDGSTS.E [R247+0x78008], desc[UR10][R218.64], !P3 ;  /* 0x78008000daf77fae */ /* 0x000fe8000d92184a */
[----:B-1----:R-:W4:Y:S01]  /*d640*/  LDL.LU.64 R222, [R1+0x1d0] ;  /* 0x0001d00001de7983 */ /* 0x002f220000300a00 */
[----:B---3--:R-:W-:-:S05]  /*d650*/  IMAD.WIDE R248, R12, 0x4, R248 ;  /* 0x000000040cf87825 */ /* 0x008fca00078e02f8 */
[----:B------:R1:W-:Y:S04]  /*d660*/  STL.64 [R1+0x2e8], R248 ;  /* 0x0002e8f801007387 */ /* 0x0003e80000100a00 */
[----:B--2---:R-:W2:Y:S04]  /*d670*/  LDL.LU.64 R218, [R1+0x1c8] ;  /* 0x0001c80001da7983 */ /* 0x004ea80000300a00 */
[----:B------:R4:W-:Y:S04]  /*d680*/  LDGSTS.E [R247+0x7800c], desc[UR10][R248.64], !P2 ;  /* 0x7800c000f8f77fae */ /* 0x0009e8000d12184a */
[----:B-1----:R-:W3:Y:S04]  /*d690*/  LDL.LU.64 R248, [R1+0x18f8] ;  /* 0x0018f80001f87983 */ /* 0x002ee80000300a00 */
[----:B------:R4:W-:Y:S02]  /*d6a0*/  STL.64 [R1+0x1868], R246 ;  /* 0x001868f601007387 */ /* 0x0009e40000100a00 */
[----:B----4-:R-:W-:-:S04]  /*d6b0*/  IMAD.WIDE R246, R12, 0x4, R226 ;  /* 0x000000040cf67825 */ /* 0x010fc800078e02e2 */
[----:B------:R-:W-:Y:S01]  /*d6c0*/  IMAD.WIDE R226, R12, 0x4, R250 ;  /* 0x000000040ce27825 */ /* 0x000fe200078e02fa */
[----:B------:R1:W-:Y:S04]  /*d6d0*/  STL.64 [R1+0x2e0], R246 ;  /* 0x0002e0f601007387 */ /* 0x0003e80000100a00 */
[----:B------:R-:W4:Y:S01]  /*d6e0*/  LDL.LU.64 R250, [R1+0x1c0] ;  /* 0x0001c00001fa7983 */ /* 0x000f220000300a00 */
[----:B------:R-:W-:Y:S02]  /*d6f0*/  VIADD R171, R14, 0xffffffb2 ;  /* 0xffffffb20eab7836 */ /* 0x000fe40000000000 */
[----:B------:R-:W-:Y:S01]  /*d700*/  VIADD R170, R211, 0xffffffb3 ;  /* 0xffffffb3d3aa7836 */ /* 0x000fe20000000000 */
[----:B------:R-:W1:Y:S04]  /*d710*/  LDC R14, c[0x0][0x230] ;  /* 0x00008c00ff0e7b82 */ /* 0x000e680000000800 */
[----:B------:R-:W-:Y:S01]  /*d720*/  ISETP.GE.U32.AND P5, PT, R170, 0x7fffff94, PT ;  /* 0x7fffff94aa00780c */ /* 0x000fe20003fa6070 */
[----:B------:R-:W-:-:S03]  /*d730*/  VIADD R170, R210, 0xffffffb1 ;  /* 0xffffffb1d2aa7836 */ /* 0x000fc60000000000 */
[----:B------:R-:W1:Y:S02]  /*d740*/  LDC R211, c[0x0][0x230] ;  /* 0x00008c00ffd37b82 */ /* 0x000e640000000800 */
[----:B------:R-:W-:Y:S01]  /*d750*/  ISETP.GE.U32.AND P0, PT, R170, 0x7fffff92, PT ;  /* 0x7fffff92aa00780c */ /* 0x000fe20003f06070 */
[----:B------:R-:W-:Y:S01]  /*d760*/  VIADD R170, R215, 0xffffffb0 ;  /* 0xffffffb0d7aa7836 */ /* 0x000fe20000000000 */
[----:B------:R-:W-:-:S04]  /*d770*/  ISETP.GE.U32.AND P6, PT, R171, 0x7fffff93, PT ;  /* 0x7fffff93ab00780c */ /* 0x000fc80003fc6070 */
[----:B------:R-:W3:Y:S01]  /*d780*/  LDC R210, c[0x0][0x230] ;  /* 0x00008c00ffd27b82 */ /* 0x000ee20000000800 */
[----:B------:R-:W-:Y:S01]  /*d790*/  ISETP.GE.U32.AND P1, PT, R170, 0x7fffff91, PT ;  /* 0x7fffff91aa00780c */ /* 0x000fe20003f26070 */
[----:B------:R-:W-:Y:S02]  /*d7a0*/  VIADD R171, R214, 0xffffffaf ;  /* 0xffffffafd6ab7836 */ /* 0x000fe40000000000 */
[----:B------:R-:W-:-:S04]  /*d7b0*/  VIADD R170, R15, 0xffffffae ;  /* 0xffffffae0faa7836 */ /* 0x000fc80000000000 */
[----:B------:R-:W3:Y:S01]  /*d7c0*/  LDC R215, c[0x0][0x230] ;  /* 0x00008c00ffd77b82 */ /* 0x000ee20000000800 */
[----:B------:R-:W-:Y:S01]  /*d7d0*/  ISETP.GE.U32.AND P2, PT, R170, 0x7fffff8f, PT ;  /* 0x7fffff8faa00780c */ /* 0x000fe20003f46070 */
[----:B-1----:R-:W-:-:S06]  /*d7e0*/  VIADD R170, R14, 0xffffffac ;  /* 0xffffffac0eaa7836 */ /* 0x002fcc0000000000 */
[----:B------:R-:W1:Y:S01]  /*d7f0*/  LDC R214, c[0x0][0x230] ;  /* 0x00008c00ffd67b82 */ /* 0x000e620000000800 */
[----:B------:R-:W-:Y:S01]  /*d800*/  ISETP.GE.U32.AND P3, PT, R171, 0x7fffff90, PT ;  /* 0x7fffff90ab00780c */ /* 0x000fe20003f66070 */
[----:B------:R-:W-:-:S06]  /*d810*/  VIADD R171, R211, 0xffffffad ;  /* 0xffffffadd3ab7836 */ /* 0x000fcc0000000000 */
[----:B------:R-:W4:Y:S08]  /*d820*/  LDC R15, c[0x0][0x230] ;  /* 0x00008c00ff0f7b82 */ /* 0x000f300000000800 */
[----:B------:R-:W4:Y:S01]  /*d830*/  LDC R14, c[0x0][0x230] ;  /* 0x00008c00ff0e7b82 */ /* 0x000f220000000800 */
[----:B------:R3:W-:Y:S01]  /*d840*/  STL.64 [R1+0x2d8], R226 ;  /* 0x0002d8e201007387 */ /* 0x0007e20000100a00 */
[----:B------:R-:W-:-:S04]  /*d850*/  IMAD.WIDE R222, R12, 0x4, R222 ;  /* 0x000000040cde7825 */ /* 0x000fc800078e02de */
[----:B--2---:R-:W-:Y:S01]  /*d860*/  IMAD.WIDE R218, R12, 0x4, R218 ;  /* 0x000000040cda7825 */ /* 0x004fe200078e02da */
[----:B---3--:R-:W-:Y:S01]  /*d870*/  LDGSTS.E [R248+0x78000], desc[UR10][R246.64], !P5 ;  /* 0x78000000f6f87fae */ /* 0x008fe2000e92184a */
[----:B------:R-:W-:Y:S02]  /*d880*/  ISETP.GE.U32.AND P5, PT, R171, 0x7fffff8e, PT ;  /* 0x7fffff8eab00780c */ /* 0x000fe40003fa6070 */
[----:B------:R-:W-:Y:S01]  /*d890*/  VIADD R171, R210, 0xffffffab ;  /* 0xffffffabd2ab7836 */ /* 0x000fe20000000000 */
[----:B------:R2:W-:Y:S01]  /*d8a0*/  LDGSTS.E [R248+0x78004], desc[UR10][R226.64], !P6 ;  /* 0x78004000e2f87fae */ /* 0x0005e2000f12184a */
[----:B------:R-:W-:Y:S01]  /*d8b0*/  IMAD.WIDE R210, R12, 0x4, R242 ;  /* 0x000000040cd27825 */ /* 0x000fe200078e02f2 */
[----:B------:R-:W-:-:S03]  /*d8c0*/  ISETP.GE.U32.AND P6, PT, R170, 0x7fffff8d, PT ;  /* 0x7fffff8daa00780c */ /* 0x000fc60003fc6070 */
[----:B------:R-:W-:Y:S01]  /*d8d0*/  VIADD R170, R215, 0xffffffaa ;  /* 0xffffffaad7aa7836 */ /* 0x000fe20000000000 */
[----:B------:R-:W3:Y:S01]  /*d8e0*/  LDL.LU.64 R246, [R1+0x1b8] ;  /* 0x0001b80001f67983 */ /* 0x000ee20000300a00 */
[----:B--2---:R-:W-:Y:S02]  /*d8f0*/  IMAD.WIDE R226, R12, 0x4, R234 ;  /* 0x000000040ce27825 */ /* 0x004fe400078e02ea */
[----:B------:R-:W2:Y:S03]  /*d900*/  LDC R235, c[0x0][0x230] ;  /* 0x00008c00ffeb7b82 */ /* 0x000ea60000000800 */
[----:B------:R4:W-:Y:S01]  /*d910*/  LDGSTS.E [R248+0x78008], desc[UR10][R226.64], !P0 ;  /* 0x78008000e2f87fae */ /* 0x0009e2000c12184a */
[----:B------:R-:W-:Y:S01]  /*d920*/  ISETP.GE.U32.AND P0, PT, R171, 0x7fffff8c, PT ;  /* 0x7fffff8cab00780c */ /* 0x000fe20003f06070 */
[----:B-1----:R-:W-:Y:S02]  /*d930*/  VIADD R171, R214, 0xffffffa9 ;  /* 0xffffffa9d6ab7836 */ /* 0x002fe40000000000 */
[----:B------:R1:W-:Y:S01]  /*d940*/  STL.64 [R1+0x2d0], R226 ;  /* 0x0002d0e201007387 */ /* 0x0003e20000100a00 */
[----:B----4-:R-:W-:Y:S01]  /*d950*/  IMAD.WIDE R250, R12, 0x4, R250 ;  /* 0x000000040cfa7825 */ /* 0x010fe200078e02fa */
[----:B------:R-:W4:Y:S02]  /*d960*/  LDC R234, c[0x0][0x230] ;  /* 0x00008c00ffea7b82 */ /* 0x000f240000000800 */
[----:B------:R-:W4:Y:S04]  /*d970*/  LDL.LU.64 R242, [R1+0x1b0] ;  /* 0x0001b00001f27983 */ /* 0x000f280000300a00 */
[----:B------:R1:W-:Y:S04]  /*d980*/  STL.64 [R1+0x2c8], R210 ;  /* 0x0002c8d201007387 */ /* 0x0003e80000100a00 */
[----:B------:R-:W-:Y:S01]  /*d990*/  LDGSTS.E [R248+0x7800c], desc[UR10][R210.64], !P1 ;  /* 0x7800c000d2f87fae */ /* 0x000fe2000c92184a */
[----:B------:R-:W-:Y:S01]  /*d9a0*/  ISETP.GE.U32.AND P1, PT, R170, 0x7fffff8b, PT ;  /* 0x7fffff8baa00780c */ /* 0x000fe20003f26070 */
[----:B------:R-:W-:Y:S01]  /*d9b0*/  VIADD R170, R15, 0xffffffa8 ;  /* 0xffffffa80faa7836 */ /* 0x000fe20000000000 */
[----:B-1----:R-:W1:Y:S01]  /*d9c0*/  LDC R227, c[0x0][0x230] ;  /* 0x00008c00ffe37b82 */ /* 0x002e620000000800 */
[----:B------:R2:W-:Y:S01]  /*d9d0*/  LDGSTS.E [R249+0x78000], desc[UR10][R222.64], !P3 ;  /* 0x78000000def97fae */ /* 0x0005e2000d92184a */
[----:B------:R-:W-:Y:S01]  /*d9e0*/  ISETP.GE.U32.AND P3, PT, R171, 0x7fffff8a, PT ;  /* 0x7fffff8aab00780c */ /* 0x000fe20003f66070 */
[----:B------:R-:W-:-:S02]  /*d9f0*/  VIADD R171, R14, 0xffffffa7 ;  /* 0xffffffa70eab7836 */ /* 0x000fc40000000000 */
[----:B------:R1:W-:Y:S03]  /*da00*/  LDGSTS.E [R249+0x78004], desc[UR10][R218.64], !P2 ;  /* 0x78004000daf97fae */ /* 0x0003e6000d12184a */
[----:B------:R-:W1:Y:S01]  /*da10*/  LDC R226, c[0x0][0x230] ;  /* 0x00008c00ffe27b82 */ /* 0x000e620000000800 */
[----:B------:R-:W4:Y:S04]  /*da20*/  LDL.LU.64 R210, [R1+0x1a8] ;  /* 0x0001a80001d27983 */ /* 0x000f280000300a00 */
[----:B------:R2:W-:Y:S04]  /*da30*/  STL.64 [R1+0x2c0], R222 ;  /* 0x0002c0de01007387 */ /* 0x0005e80000100a00 */
[----:B------:R-:W4:Y:S04]  /*da40*/  LDL.LU.64 R214, [R1+0x1a0] ;  /* 0x0001a00001d67983 */ /* 0x000f280000300a00 */
[----:B------:R2:W-:Y:S04]  /*da50*/  STL.64 [R1+0x2b8], R218 ;  /* 0x0002b8da01007387 */ /* 0x0005e80000100a00 */
[----:B------:R-:W-:Y:S01]  /*da60*/  LDGSTS.E [R249+0x78008], desc[UR10][R250.64], !P5 ;  /* 0x78008000faf97fae */ /* 0x000fe2000e92184a */
[----:B------:R-:W-:Y:S01]  /*da70*/  ISETP.GE.U32.AND P2, PT, R170, 0x7fffff89, PT ;  /* 0x7fffff89aa00780c */ /* 0x000fe20003f46070 */
[----:B--2---:R-:W2:Y:S02]  /*da80*/  LDC R223, c[0x0][0x230] ;  /* 0x00008c00ffdf7b82 */ /* 0x004ea40000000800 */
[----:B------:R-:W2:Y:S06]  /*da90*/  LDL.LU.64 R218, [R1+0x198] ;  /* 0x0001980001da7983 */ /* 0x000eac0000300a00 */
[----:B------:R-:W2:Y:S01]  /*daa0*/  LDC R222, c[0x0][0x230] ;  /* 0x00008c00ffde7b82 */ /* 0x000ea20000000800 */
[----:B------:R-:W2:Y:S04]  /*dab0*/  LDL.LU.64 R14, [R1+0x190] ;  /* 0x00019000010e7983 */ /* 0x000ea80000300a00 */
[----:B------:R1:W-:Y:S04]  /*dac0*/  STL.64 [R1+0x2b0], R250 ;  /* 0x0002b0fa01007387 */ /* 0x0003e80000100a00 */
[----:B-1----:R-:W2:Y:S01]  /*dad0*/  LDL.LU.64 R250, [R1+0x18f0] ;  /* 0x0018f00001fa7983 */ /* 0x002ea20000300a00 */
[----:B------:R-:W-:Y:S01]  /*dae0*/  VIADD R170, R235, 0xffffffa6 ;  /* 0xffffffa6ebaa7836 */ /* 0x000fe20000000000 */
[----:B------:R-:W-:Y:S01]  /*daf0*/  ISETP.GE.U32.AND P5, PT, R171, 0x7fffff88, PT ;  /* 0x7fffff88ab00780c */ /* 0x000fe20003fa6070 */
[----:B------:R-:W-:Y:S01]  /*db00*/  VIADD R171, R226, 0xffffffa4 ;  /* 0xffffffa4e2ab7836 */ /* 0x000fe20000000000 */
[----:B------:R-:W1:Y:S01]  /*db10*/  LDC R235, c[0x0][0x230] ;  /* 0x00008c00ffeb7b82 */ /* 0x000e620000000800 */
[----:B---3--:R-:W-:-:S05]  /*db20*/  IMAD.WIDE R246, R12, 0x4, R246 ;  /* 0x000000040cf67825 */ /* 0x008fca00078e02f6 */
[----:B------:R-:W-:Y:S04]  /*db30*/  STL.64 [R1+0x2a8], R246 ;  /* 0x0002a8f601007387 */ /* 0x000fe80000100a00 */
[----:B------:R3:W-:Y:S01]  /*db40*/  LDGSTS.E [R249+0x7800c], desc[UR10][R246.64], !P6 ;  /* 0x7800c000f6f97fae */ /* 0x0007e2000f12184a */
[----:B------:R-:W-:-:S03]  /*db50*/  ISETP.GE.U32.AND P6, PT, R170, 0x7fffff87, PT ;  /* 0x7fffff87aa00780c */ /* 0x000fc60003fc6070 */
[----:B------:R1:W-:Y:S01]  /*db60*/  STL.64 [R1+0x1870], R248 ;  /* 0x001870f801007387 */ /* 0x0003e20000100a00 */
[----:B----4-:R-:W-:-:S04]  /*db70*/  IMAD.WIDE R242, R12, 0x4, R242 ;  /* 0x000000040cf27825 */ /* 0x010fc800078e02f2 */
[----:B------:R-:W-:Y:S01]  /*db80*/  VIADD R170, R227, 0xffffffa5 ;  /* 0xffffffa5e3aa7836 */ /* 0x000fe20000000000 */
[----:B-1----:R-:W3:Y:S04]  /*db90*/  LDL.LU.64 R248, [R1+0x188] ;  /* 0x0001880001f87983 */ /* 0x002ee80000300a00 */
[----:B------:R1:W-:Y:S04]  /*dba0*/  STL.64 [R1+0x2a0], R242 ;  /* 0x0002a0f201007387 */ /* 0x0003e80000100a00 */
[----:B------:R-:W4:Y:S01]  /*dbb0*/  LDL.LU.64 R246, [R1+0x180] ;  /* 0x0001800001f67983 */ /* 0x000f220000300a00 */
[----:B------:R-:W-:-:S05]  /*dbc0*/  IMAD.WIDE R210, R12, 0x4, R210 ;  /* 0x000000040cd27825 */ /* 0x000fca00078e02d2 */
[----:B------:R1:W-:Y:S04]  /*dbd0*/  STL.64 [R1+0x298], R210 ;  /* 0x000298d201007387 */ /* 0x0003e80000100a00 */
[----:B------:R-:W4:Y:S04]  /*dbe0*/  LDL.LU.64 R226, [R1+0x178] ;  /* 0x0001780001e27983 */ /* 0x000f280000300a00 */
[----:B--2---:R2:W-:Y:S01]  /*dbf0*/  LDGSTS.E [R250+0x78000], desc[UR10][R242.64], !P0 ;  /* 0x78000000f2fa7fae */ /* 0x0045e2000c12184a */
[----:B------:R-:W-:-:S03]  /*dc00*/  IMAD.WIDE R214, R12, 0x4, R214 ;  /* 0x000000040cd67825 */ /* 0x000fc600078e02d6 */
[----:B------:R-:W-:Y:S04]  /*dc10*/  LDGSTS.E [R250+0x78004], desc[UR10][R210.64], !P1 ;  /* 0x78004000d2fa7fae */ /* 0x000fe8000c92184a */
[----:B-1----:R-:W2:Y:S01]  /*dc20*/  LDL.LU.64 R242, [R1+0x170] ;  /* 0x0001700001f27983 */ /* 0x002ea20000300a00 */
[----:B------:R-:W-:Y:S01]  /*dc30*/  ISETP.GE.U32.AND P1, PT, R171, 0x7fffff85, PT ;  /* 0x7fffff85ab00780c */ /* 0x000fe20003f26070 */
[----:B------:R-:W-:Y:S02]  /*dc40*/  IMAD.WIDE R218, R12, 0x4, R218 ;  /* 0x000000040cda7825 */ /* 0x000fe400078e02da */
[----:B------:R-:W-:Y:S02]  /*dc50*/  LDGSTS.E [R250+0x78008], desc[UR10][R214.64], !P3 ;  /* 0x78008000d6fa7fae */ /* 0x000fe4000d92184a */
[----:B------:R-:W-:-:S02]  /*dc60*/  VIADD R171, R223, 0xffffffa2 ;  /* 0xffffffa2dfab7836 */ /* 0x000fc40000000000 */
[----:B------:R1:W-:Y:S03]  /*dc70*/  LDGSTS.E [R250+0x7800c], desc[UR10][R218.64], !P2 ;  /* 0x7800c000dafa7fae */ /* 0x0003e6000d12184a */
[----:B------:R-:W-:Y:S01]  /*dc80*/  ISETP.GE.U32.AND P2, PT, R171, 0x7fffff83, PT ;  /* 0x7fffff83ab00780c */ /* 0x000fe20003f46070 */
[----:B------:R-:W-:Y:S01]  /*dc90*/  IMAD.WIDE R14, R12, 0x4, R14 ;  /* 0x000000040c0e7825 */ /* 0x000fe200078e020e */
[----:B------:R-:W1:Y:S01]  /*dca0*/  LDC R171, c[0x0][0x230] ;  /* 0x00008c00ffab7b82 */ /* 0x000e620000000800 */
[----:B------:R-:W-:Y:S01]  /*dcb0*/  ISETP.GE.U32.AND P0, PT, R170, 0x7fffff86, PT ;  /* 0x7fffff86aa00780c */ /* 0x000fe20003f06070 */
[----:B------:R-:W2:Y:S01]  /*dcc0*/  LDL.LU.64 R210, [R1+0x18e8] ;  /* 0x0018e80001d27983 */ /* 0x000ea20000300a00 */
[----:B------:R-:W-:-:S03]  /*dcd0*/  VIADD R170, R234, 0xffffffa3 ;  /* 0xffffffa3eaaa7836 */ /* 0x000fc60000000000 */
[----:B------:R2:W-:Y:S02]  /*dce0*/  LDGSTS.E [R251+0x78000], desc[UR10][R14.64], !P5 ;  /* 0x780000000efb7fae */ /* 0x0005e4000e92184a */
[----:B------:R-:W-:Y:S01]  /*dcf0*/  ISETP.GE.U32.AND P3, PT, R170, 0x7fffff84, PT ;  /* 0x7fffff84aa00780c */ /* 0x000fe20003f66070 */
[----:B------:R-:W-:Y:S01]  /*dd00*/  VIADD R170, R222, 0xffffffa1 ;  /* 0xffffffa1deaa7836 */ /* 0x000fe20000000000 */
[----:B------:R1:W-:Y:S01]  /*dd10*/  STL.64 [R1+0x290], R214 ;  /* 0x000290d601007387 */ /* 0x0003e20000100a00 */
[----:B------:R-:W4:Y:S03]  /*dd20*/  LDC R234, c[0x0][0x230] ;  /* 0x00008c00ffea7b82 */ /* 0x000f260000000800 */
[----:B------:R-:W-:Y:S01]  /*dd30*/  ISETP.GE.U32.AND P5, PT, R170, 0x7fffff82, PT ;  /* 0x7fffff82aa00780c */ /* 0x000fe20003fa6070 */
[----:B-1----:R-:W2:Y:S01]  /*dd40*/  LDL.LU.64 R214, [R1+0x18e0] ;  /* 0x0018e00001d67983 */ /* 0x002ea20000300a00 */
[----:B------:R-:W-:-:S03]  /*dd50*/  VIADD R170, R171, 0xffffffa0 ;  /* 0xffffffa0abaa7836 */ /* 0x000fc60000000000 */
[----:B------:R1:W-:Y:S01]  /*dd60*/  STL.64 [R1+0x288], R218 ;  /* 0x000288da01007387 */ /* 0x0003e20000100a00 */
[----:B------:R-:W-:-:S03]  /*dd70*/  VIADD R171, R235, 0xffffff9f ;  /* 0xffffff9febab7836 */ /* 0x000fc60000000000 */
[----:B------:R1:W-:Y:S01]  /*dd80*/  STL.64 [R1+0x280], R14 ;  /* 0x0002800e01007387 */ /* 0x0003e20000100a00 */
[----:B------:R-:W1:Y:S03]  /*dd90*/  S2R R235, SR_TID.X ;  /* 0x0000000000eb7919 */ /* 0x000e660000002100 */
[----:B-1----:R-:W2:Y:S04]  /*dda0*/  LDL.LU.64 R218, [R1+0x168] ;  /* 0x0001680001da7983 */ /* 0x002ea80000300a00 */
[----:B------:R-:W2:Y:S04]  /*ddb0*/  LDL.LU.64 R222, [R1+0x160] ;  /* 0x0001600001de7983 */ /* 0x000ea80000300a00 */
[----:B------:R-:W2:Y:S01]  /*ddc0*/  LDL.LU.64 R14, [R1+0x18d8] ;  /* 0x0018d800010e7983 */ /* 0x000ea20000300a00 */
[----:B------:R-:W-:Y:S01]  /*ddd0*/  LOP3.LUT R235, R235, 0x1f, RZ, 0xc0, !PT ;  /* 0x0000001febeb7812 */ /* 0x000fe200078ec0ff */
[----:B---3--:R-:W-:-:S04]  /*dde0*/  IMAD.WIDE R248, R12, 0x4, R248 ;  /* 0x000000040cf87825 */ /* 0x008fc800078e02f8 */
[C---:B----4-:R-:W-:Y:S01]  /*ddf0*/  IMAD.WIDE R246, R12.reuse, 0x4, R246 ;  /* 0x000000040cf67825 */ /* 0x050fe200078e02f6 */
[----:B------:R-:W-:Y:S04]  /*de00*/  STL.64 [R1+0x278], R248 ;  /* 0x000278f801007387 */ /* 0x000fe80000100a00 */
[----:B------:R-:W-:Y:S04]  /*de10*/  LDGSTS.E [R251+0x78004], desc[UR10][R248.64], !P6 ;  /* 0x78004000f8fb7fae */ /* 0x000fe8000f12184a */
[----:B------:R-:W-:Y:S01]  /*de20*/  STL.64 [R1+0x270], R246 ;  /* 0x000270f601007387 */ /* 0x000fe20000100a00 */
[----:B------:R-:W-:-:S03]  /*de30*/  IMAD.WIDE R226, R12, 0x4, R226 ;  /* 0x000000040ce27825 */ /* 0x000fc600078e02e2 */
[----:B------:R-:W-:Y:S04]  /*de40*/  LDGSTS.E [R251+0x78008], desc[UR10][R246.64], !P0 ;  /* 0x78008000f6fb7fae */ /* 0x000fe8000c12184a */
[----:B------:R1:W-:Y:S01]  /*de50*/  STL.64 [R1+0x268], R226 ;  /* 0x000268e201007387 */ /* 0x0003e20000100a00 */
[----:B------:R-:W-:-:S03]  /*de60*/  ISETP.GE.U32.AND P6, PT, R170, 0x7fffff81, PT ;  /* 0x7fffff81aa00780c */ /* 0x000fc60003fc6070 */
[----:B------:R3:W-:Y:S01]  /*de70*/  LDGSTS.E [R251+0x7800c], desc[UR10][R226.64], !P1 ;  /* 0x7800c000e2fb7fae */ /* 0x0007e2000c92184a */
[----:B------:R-:W-:Y:S01]  /*de80*/  ISETP.GE.AND P0, PT, R235, R170, PT ;  /* 0x000000aaeb00720c */ /* 0x000fe20003f06270 */
[----:B------:R-:W-:Y:S02]  /*de90*/  VIADD R170, R234, 0xffffff9e ;  /* 0xffffff9eeaaa7836 */ /* 0x000fe40000000000 */
[----:B--2---:R-:W-:-:S05]  /*dea0*/  IMAD.WIDE R242, R12, 0x4, R242 ;  /* 0x000000040cf27825 */ /* 0x004fca00078e02f2 */
[----:B------:R2:W-:Y:S04]  /*deb0*/  STL.64 [R1+0x260], R242 ;  /* 0x000260f201007387 */ /* 0x0005e80000100a00 */
[----:B-1----:R-:W3:Y:S04]  /*dec0*/  LDL.LU.64 R226, [R1+0xb8] ;  /* 0x0000b80001e27983 */ /* 0x002ee80000300a00 */
[----:B------:R-:W4:Y:S04]  /*ded0*/  LDL.LU.64 R234, [R1+0xa8] ;  /* 0x0000a80001ea7983 */ /* 0x000f280000300a00 */
[----:B------:R1:W-:Y:S04]  /*dee0*/  STL.64 [R1+0x1878], R250 ;  /* 0x001878fa01007387 */ /* 0x0003e80000100a00 */
[----:B------:R4:W-:Y:S04]  /*def0*/  LDGSTS.E [R252+0x78000], desc[UR10][R242.64], !P3 ;  /* 0x78000000f2fc7fae */ /* 0x0009e8000d92184a */
[----:B--2---:R-:W2:Y:S01]  /*df00*/  LDL.LU.64 R242, [R1+0x98] ;  /* 0x0000980001f27983 */ /* 0x004ea20000300a00 */
[----:B------:R-:W-:-:S02]  /*df10*/  ISETP.GE.U32.AND P3, PT, R170, 0x7fffff7f, PT ;  /* 0x7fffff7faa00780c */ /* 0x000fc40003f66070 */
[----:B------:R-:W1:Y:S01]  /*df20*/  LDC R170, c[0x0][0x230] ;  /* 0x00008c00ffaa7b82 */ /* 0x000e620000000800 */
[----:B------:R-:W-:Y:S01]  /*df30*/  ISETP.GE.U32.AND P1, PT, R171, 0x7fffff80, PT ;  /* 0x7fffff80ab00780c */ /* 0x000fe20003f26070 */
[----:B-1----:R-:W2:Y:S04]  /*df40*/  LDL.LU.64 R250, [R1+0x78] ;  /* 0x0000780001fa7983 */ /* 0x002ea80000300a00 */
[----:B------:R-:W2:Y:S02]  /*df50*/  LDL.LU.64 R248, [R1+0x70] ;  /* 0x0000700001f87983 */ /* 0x000ea40000300a00 */
[----:B------:R-:W1:Y:S02]  /*df60*/  LDC R171, c[0x0][0x230] ;  /* 0x00008c00ffab7b82 */ /* 0x000e640000000800 */
[----:B------:R-:W2:Y:S01]  /*df70*/  LDL.LU.64 R246, [R1+0x68] ;  /* 0x0000680001f67983 */ /* 0x000ea20000300a00 */
[----:B------:R-:W-:-:S05]  /*df80*/  IMAD.WIDE R218, R12, 0x4, R218 ;  /* 0x000000040cda7825 */ /* 0x000fca00078e02da */
[----:B------:R-:W-:Y:S01]  /*df90*/  LDGSTS.E [R252+0x78004], desc[UR10][R218.64], !P2 ;  /* 0x78004000dafc7fae */ /* 0x000fe2000d12184a */
[----:B------:R-:W-:-:S05]  /*dfa0*/  VIADD R170, R170, 0xffffff9d ;  /* 0xffffff9daaaa7836 */ /* 0x000fca0000000000 */
[----:B------:R-:W-:Y:S02]  /*dfb0*/  ISETP.GE.U32.AND P2, PT, R170, 0x7fffff7e, PT ;  /* 0x7fffff7eaa00780c */ /* 0x000fe40003f46070 */
[----:B------:R-:W1:Y:S01]  /*dfc0*/  LDC R170, c[0x0][0x230] ;  /* 0x00008c00ffaa7b82 */ /* 0x000e620000000800 */
[C---:B------:R-:W-:Y:S01]  /*dfd0*/  IMAD.WIDE R222, R12.reuse, 0x4, R222 ;  /* 0x000000040cde7825 */ /* 0x040fe200078e02de */
[----:B------:R-:W-:Y:S03]  /*dfe0*/  STL.64 [R1+0x258], R218 ;  /* 0x000258da01007387 */ /* 0x000fe60000100a00 */
[----:B------:R-:W-:Y:S01]  /*dff0*/  IMAD.WIDE R14, R12, 0x4, R14 ;  /* 0x000000040c0e7825 */ /* 0x000fe200078e020e */
[----:B------:R1:W-:Y:S03]  /*e000*/  STL.64 [R1+0x1880], R12 ;  /* 0x0018800c01007387 */ /* 0x0003e60000100a00 */
[----:B-1----:R-:W-:Y:S01]  /*e010*/  VIADD R171, R171, 0xffffff9c ;  /* 0xffffff9cabab7836 */ /* 0x002fe20000000000 */
[----:B------:R-:W-:Y:S01]  /*e020*/  LDGSTS.E [R252+0x78008], desc[UR10][R222.64], !P5 ;  /* 0x78008000defc7fae */ /* 0x000fe2000e92184a */
[----:B------:R-:W-:-:S03]  /*e030*/  IMAD.WIDE R230, R4, 0x4, R230 ;  /* 0x0000000404e67825 */ /* 0x000fc600078e02e6 */
[----:B------:R1:W-:Y:S04]  /*e040*/  LDGSTS.E [R252+0x7800c], desc[UR10][R14.64], !P6 ;  /* 0x7800c0000efc7fae */ /* 0x0003e8000f12184a */
[----:B------:R-:W2:Y:S04]  /*e050*/  LDL.LU.64 R12, [R1+0x80] ;  /* 0x00008000010c7983 */ /* 0x000ea80000300a00 */
[----:B------:R1:W-:Y:S01]  /*e060*/  STL.64 [R1+0x250], R222 ;  /* 0x000250de01007387 */ /* 0x0003e20000100a00 */
[----:B------:R-:W-:-:S03]  /*e070*/  VIADD R170, R170, 0xffffff9b ;  /* 0xffffff9baaaa7836 */ /* 0x000fc60000000000 */
[----:B------:R-:W2:Y:S01]  /*e080*/  LDL.LU.64 R218, [R1+0x18d0] ;  /* 0x0018d00001da7983 */ /* 0x000ea20000300a00 */
[----:B------:R-:W-:Y:S02]  /*e090*/  ISETP.GE.U32.AND P5, PT, R171, 0x7fffff7d, PT ;  /* 0x7fffff7dab00780c */ /* 0x000fe40003fa6070 */
[----:B------:R-:W-:Y:S01]  /*e0a0*/  ISETP.GE.U32.AND P6, PT, R170, 0x7fffff7c, PT ;  /* 0x7fffff7caa00780c */ /* 0x000fe20003fc6070 */
[C---:B------:R-:W-:Y:S01]  /*e0b0*/  IMAD.WIDE R238, R4.reuse, 0x4, R238 ;  /* 0x0000000404ee7825 */ /* 0x040fe200078e02ee */
[----:B------:R-:W0:Y:S04]  /*e0c0*/  LDGDEPBAR ;  /* 0x00000000000079af */ /* 0x000e280000000000 */
[----:B-1----:R-:W2:Y:S04]  /*e0d0*/  LDL.LU.64 R222, [R1+0x18c8] ;  /* 0x0018c80001de7983 */ /* 0x002ea80000300a00 */
[----:B------:R1:W-:Y:S04]  /*e0e0*/  STL.64 [R1+0x1888], R14 ;  /* 0x0018880e01007387 */ /* 0x0003e80000100a00 */
[----:B-1----:R-:W2:Y:S04]  /*e0f0*/  LDL.LU.64 R14, [R1+0x88] ;  /* 0x00008800010e7983 */ /* 0x002ea80000300a00 */
[----:B------:R-:W2:Y:S01]  /*e100*/  LDL.LU.64 R170, [R1+0x90] ;  /* 0x0000900001aa7983 */ /* 0x000ea20000300a00 */
[----:B---3--:R-:W-:-:S04]  /*e110*/  IMAD.WIDE R226, R4, 0x4, R226 ;  /* 0x0000000404e27825 */ /* 0x008fc800078e02e2 */
[C---:B----4-:R-:W-:Y:S01]  /*e120*/  IMAD.WIDE R234, R4.reuse, 0x4, R234 ;  /* 0x0000000404ea7825 */ /* 0x050fe200078e02ea */
[----:B------:R1:W-:Y:S04]  /*e130*/  STL.64 [R1+0x240], R226 ;  /* 0x000240e201007387 */ /* 0x0003e80000100a00 */
[----:B-1----:R-:W3:Y:S04]  /*e140*/  LDL.LU.64 R226, [R1+0x18c0] ;  /* 0x0018c00001e27983 */ /* 0x002ee80000300a00 */
[----:B------:R1:W-:Y:S01]  /*e150*/  STL.64 [R1+0x238], R230 ;  /* 0x000238e601007387 */ /* 0x0003e20000100a00 */
[----:B--2---:R-:W-:-:S03]  /*e160*/  IMAD.WIDE R242, R4, 0x4, R242 ;  /* 0x0000000404f27825 */ /* 0x004fc600078e02f2 */
[----:B-1----:R-:W2:Y:S04]  /*e170*/  LDL.LU.64 R230, [R1+0x18b8] ;  /* 0x0018b80001e67983 */ /* 0x002ea80000300a00 */
[----:B------:R1:W-:Y:S04]  /*e180*/  STL.64 [R1+0x230], R234 ;  /* 0x000230ea01007387 */ /* 0x0003e80000100a00 */
[----:B-1----:R-:W4:Y:S04]  /*e190*/  LDL.LU.64 R234, [R1+0x18b0] ;  /* 0x0018b00001ea7983 */ /* 0x002f280000300a00 */
[----:B------:R1:W-:Y:S04]  /*e1a0*/  STL.64 [R1+0x228], R238 ;  /* 0x000228ee01007387 */ /* 0x0003e80000100a00 */
[----:B-1----:R-:W3:Y:S04]  /*e1b0*/  LDL.LU.64 R238, [R1+0x18a8] ;  /* 0x0018a80001ee7983 */ /* 0x002ee80000300a00 */
[----:B------:R1:W-:Y:S04]  /*e1c0*/  STL.64 [R1+0x220], R242 ;  /* 0x000220f201007387 */ /* 0x0003e80000100a00 */
[----:B-1----:R-:W2:Y:S01]  /*e1d0*/  LDL.LU.64 R242, [R1+0x18a0] ;  /* 0x0018a00001f27983 */ /* 0x002ea20000300a00 */
[----:B------:R-:W-:-:S04]  /*e1e0*/  IMAD.WIDE R12, R4, 0x4, R12 ;  /* 0x00000004040c7825 */ /* 0x000fc800078e020c */
[----:B------:R-:W-:-:S04]  /*e1f0*/  IMAD.WIDE R14, R4, 0x4, R14 ;  /* 0x00000004040e7825 */ /* 0x000fc800078e020e */
[----:B------:R-:W-:-:S05]  /*e200*/  IMAD.WIDE R170, R4, 0x4, R170 ;  /* 0x0000000404aa7825 */ /* 0x000fca00078e02aa */
[----:B------:R1:W-:Y:S04]  /*e210*/  STL.64 [R1+0x218], R170 ;  /* 0x000218aa01007387 */ /* 0x0003e80000100a00 */
[----:B------:R1:W-:Y:S04]  /*e220*/  STL.64 [R1+0x210], R14 ;  /* 0x0002100e01007387 */ /* 0x0003e80000100a00 */
[----:B------:R1:W-:Y:S02]  /*e230*/  STL.64 [R1+0x208], R12 ;  /* 0x0002080c01007387 */ /* 0x0003e40000100a00 */
[----:B-1----:R-:W-:-:S04]  /*e240*/  IMAD.WIDE R170, R4, 0x4, R250 ;  /* 0x0000000404aa7825 */ /* 0x002fc800078e02fa */
[C---:B------:R-:W-:Y:S01]  /*e250*/  IMAD.WIDE R14, R4.reuse, 0x4, R248 ;  /* 0x00000004040e7825 */ /* 0x040fe200078e02f8 */
[----:B------:R1:W-:Y:S03]  /*e260*/  STL.64 [R1+0x200], R170 ;  /* 0x000200aa01007387 */ /* 0x0003e60000100a00 */
[C---:B------:R-:W-:Y:S01]  /*e270*/  IMAD.WIDE R12, R4.reuse, 0x4, R246 ;  /* 0x00000004040c7825 */ /* 0x040fe200078e02f6 */
[----:B------:R-:W-:Y:S04]  /*e280*/  STL.64 [R1+0x1f8], R14 ;  /* 0x0001f80e01007387 */ /* 0x000fe80000100a00 */
[----:B------:R1:W-:Y:S02]  /*e290*/  STL.64 [R1+0x1f0], R12 ;  /* 0x0001f00c01007387 */ /* 0x0003e40000100a00 */
[----:B-1----:R-:W-:-:S05]  /*e2a0*/  IMAD.WIDE R170, R4, 0x4, R244 ;  /* 0x0000000404aa7825 */ /* 0x002fca00078e02f4 */
[----:B------:R3:W-:Y:S01]  /*e2b0*/  STL.64 [R1+0x1e8], R170 ;  /* 0x0001e8aa01007387 */ /* 0x0007e20000100a00 */
[----:B------:R-:W-:-:S04]  /*e2c0*/  IMAD.WIDE R12, R4, 0x4, R240 ;  /* 0x00000004040c7825 */ /* 0x000fc800078e02f0 */
        /* <DEDUP_REMOVED lines=18> */
[----:B---3--:R-:W-:-:S04]  /*e3f0*/  IMAD.WIDE R170, R4, 0x4, R238 ;  /* 0x0000000404aa7825 */ /* 0x008fc800078e02ee */
[----:B--2---:R-:W-:-:S05]  /*e400*/  IMAD.WIDE R14, R4, 0x4, R242 ;  /* 0x00000004040e7825 */ /* 0x004fca00078e02f2 */
[----:B------:R1:W-:Y:S04]  /*e410*/  STL.64 [R1+0x1e0], R14 ;  /* 0x0001e00e01007387 */ /* 0x0003e80000100a00 */
[----:B------:R4:W-:Y:S04]  /*e420*/  STL.64 [R1+0x1d8], R12 ;  /* 0x0001d80c01007387 */ /* 0x0009e80000100a00 */
[----:B------:R2:W-:Y:S01]  /*e430*/  STL.64 [R1+0x1d0], R170 ;  /* 0x0001d0aa01007387 */ /* 0x0005e20000100a00 */
[----:B-1----:R-:W-:-:S04]  /*e440*/  IMAD.WIDE R14, R4, 0x4, R236 ;  /* 0x00000004040e7825 */ /* 0x002fc800078e02ec */
[C---:B----4-:R-:W-:Y:S01]  /*e450*/  IMAD.WIDE R12, R4.reuse, 0x4, R234 ;  /* 0x00000004040c7825 */ /* 0x050fe200078e02ea */
[----:B------:R1:W-:Y:S03]  /*e460*/  STL.64 [R1+0x1c8], R14 ;  /* 0x0001c80e01007387 */ /* 0x0003e60000100a00 */
[C---:B--2---:R-:W-:Y:S01]  /*e470*/  IMAD.WIDE R170, R4.reuse, 0x4, R232 ;  /* 0x0000000404aa7825 */ /* 0x044fe200078e02e8 */
[----:B------:R2:W-:Y:S04]  /*e480*/  STL.64 [R1+0x1c0], R12 ;  /* 0x0001c00c01007387 */ /* 0x0005e80000100a00 */
[----:B------:R3:W-:Y:S01]  /*e490*/  STL.64 [R1+0x1b8], R170 ;  /* 0x0001b8aa01007387 */ /* 0x0007e20000100a00 */
[----:B-1----:R-:W-:-:S04]  /*e4a0*/  IMAD.WIDE R14, R4, 0x4, R230 ;  /* 0x00000004040e7825 */ /* 0x002fc800078e02e6 */
[C---:B--2---:R-:W-:Y:S01]  /*e4b0*/  IMAD.WIDE R12, R4.reuse, 0x4, R228 ;  /* 0x00000004040c7825 */ /* 0x044fe200078e02e4 */
[----:B------:R1:W-:Y:S03]  /*e4c0*/  STL.64 [R1+0x1b0], R14 ;  /* 0x0001b00e01007387 */ /* 0x0003e60000100a00 */
[C---:B---3--:R-:W-:Y:S01]  /*e4d0*/  IMAD.WIDE R170, R4.reuse, 0x4, R226 ;  /* 0x0000000404aa7825 */ /* 0x048fe200078e02e2 */
        /* <DEDUP_REMOVED lines=19> */
[----:B------:R-:W-:Y:S01]  /*e610*/  STL.64 [R1+0x158], R170 ;  /* 0x000158aa01007387 */ /* 0x000fe20000100a00 */
[----:B-1----:R-:W-:-:S04]  /*e620*/  IMAD.WIDE R14, R4, 0x4, R206 ;  /* 0x00000004040e7825 */ /* 0x002fc800078e02ce */
[C---:B--2---:R-:W-:Y:S01]  /*e630*/  IMAD.WIDE R12, R4.reuse, 0x4, R204 ;  /* 0x00000004040c7825 */ /* 0x044fe200078e02cc */
[----:B------:R1:W-:Y:S04]  /*e640*/  STL.64 [R1+0x150], R14 ;  /* 0x0001500e01007387 */ /* 0x0003e80000100a00 */
[----:B------:R2:W-:Y:S01]  /*e650*/  STL.64 [R1+0x148], R12 ;  /* 0x0001480c01007387 */ /* 0x0005e20000100a00 */
[----:B-1----:R-:W-:-:S04]  /*e660*/  IMAD.WIDE R14, R4, 0x4, R200 ;  /* 0x00000004040e7825 */ /* 0x002fc800078e02c8 */
[C---:B--2---:R-:W-:Y:S01]  /*e670*/  IMAD.WIDE R12, R4.reuse, 0x4, R196 ;  /* 0x00000004040c7825 */ /* 0x044fe200078e02c4 */
[----:B------:R1:W-:Y:S04]  /*e680*/  STL.64 [R1+0x140], R14 ;  /* 0x0001400e01007387 */ /* 0x0003e80000100a00 */
[----:B------:R-:W-:Y:S04]  /*e690*/  STL.64 [R1+0x138], R198 ;  /* 0x000138c601007387 */ /* 0x000fe80000100a00 */
[----:B------:R2:W-:Y:S01]  /*e6a0*/  STL.64 [R1+0x130], R12 ;  /* 0x0001300c01007387 */ /* 0x0005e20000100a00 */
[----:B-1----:R-:W-:-:S05]  /*e6b0*/  IMAD.WIDE R14, R4, 0x4, R194 ;  /* 0x00000004040e7825 */ /* 0x002fca00078e02c2 */
[----:B------:R1:W-:Y:S01]  /*e6c0*/  STL.64 [R1+0x128], R14 ;  /* 0x0001280e01007387 */ /* 0x0003e20000100a00 */
[----:B--2---:R-:W-:-:S03]  /*e6d0*/  IMAD.WIDE R12, R4, 0x4, R38 ;  /* 0x00000004040c7825 */ /* 0x004fc600078e0226 */
[----:B------:R2:W-:Y:S01]  /*e6e0*/  STL.64 [R1+0x120], R36 ;  /* 0x0001202401007387 */ /* 0x0005e20000100a00 */
[----:B------:R-:W-:-:S03]  /*e6f0*/  IMAD.WIDE R38, R4, 0x4, R42 ;  /* 0x0000000404267825 */ /* 0x000fc600078e022a */
[----:B------:R3:W-:Y:S01]  /*e700*/  STL.64 [R1+0x118], R12 ;  /* 0x0001180c01007387 */ /* 0x0007e20000100a00 */
[----:B-1----:R-:W-:-:S03]  /*e710*/  IMAD.WIDE R14, R4, 0x4, R40 ;  /* 0x00000004040e7825 */ /* 0x002fc600078e0228 */
[----:B------:R-:W-:Y:S01]  /*e720*/  STL.64 [R1+0x108], R38 ;  /* 0x0001082601007387 */ /* 0x000fe20000100a00 */
[----:B--2---:R-:W-:-:S03]  /*e730*/  IMAD.WIDE R36, R4, 0x4, R46 ;  /* 0x0000000404247825 */ /* 0x004fc600078e022e */
[----:B------:R-:W-:Y:S01]  /*e740*/  STL.64 [R1+0x110], R14 ;  /* 0x0001100e01007387 */ /* 0x000fe20000100a00 */
[----:B---3--:R-:W-:-:S03]  /*e750*/  IMAD.WIDE R12, R4, 0x4, R44 ;  /* 0x00000004040c7825 */ /* 0x008fc600078e022c */
[----:B------:R1:W-:Y:S04]  /*e760*/  STL.64 [R1+0x1890], R14 ;  /* 0x0018900e01007387 */ /* 0x0003e80000100a00 */
[----:B------:R-:W-:Y:S04]  /*e770*/  STL.64 [R1+0xf0], R36 ;  /* 0x0000f02401007387 */ /* 0x000fe80000100a00 */
[----:B------:R-:W-:Y:S01]  /*e780*/  STL.64 [R1+0x100], R12 ;  /* 0x0001000c01007387 */ /* 0x000fe20000100a00 */
[----:B-1----:R-:W-:-:S03]  /*e790*/  IMAD.WIDE R14, R4, 0x4, R50 ;  /* 0x00000004040e7825 */ /* 0x002fc600078e0232 */
[----:B------:R1:W-:Y:S04]  /*e7a0*/  STL.64 [R1+0x1898], R12 ;  /* 0x0018980c01007387 */ /* 0x0003e80000100a00 */
[----:B------:R-:W-:Y:S04]  /*e7b0*/  STL.64 [R1+0xe0], R14 ;  /* 0x0000e00e01007387 */ /* 0x000fe80000100a00 */
[----:B------:R-:W-:Y:S01]  /*e7c0*/  STL.64 [R1+0xe8], R250 ;  /* 0x0000e8fa01007387 */ /* 0x000fe20000100a00 */
[----:B-1----:R-:W-:-:S05]  /*e7d0*/  IMAD.WIDE R12, R4, 0x4, R54 ;  /* 0x00000004040c7825 */ /* 0x002fca00078e0236 */
[----:B------:R1:W-:Y:S04]  /*e7e0*/  STL.64 [R1+0xd0], R12 ;  /* 0x0000d00c01007387 */ /* 0x0003e80000100a00 */
[----:B------:R-:W-:Y:S01]  /*e7f0*/  STL.64 [R1+0xd8], R248 ;  /* 0x0000d8f801007387 */ /* 0x000fe20000100a00 */
[----:B-1----:R-:W-:-:S05]  /*e800*/  IMAD.WIDE R12, R4, 0x4, R58 ;  /* 0x00000004040c7825 */ /* 0x002fca00078e023a */
[----:B------:R1:W-:Y:S01]  /*e810*/  STL.64 [R1+0xc0], R12 ;  /* 0x0000c00c01007387 */ /* 0x0003e20000100a00 */
[----:B------:R-:W-:-:S03]  /*e820*/  IMAD.WIDE R14, R4, 0x4, R66 ;  /* 0x00000004040e7825 */ /* 0x000fc600078e0242 */
[----:B------:R-:W-:Y:S01]  /*e830*/  STL.64 [R1+0xc8], R246 ;  /* 0x0000c8f601007387 */ /* 0x000fe20000100a00 */
[----:B------:R-:W-:-:S04]  /*e840*/  IMAD.WIDE R66, R4, 0x4, R70 ;  /* 0x0000000404427825 */ /* 0x000fc800078e0246 */
[----:B-1----:R-:W-:-:S04]  /*e850*/  IMAD.WIDE R12, R4, 0x4, R62 ;  /* 0x00000004040c7825 */ /* 0x002fc800078e023e */
[C---:B------:R-:W-:Y:S01]  /*e860*/  IMAD.WIDE R62, R4.reuse, 0x4, R74 ;  /* 0x00000004043e7825 */ /* 0x040fe200078e024a */
[----:B------:R1:W-:Y:S03]  /*e870*/  STL.64 [R1+0xb0], R12 ;  /* 0x0000b00c01007387 */ /* 0x0003e60000100a00 */
[C---:B------:R-:W-:Y:S01]  /*e880*/  IMAD.WIDE R58, R4.reuse, 0x4, R72 ;  /* 0x00000004043a7825 */ /* 0x040fe200078e0248 */
[----:B------:R-:W-:Y:S04]  /*e890*/  STL.64 [R1+0xb8], R60 ;  /* 0x0000b83c01007387 */ /* 0x000fe80000100a00 */
[----:B------:R2:W-:Y:S04]  /*e8a0*/  STL.64 [R1+0xa0], R14 ;  /* 0x0000a00e01007387 */ /* 0x0005e80000100a00 */
[----:B------:R-:W-:Y:S04]  /*e8b0*/  STL.64 [R1+0xa8], R64 ;  /* 0x0000a84001007387 */ /* 0x000fe80000100a00 */
[----:B------:R-:W-:Y:S04]  /*e8c0*/  STL.64 [R1+0x90], R66 ;  /* 0x0000904201007387 */ /* 0x000fe80000100a00 */
[----:B------:R-:W-:Y:S04]  /*e8d0*/  STL.64 [R1+0x98], R68 ;  /* 0x0000984401007387 */ /* 0x000fe80000100a00 */
[----:B------:R-:W-:Y:S01]  /*e8e0*/  STL.64 [R1+0x80], R62 ;  /* 0x0000803e01007387 */ /* 0x000fe20000100a00 */
[----:B------:R-:W-:-:S03]  /*e8f0*/  IMAD.WIDE R54, R4, 0x4, R92 ;  /* 0x0000000404367825 */ /* 0x000fc600078e025c */
[----:B------:R-:W-:Y:S01]  /*e900*/  STL.64 [R1+0x88], R58 ;  /* 0x0000883a01007387 */ /* 0x000fe20000100a00 */
[----:B------:R-:W-:-:S03]  /*e910*/  IMAD.WIDE R72, R4, 0x4, R90 ;  /* 0x0000000404487825 */ /* 0x000fc600078e025a */
[----:B------:R-:W3:Y:S04]  /*e920*/  LDL.64 R82, [R1+0xc0] ;  /* 0x0000c00001527983 */ /* 0x000ee80000100a00 */
[----:B------:R-:W-:Y:S01]  /*e930*/  STL.64 [R1+0x78], R56 ;  /* 0x0000783801007387 */ /* 0x000fe20000100a00 */
[----:B------:R-:W-:-:S03]  /*e940*/  IMAD.WIDE R70, R4, 0x4, R94 ;  /* 0x0000000404467825 */ /* 0x000fc600078e025e */
[----:B------:R-:W-:Y:S01]  /*e950*/  STL.64 [R1+0x70], R80 ;  /* 0x0000705001007387 */ /* 0x000fe20000100a00 */
[----:B------:R-:W-:-:S03]  /*e960*/  IMAD.WIDE R50, R4, 0x4, R100 ;  /* 0x0000000404327825 */ /* 0x000fc600078e0264 */
[----:B------:R-:W-:Y:S01]  /*e970*/  STL.64 [R1+0x68], R84 ;  /* 0x0000685401007387 */ /* 0x000fe20000100a00 */
[----:B------:R-:W-:-:S03]  /*e980*/  IMAD.WIDE R228, R4, 0x4, R98 ;  /* 0x0000000404e47825 */ /* 0x000fc600078e0262 */
[----:B------:R-:W4:Y:S01]  /*e990*/  LDL.64 R90, [R1+0xd0] ;  /* 0x0000d000015a7983 */ /* 0x000f220000100a00 */
[----:B------:R-:W-:-:S03]  /*e9a0*/  IMAD.WIDE R46, R4, 0x4, R108 ;  /* 0x00000004042e7825 */ /* 0x000fc600078e026c */
[----:B------:R-:W-:Y:S01]  /*e9b0*/  STL.64 [R1+0x60], R88 ;  /* 0x0000605801007387 */ /* 0x000fe20000100a00 */
[----:B------:R-:W-:-:S03]  /*e9c0*/  IMAD.WIDE R230, R4, 0x4, R102 ;  /* 0x0000000404e67825 */ /* 0x000fc600078e0266 */
[----:B------:R-:W2:Y:S01]  /*e9d0*/  LDL.64 R92, [R1+0xe0] ;  /* 0x0000e000015c7983 */ /* 0x000ea20000100a00 */
[----:B------:R-:W-:-:S03]  /*e9e0*/  IMAD.WIDE R44, R4, 0x4, R112 ;  /* 0x00000004042c7825 */ /* 0x000fc600078e0270 */
[----:B------:R-:W3:Y:S01]  /*e9f0*/  LDL.64 R94, [R1+0xf0] ;  /* 0x0000f000015e7983 */ /* 0x000ee20000100a00 */
[----:B------:R-:W-:-:S03]  /*ea00*/  IMAD.WIDE R42, R4, 0x4, R116 ;  /* 0x00000004042a7825 */ /* 0x000fc600078e0274 */
[----:B------:R-:W-:Y:S04]  /*ea10*/  STL.64 [R1+0x58], R54 ;  /* 0x0000583601007387 */ /* 0x000fe80000100a00 */
[----:B------:R-:W4:Y:S04]  /*ea20*/  LDL.64 R96, [R1+0x108] ;  /* 0x0001080001607983 */ /* 0x000f280000100a00 */
[----:B------:R-:W2:Y:S01]  /*ea30*/  LDL.64 R98, [R1+0x118] ;  /* 0x0001180001627983 */ /* 0x000ea20000100a00 */
[----:B------:R-:W-:-:S03]  /*ea40*/  IMAD.WIDE R40, R4, 0x4, R120 ;  /* 0x0000000404287825 */ /* 0x000fc600078e0278 */
[----:B------:R-:W-:Y:S04]  /*ea50*/  STL.64 [R1+0x50], R52 ;  /* 0x0000503401007387 */ /* 0x000fe80000100a00 */
[----:B------:R-:W3:Y:S04]  /*ea60*/  LDL.64 R100, [R1+0x128] ;  /* 0x0001280001647983 */ /* 0x000ee80000100a00 */
[----:B------:R-:W4:Y:S01]  /*ea70*/  LDL.64 R102, [R1+0x138] ;  /* 0x0001380001667983 */ /* 0x000f220000100a00 */
[----:B------:R-:W-:-:S03]  /*ea80*/  IMAD.WIDE R38, R4, 0x4, R124 ;  /* 0x0000000404267825 */ /* 0x000fc600078e027c */
[----:B------:R-:W-:Y:S01]  /*ea90*/  STL.64 [R1+0x48], R50 ;  /* 0x0000483201007387 */ /* 0x000fe20000100a00 */
[----:B------:R-:W-:-:S03]  /*eaa0*/  IMAD.WIDE R36, R4, 0x4, R128 ;  /* 0x0000000404247825 */ /* 0x000fc600078e0280 */
[----:B------:R-:W-:Y:S04]  /*eab0*/  STL.64 [R1+0x40], R48 ;  /* 0x0000403001007387 */ /* 0x000fe80000100a00 */
[----:B------:R-:W-:Y:S04]  /*eac0*/  STL.64 [R1+0x38], R46 ;  /* 0x0000382e01007387 */ /* 0x000fe80000100a00 */
[----:B------:R-:W-:Y:S04]  /*ead0*/  STL.64 [R1+0x30], R44 ;  /* 0x0000302c01007387 */ /* 0x000fe80000100a00 */
[----:B------:R-:W-:Y:S04]  /*eae0*/  STL.64 [R1+0x28], R42 ;  /* 0x0000282a01007387 */ /* 0x000fe80000100a00 */
[----:B------:R-:W-:Y:S04]  /*eaf0*/  STL.64 [R1+0x18], R122 ;  /* 0x0000187a01007387 */ /* 0x000fe80000100a00 */
[----:B------:R-:W-:Y:S01]  /*eb00*/  STL.64 [R1+0x20], R40 ;  /* 0x0000202801007387 */ /* 0x000fe20000100a00 */
[----:B------:R-:W-:-:S03]  /*eb10*/  IMAD.WIDE R208, R4, 0x4, R138 ;  /* 0x0000000404d07825 */ /* 0x000fc600078e028a */
[----:B------:R1:W-:Y:S01]  /*eb20*/  STL.64 [R1+0x8], R126 ;  /* 0x0000087e01007387 */ /* 0x0003e20000100a00 */
[----:B------:R-:W-:-:S03]  /*eb30*/  IMAD.WIDE R206, R4, 0x4, R142 ;  /* 0x0000000404ce7825 */ /* 0x000fc600078e028e */
[----:B------:R-:W-:Y:S01]  /*eb40*/  STL.64 [R1+0x10], R38 ;  /* 0x0000102601007387 */ /* 0x000fe20000100a00 */
[----:B------:R-:W-:-:S03]  /*eb50*/  IMAD.WIDE R222, R4, 0x4, R144 ;  /* 0x0000000404de7825 */ /* 0x000fc600078e0290 */
[----:B------:R1:W-:Y:S01]  /*eb60*/  STL.64 [R1], R36 ;  /* 0x0000002401007387 */ /* 0x0003e20000100a00 */
[----:B------:R-:W-:-:S03]  /*eb70*/  IMAD.WIDE R204, R4, 0x4, R146 ;  /* 0x0000000404cc7825 */ /* 0x000fc600078e0292 */
[----:B------:R-:W2:Y:S01]  /*eb80*/  LDL.64 R134, [R1+0x240] ;  /* 0x0002400001867983 */ /* 0x000ea20000100a00 */
[----:B------:R-:W-:-:S03]  /*eb90*/  IMAD.WIDE R170, R4, 0x4, R202 ;  /* 0x0000000404aa7825 */ /* 0x000fc600078e02ca */
[----:B------:R-:W3:Y:S01]  /*eba0*/  LDL.64 R138, [R1+0x230] ;  /* 0x00023000018a7983 */ /* 0x000ee20000100a00 */
[----:B------:R-:W-:-:S03]  /*ebb0*/  IMAD.WIDE R220, R4, 0x4, R148 ;  /* 0x0000000404dc7825 */ /* 0x000fc600078e0294 */
[----:B------:R-:W4:Y:S01]  /*ebc0*/  LDL.64 R142, [R1+0x220] ;  /* 0x00022000018e7983 */ /* 0x000f220000100a00 */
        /* <DEDUP_REMOVED lines=19> */
[----:B------:R-:W4:Y:S04]  /*ed00*/  LDL.64 R162, [R1+0x180] ;  /* 0x0001800001a27983 */ /* 0x000f280000100a00 */
[----:B------:R-:W4:Y:S04]  /*ed10*/  LDL.64 R164, [R1+0x170] ;  /* 0x0001700001a47983 */ /* 0x000f280000100a00 */
[----:B------:R-:W4:Y:S04]  /*ed20*/  LDL.64 R166, [R1+0x160] ;  /* 0x0001600001a67983 */ /* 0x000f280000100a00 */
[----:B------:R-:W4:Y:S01]  /*ed30*/  LDL.64 R168, [R1+0x150] ;  /* 0x0001500001a87983 */ /* 0x000f220000100a00 */
[----:B------:R-:W-:-:S04]  /*ed40*/  IMAD.WIDE R78, R4, 0x4, R78 ;  /* 0x00000004044e7825 */ /* 0x000fc800078e024e */
[----:B------:R-:W-:-:S04]  /*ed50*/  IMAD.WIDE R74, R4, 0x4, R86 ;  /* 0x00000004044a7825 */ /* 0x000fc800078e0256 */
[----:B------:R-:W-:-:S04]  /*ed60*/  IMAD.WIDE R232, R4, 0x4, R106 ;  /* 0x0000000404e87825 */ /* 0x000fc800078e026a */
[----:B------:R-:W-:-:S04]  /*ed70*/  IMAD.WIDE R234, R4, 0x4, R110 ;  /* 0x0000000404ea7825 */ /* 0x000fc800078e026e */
[----:B------:R-:W-:-:S04]  /*ed80*/  IMAD.WIDE R236, R4, 0x4, R114 ;  /* 0x0000000404ec7825 */ /* 0x000fc800078e0272 */
[----:B------:R-:W-:-:S04]  /*ed90*/  IMAD.WIDE R238, R4, 0x4, R118 ;  /* 0x0000000404ee7825 */ /* 0x000fc800078e0276 */
[----:B------:R-:W-:-:S04]  /*eda0*/  IMAD.WIDE R226, R4, 0x4, R136 ;  /* 0x0000000404e27825 */ /* 0x000fc800078e0288 */
[C---:B------:R-:W-:Y:S01]  /*edb0*/  IMAD.WIDE R224, R4.reuse, 0x4, R140 ;  /* 0x0000000404e07825 */ /* 0x040fe200078e028c */
[----:B--2---:R-:W-:Y:S04]  /*edc0*/  LDGSTS.E [R3+0x20000], desc[UR10][R134.64], P4 ;  /* 0x2000000086037fae */ /* 0x004fe8000a12184a */
[----:B---3--:R-:W-:Y:S04]  /*edd0*/  LDGSTS.E [R3+0x20400], desc[UR10][R138.64], P4 ;  /* 0x204000008a037fae */ /* 0x008fe8000a12184a */
[----:B----4-:R-:W-:Y:S04]  /*ede0*/  LDGSTS.E [R3+0x20800], desc[UR10][R142.64], P4 ;  /* 0x208000008e037fae */ /* 0x010fe8000a12184a */
        /* <DEDUP_REMOVED lines=34> */
[----:B-1----:R-:W2:Y:S04]  /*f010*/  LDL.LU.64 R12, [R1+0x1898] ;  /* 0x00189800010c7983 */ /* 0x002ea80000300a00 */
[----:B------:R-:W-:Y:S04]  /*f020*/  LDGSTS.E [R3+0x29400], desc[UR10][R234.64], P4 ;  /* 0x29400000ea037fae */ /* 0x000fe8000a12184a */
[----:B------:R-:W3:Y:S04]  /*f030*/  LDL.LU.64 R14, [R1+0x1890] ;  /* 0x00189000010e7983 */ /* 0x000ee80000300a00 */
[----:B------:R-:W-:Y:S04]  /*f040*/  LDGSTS.E [R3+0x29800], desc[UR10][R236.64], P4 ;  /* 0x29800000ec037fae */ /* 0x000fe8000a12184a */
[----:B------:R-:W4:Y:S04]  /*f050*/  LDL.64 R136, [R1+0x238] ;  /* 0x0002380001887983 */ /* 0x000f280000100a00 */
[----:B------:R-:W-:Y:S04]  /*f060*/  LDGSTS.E [R3+0x29c00], desc[UR10][R238.64], P4 ;  /* 0x29c00000ee037fae */ /* 0x000fe8000a12184a */
[----:B------:R-:W2:Y:S04]  /*f070*/  LDL.64 R140, [R1+0x228] ;  /* 0x00022800018c7983 */ /* 0x000ea80000100a00 */
[----:B------:R-:W-:Y:S04]  /*f080*/  LDGSTS.E [R3+0x2a000], desc[UR10][R122.64], P4 ;  /* 0x2a0000007a037fae */ /* 0x000fe8000a12184a */
[----:B------:R-:W-:Y:S04]  /*f090*/  LDGSTS.E [R3+0x2a400], desc[UR10][R126.64], P4 ;  /* 0x2a4000007e037fae */ /* 0x000fe8000a12184a */
[----:B------:R-:W3:Y:S04]  /*f0a0*/  LDL.64 R128, [R1+0x218] ;  /* 0x0002180001807983 */ /* 0x000ee80000100a00 */
        /* <DEDUP_REMOVED lines=15> */
[----:B------:R-:W3:Y:S01]  /*f1a0*/  LDL.64 R62, [R1+0x120] ;  /* 0x00012000013e7983 */ /* 0x000ee20000100a00 */
[----:B------:R-:W-:-:S05]  /*f1b0*/  IMAD.WIDE R244, R4, 0x4, R130 ;  /* 0x0000000404f47825 */ /* 0x000fca00078e0282 */
        /* <DEDUP_REMOVED lines=34> */
[----:B----4-:R-:W-:Y:S04]  /*f3e0*/  LDGSTS.E [R2+0x20200], desc[UR10][R136.64], P4 ;  /* 0x2020000088027fae */ /* 0x010fe8000a12184a */
[----:B--2---:R-:W-:Y:S04]  /*f3f0*/  LDGSTS.E [R2+0x20600], desc[UR10][R140.64], P4 ;  /* 0x206000008c027fae */ /* 0x004fe8000a12184a */
        /* <DEDUP_REMOVED lines=23> */
[----:B------:R1:W-:Y:S04]  /*f570*/  LDGSTS.E [R2+0x26600], desc[UR10][R64.64], P4 ;  /* 0x2660000040027fae */ /* 0x0003e8000a12184a */
[----:B------:R-:W-:Y:S04]  /*f580*/  LDGSTS.E [R2+0x26a00], desc[UR10][R68.64], P4 ;  /* 0x26a0000044027fae */ /* 0x000fe8000a12184a */
[----:B------:R-:W-:Y:S04]  /*f590*/  LDGSTS.E [R2+0x26e00], desc[UR10][R58.64], P4 ;  /* 0x26e000003a027fae */ /* 0x000fe8000a12184a */
[----:B------:R-:W-:Y:S01]  /*f5a0*/  LDGSTS.E [R2+0x27200], desc[UR10][R56.64], P4 ;  /* 0x2720000038027fae */ /* 0x000fe2000a12184a */
[C---:B------:R-:W-:Y:S01]  /*f5b0*/  IMAD.WIDE R242, R4.reuse, 0x4, R132 ;  /* 0x0000000404f27825 */ /* 0x040fe200078e0284 */
[----:B-1----:R-:W1:Y:S02]  /*f5c0*/  LDC R64, c[0x0][0x230] ;  /* 0x00008c00ff407b82 */ /* 0x002e640000000800 */
[----:B------:R-:W-:Y:S04]  /*f5d0*/  LDGSTS.E [R2+0x27600], desc[UR10][R80.64], P4 ;  /* 0x2760000050027fae */ /* 0x000fe8000a12184a */
[----:B------:R-:W-:Y:S01]  /*f5e0*/  LDGSTS.E [R2+0x27a00], desc[UR10][R84.64], P4 ;  /* 0x27a0000054027fae */ /* 0x000fe2000a12184a */
[C---:B------:R-:W-:Y:S01]  /*f5f0*/  IMAD.WIDE R30, R4.reuse, 0x4, R30 ;  /* 0x00000004041e7825 */ /* 0x040fe200078e021e */
[----:B------:R-:W2:Y:S02]  /*f600*/  LDC R65, c[0x0][0x230] ;  /* 0x00008c00ff417b82 */ /* 0x000ea40000000800 */
[----:B------:R-:W-:Y:S04]  /*f610*/  LDGSTS.E [R2+0x27e00], desc[UR10][R88.64], P4 ;  /* 0x27e0000058027fae */ /* 0x000fe8000a12184a */
[----:B------:R3:W-:Y:S04]  /*f620*/  LDGSTS.E [R2+0x28200], desc[UR10][R54.64], P4 ;  /* 0x2820000036027fae */ /* 0x0007e8000a12184a */
[----:B------:R-:W-:Y:S04]  /*f630*/  LDGSTS.E [R2+0x28600], desc[UR10][R52.64], P4 ;  /* 0x2860000034027fae */ /* 0x000fe8000a12184a */
[----:B------:R4:W-:Y:S04]  /*f640*/  LDGSTS.E [R2+0x28a00], desc[UR10][R50.64], P4 ;  /* 0x28a0000032027fae */ /* 0x0009e8000a12184a */
[----:B------:R-:W-:Y:S01]  /*f650*/  LDGSTS.E [R2+0x28e00], desc[UR10][R48.64], P4 ;  /* 0x28e0000030027fae */ /* 0x000fe2000a12184a */
[C---:B------:R-:W-:Y:S01]  /*f660*/  IMAD.WIDE R28, R4.reuse, 0x4, R28 ;  /* 0x00000004041c7825 */ /* 0x040fe200078e021c */
[----:B---3--:R-:W3:Y:S02]  /*f670*/  LDC R55, c[0x0][0x230] ;  /* 0x00008c00ff377b82 */ /* 0x008ee40000000800 */
[----:B------:R-:W-:Y:S04]  /*f680*/  LDGSTS.E [R2+0x29200], desc[UR10][R46.64], P4 ;  /* 0x292000002e027fae */ /* 0x000fe8000a12184a */
[----:B------:R-:W2:Y:S01]  /*f690*/  LDL.LU.64 R14, [R1+0x1888] ;  /* 0x00188800010e7983 */ /* 0x000ea20000300a00 */
[C---:B------:R-:W-:Y:S01]  /*f6a0*/  IMAD.WIDE R26, R4.reuse, 0x4, R26 ;  /* 0x00000004041a7825 */ /* 0x040fe200078e021a */
[----:B----4-:R-:W4:Y:S02]  /*f6b0*/  LDC R50, c[0x0][0x230] ;  /* 0x00008c00ff327b82 */ /* 0x010f240000000800 */
[----:B------:R1:W-:Y:S04]  /*f6c0*/  LDGSTS.E [R2+0x29600], desc[UR10][R44.64], P4 ;  /* 0x296000002c027fae */ /* 0x0003e8000a12184a */
[----:B------:R-:W3:Y:S01]  /*f6d0*/  LDL.LU.64 R12, [R1+0x1880] ;  /* 0x00188000010c7983 */ /* 0x000ee20000300a00 */
[C---:B------:R-:W-:Y:S01]  /*f6e0*/  IMAD.WIDE R24, R4.reuse, 0x4, R24 ;  /* 0x0000000404187825 */ /* 0x040fe200078e0218 */
[----:B------:R-:W4:Y:S02]  /*f6f0*/  LDC R51, c[0x0][0x230] ;  /* 0x00008c00ff337b82 */ /* 0x000f240000000800 */
[----:B------:R-:W-:Y:S04]  /*f700*/  LDGSTS.E [R2+0x29a00], desc[UR10][R42.64], P4 ;  /* 0x29a000002a027fae */ /* 0x000fe8000a12184a */
[----:B------:R-:W2:Y:S01]  /*f710*/  LDL.LU.64 R250, [R1+0x1878] ;  /* 0x0018780001fa7983 */ /* 0x000ea20000300a00 */
[C---:B------:R-:W-:Y:S01]  /*f720*/  IMAD.WIDE R22, R4.reuse, 0x4, R22 ;  /* 0x0000000404167825 */ /* 0x040fe200078e0216 */
[----:B-1----:R-:W1:Y:S02]  /*f730*/  LDC R45, c[0x0][0x230] ;  /* 0x00008c00ff2d7b82 */ /* 0x002e640000000800 */
[----:B------:R4:W-:Y:S04]  /*f740*/  LDGSTS.E [R2+0x29e00], desc[UR10][R40.64], P4 ;  /* 0x29e0000028027fae */ /* 0x0009e8000a12184a */
[----:B------:R-:W2:Y:S01]  /*f750*/  LDL.LU.64 R248, [R1+0x1870] ;  /* 0x0018700001f87983 */ /* 0x000ea20000300a00 */
[C---:B------:R-:W-:Y:S01]  /*f760*/  IMAD.WIDE R20, R4.reuse, 0x4, R20 ;  /* 0x0000000404147825 */ /* 0x040fe200078e0214 */
[----:B------:R-:W1:Y:S02]  /*f770*/  LDC R44, c[0x0][0x230] ;  /* 0x00008c00ff2c7b82 */ /* 0x000e640000000800 */
[----:B------:R-:W-:Y:S04]  /*f780*/  LDGSTS.E [R2+0x2a200], desc[UR10][R38.64], P4 ;  /* 0x2a20000026027fae */ /* 0x000fe8000a12184a */
[----:B------:R-:W2:Y:S02]  /*f790*/  LDL.LU.64 R246, [R1+0x1868] ;  /* 0x0018680001f67983 */ /* 0x000ea40000300a00 */
[----:B----4-:R-:W4:Y:S02]  /*f7a0*/  LDC R41, c[0x0][0x230] ;  /* 0x00008c00ff297b82 */ /* 0x010f240000000800 */
[----:B------:R3:W-:Y:S04]  /*f7b0*/  LDGSTS.E [R2+0x2a600], desc[UR10][R36.64], P4 ;  /* 0x2a60000024027fae */ /* 0x0007e8000a12184a */
[----:B------:R-:W-:Y:S01]  /*f7c0*/  LDGSTS.E [R2+0x2aa00], desc[UR10][R242.64], P4 ;  /* 0x2aa00000f2027fae */ /* 0x000fe2000a12184a */
[C---:B------:R-:W-:Y:S01]  /*f7d0*/  IMAD.WIDE R18, R4.reuse, 0x4, R18 ;  /* 0x0000000404127825 */ /* 0x040fe200078e0212 */
[----:B------:R-:W1:Y:S02]  /*f7e0*/  LDC R40, c[0x0][0x230] ;  /* 0x00008c00ff287b82 */ /* 0x000e640000000800 */
[----:B------:R-:W-:Y:S04]  /*f7f0*/  LDGSTS.E [R2+0x2ae00], desc[UR10][R226.64], P4 ;  /* 0x2ae00000e2027fae */ /* 0x000fe8000a12184a */
[----:B------:R-:W3:Y:S01]  /*f800*/  LDL.LU.64 R36, [R1+0x340] ;  /* 0x0003400001247983 */ /* 0x000ee20000300a00 */
[C---:B------:R-:W-:Y:S01]  /*f810*/  IMAD.WIDE R16, R4.reuse, 0x4, R16 ;  /* 0x0000000404107825 */ /* 0x040fe200078e0210 */
[----:B------:R-:W2:Y:S02]  /*f820*/  LDC R52, c[0x0][0x230] ;  /* 0x00008c00ff347b82 */ /* 0x000ea40000000800 */
[----:B------:R-:W2:Y:S04]  /*f830*/  LDL.LU.64 R38, [R1+0x338] ;  /* 0x0003380001267983 */ /* 0x000ea80000300a00 */
[----:B------:R-:W2:Y:S01]  /*f840*/  LDL.LU.64 R58, [R1+0x330] ;  /* 0x00033000013a7983 */ /* 0x000ea20000300a00 */
[C---:B------:R-:W-:Y:S01]  /*f850*/  IMAD.WIDE R10, R4.reuse, 0x4, R10 ;  /* 0x00000004040a7825 */ /* 0x040fe200078e020a */
[----:B------:R-:W2:Y:S02]  /*f860*/  LDC R54, c[0x0][0x230] ;  /* 0x00008c00ff367b82 */ /* 0x000ea40000000800 */
[----:B------:R-:W2:Y:S04]  /*f870*/  LDL.LU.64 R42, [R1+0x328] ;  /* 0x00032800012a7983 */ /* 0x000ea80000300a00 */
        /* <DEDUP_REMOVED lines=16> */
[----:B----4-:R-:W-:-:S03]  /*f980*/  VIADD R41, R41, 0xffffff9a ;  /* 0xffffff9a29297836 */ /* 0x010fc60000000000 */
        /* <DEDUP_REMOVED lines=8> */
[----:B------:R-:W-:-:S02]  /*fa10*/  ISETP.GE.U32.AND P4, PT, R41, 0x7fffff7b, PT ;  /* 0x7fffff7b2900780c */ /* 0x000fc40003f86070 */
[----:B------:R-:W4:Y:S01]  /*fa20*/  LDC R41, c[0x0][0x230] ;  /* 0x00008c00ff297b82 */ /* 0x000f220000000800 */
[----:B------:R-:W0:Y:S01]  /*fa30*/  LDGDEPBAR ;  /* 0x00000000000079af */ /* 0x000e220000000000 */
[----:B-1----:R-:W-:-:S03]  /*fa40*/  VIADD R40, R40, 0xffffff98 ;  /* 0xffffff9828287836 */ /* 0x002fc60000000000 */
[----:B------:R-:W2:Y:S04]  /*fa50*/  LDL.LU.64 R46, [R1+0x318] ;  /* 0x00031800012e7983 */ /* 0x000ea80000300a00 */
[----:B------:R-:W2:Y:S04]  /*fa60*/  LDL.LU.64 R48, [R1+0x310] ;  /* 0x0003100001307983 */ /* 0x000ea80000300a00 */
[----:B------:R-:W2:Y:S04]  /*fa70*/  LDL.LU.64 R68, [R1+0x308] ;  /* 0x0003080001447983 */ /* 0x000ea80000300a00 */
[----:B------:R-:W2:Y:S01]  /*fa80*/  LDL.LU.64 R66, [R1+0x300] ;  /* 0x0003000001427983 */ /* 0x000ea20000300a00 */
[----:B----4-:R-:W-:-:S02]  /*fa90*/  VIADD R41, R41, 0xffffff99 ;  /* 0xffffff9929297836 */ /* 0x010fc40000000000 */
[----:B------:R-:W-:Y:S02]  /*faa0*/  VIADD R45, R45, 0xffffff97 ;  /* 0xffffff972d2d7836 */ /* 0x000fe40000000000 */
[----:B------:R-:W-:Y:S02]  /*fab0*/  VIADD R44, R44, 0xffffff96 ;  /* 0xffffff962c2c7836 */ /* 0x000fe40000000000 */
[C---:B---3--:R-:W-:Y:S01]  /*fac0*/  IMAD.WIDE R36, R12.reuse, 0x4, R36 ;  /* 0x000000040c247825 */ /* 0x048fe200078e0224 */
[----:B------:R-:W-:Y:S03]  /*fad0*/  BAR.SYNC.DEFER_BLOCKING 0x0 ;  /* 0x0000000000007b1d */ /* 0x000fe60000010000 */
[----:B--2---:R-:W-:-:S04]  /*fae0*/  IMAD.WIDE R38, R12, 0x4, R38 ;  /* 0x000000040c267825 */ /* 0x004fc800078e0226 */
[----:B------:R-:W-:Y:S01]  /*faf0*/  IMAD.WIDE R42, R12, 0x4, R42 ;  /* 0x000000040c2a7825 */ /* 0x000fe200078e022a */
[----:B------:R-:W-:Y:S01]  /*fb00*/  @!PT LDS RZ, [RZ] ;  /* 0x00000000fffff984 */ /* 0x000fe20000000800 */
[----:B------:R-:W-:Y:S01]  /*fb10*/  @!PT LDS RZ, [RZ] ;  /* 0x00000000fffff984 */ /* 0x000fe20000000800 */
[----:B------:R-:W-:Y:S01]  /*fb20*/  @!PT LDS RZ, [RZ] ;  /* 0x00000000fffff984 */ /* 0x000fe20000000800 */
[----:B------:R-:W-:Y:S01]  /*fb30*/  LDGSTS.E [R5+0x7c000], desc[UR10][R36.64], !P1 ;  /* 0x7c00000024057fae */ /* 0x000fe2000c92184a */
[----:B------:R-:W-:-:S03]  /*fb40*/  ISETP.GE.U32.AND P1, PT, R41, 0x7fffff7a, PT ;  /* 0x7fffff7a2900780c */ /* 0x000fc60003f26070 */
[----:B------:R-:W-:Y:S01]  /*fb50*/  LDGSTS.E [R5+0x7c004], desc[UR10][R38.64], !P3 ;  /* 0x7c00400026057fae */ /* 0x000fe2000d92184a */
[----:B------:R-:W-:Y:S01]  /*fb60*/  ISETP.GE.U32.AND P3, PT, R40, 0x7fffff79, PT ;  /* 0x7fffff792800780c */ /* 0x000fe20003f66070 */
[----:B------:R-:W-:Y:S02]  /*fb70*/  IMAD.WIDE R40, R12, 0x4, R58 ;  /* 0x000000040c287825 */ /* 0x000fe400078e023a */
[----:B------:R-:W1:Y:S03]  /*fb80*/  LDC R59, c[0x0][0x230] ;  /* 0x00008c00ff3b7b82 */ /* 0x000e660000000800 */
[----:B------:R-:W-:Y:S01]  /*fb90*/  LDGSTS.E [R5+0x7c008], desc[UR10][R40.64], !P2 ;  /* 0x7c00800028057fae */ /* 0x000fe2000d12184a */
[----:B------:R-:W-:-:S03]  /*fba0*/  ISETP.GE.U32.AND P2, PT, R45, 0x7fffff78, PT ;  /* 0x7fffff782d00780c */ /* 0x000fc60003f46070 */
[----:B------:R2:W-:Y:S01]  /*fbb0*/  LDGSTS.E [R5+0x7c00c], desc[UR10][R42.64], !P5 ;  /* 0x7c00c0002a057fae */ /* 0x0005e2000e92184a */
[----:B------:R-:W-:Y:S01]  /*fbc0*/  ISETP.GE.U32.AND P5, PT, R44, 0x7fffff77, PT ;  /* 0x7fffff772c00780c */ /* 0x000fe20003fa6070 */
[----:B------:R-:W-:Y:S01]  /*fbd0*/  IMAD.WIDE R44, R12, 0x4, R56 ;  /* 0x000000040c2c7825 */ /* 0x000fe200078e0238 */
[----:B------:R-:W3:Y:S03]  /*fbe0*/  LDC R58, c[0x0][0x230] ;  /* 0x00008c00ff3a7b82 */ /* 0x000ee60000000800 */
[----:B------:R-:W-:Y:S01]  /*fbf0*/  VIADD R50, R50, 0xffffff95 ;  /* 0xffffff9532327836 */ /* 0x000fe20000000000 */
[----:B------:R-:W-:Y:S04]  /*fc00*/  LDGSTS.E [R246+0x7c000], desc[UR10][R44.64], !P6 ;  /* 0x7c0000002cf67fae */ /* 0x000fe8000f12184a */
[----:B------:R-:W4:Y:S04]  /*fc10*/  LDL.LU R5, [R1+0x1860] ;  /* 0x0018600001057983 */ /* 0x000f280000300800 */
[----:B------:R-:W2:Y:S04]  /*fc20*/  LDL.LU.64 R80, [R1+0x2f8] ;  /* 0x0002f80001507983 */ /* 0x000ea80000300a00 */
[----:B------:R-:W4:Y:S04]  /*fc30*/  LDL.LU.64 R56, [R1+0x2f0] ;  /* 0x0002f00001387983 */ /* 0x000f280000300a00 */
        /* <DEDUP_REMOVED lines=15> */
[----:B------:R-:W4:Y:S01]  /*fd30*/  LDL.LU.64 R122, [R1+0x270] ;  /* 0x00027000017a7983 */ /* 0x000f220000300a00 */
[----:B------:R-:W-:Y:S01]  /*fd40*/  IMAD.WIDE R46, R12, 0x4, R46 ;  /* 0x000000040c2e7825 */ /* 0x000fe200078e022e */
[----:B------:R-:W-:Y:S01]  /*fd50*/  ISETP.GE.U32.AND P6, PT, R50, 0x7fffff76, PT ;  /* 0x7fffff763200780c */ /* 0x000fe20003fc6070 */
[----:B------:R-:W3:Y:S02]  /*fd60*/  S2R R133, SR_TID.X ;  /* 0x0000000000857919 */ /* 0x000ee40000002100 */
[----:B------:R-:W-:Y:S01]  /*fd70*/  IMAD.WIDE R48, R12, 0x4, R48 ;  /* 0x000000040c307825 */ /* 0x000fe200078e0230 */
[----:B------:R-:W-:Y:S03]  /*fd80*/  LDGSTS.E [R246+0x7c004], desc[UR10][R46.64], !P4 ;  /* 0x7c0040002ef67fae */ /* 0x000fe6000e12184a */
[----:B------:R-:W-:-:S02]  /*fd90*/  VIADD R51, R51, 0xffffff94 ;  /* 0xffffff9433337836 */ /* 0x000fc40000000000 */
[----:B------:R-:W-:Y:S01]  /*fda0*/  VIADD R50, R52, 0xffffff93 ;  /* 0xffffff9334327836 */ /* 0x000fe20000000000 */
[----:B------:R4:W-:Y:S01]  /*fdb0*/  LDGSTS.E [R246+0x7c008], desc[UR10][R48.64], !P1 ;  /* 0x7c00800030f67fae */ /* 0x0009e2000c92184a */
[----:B------:R-:W-:Y:S01]  /*fdc0*/  IMAD.WIDE R52, R12, 0x4, R66 ;  /* 0x000000040c347825 */ /* 0x000fe200078e0242 */
[----:B------:R-:W-:Y:S01]  /*fdd0*/  ISETP.GE.U32.AND P4, PT, R51, 0x7fffff75, PT ;  /* 0x7fffff753300780c */ /* 0x000fe20003f86070 */
[----:B------:R-:W4:Y:S01]  /*fde0*/  LDC R66, c[0x0][0x230] ;  /* 0x00008c00ff427b82 */ /* 0x000f220000000800 */
[----:B------:R-:W-:Y:S01]  /*fdf0*/  ISETP.GE.U32.AND P1, PT, R50, 0x7fffff74, PT ;  /* 0x7fffff743200780c */ /* 0x000fe20003f26070 */
[----:B------:R-:W-:Y:S01]  /*fe00*/  IMAD.WIDE R50, R12, 0x4, R68 ;  /* 0x000000040c327825 */ /* 0x000fe200078e0244 */
[----:B------:R-:W4:Y:S03]  /*fe10*/  LDL.LU.64 R124, [R1+0x268] ;  /* 0x00026800017c7983 */ /* 0x000f260000300a00 */
[----:B------:R-:W-:Y:S01]  /*fe20*/  VIADD R55, R55, 0xffffff92 ;  /* 0xffffff9237377836 */ /* 0x000fe20000000000 */
[----:B------:R4:W-:Y:S01]  /*fe30*/  LDGSTS.E [R246+0x7c00c], desc[UR10][R50.64], !P3 ;  /* 0x7c00c00032f67fae */ /* 0x0009e2000d92184a */
[----:B------:R-:W-:Y:S01]  /*fe40*/  VIADD R54, R54, 0xffffff91 ;  /* 0xffffff9136367836 */ /* 0x000fe20000000000 */
[----:B------:R-:W3:Y:S02]  /*fe50*/  LDC R69, c[0x0][0x230] ;  /* 0x00008c00ff457b82 */ /* 0x000ee40000000800 */
[----:B------:R4:W-:Y:S01]  /*fe60*/  LDGSTS.E [R247+0x7c000], desc[UR10][R52.64], !P2 ;  /* 0x7c00000034f77fae */ /* 0x0009e2000d12184a */
[----:B------:R-:W-:-:S02]  /*fe70*/  ISETP.GE.U32.AND P3, PT, R55, 0x7fffff73, PT ;  /* 0x7fffff733700780c */ /* 0x000fc40003f66070 */
[----:B------:R-:W-:Y:S01]  /*fe80*/  ISETP.GE.U32.AND P2, PT, R54, 0x7fffff72, PT ;  /* 0x7fffff723600780c */ /* 0x000fe20003f46070 */
[----:B-1----:R-:W-:Y:S01]  /*fe90*/  VIADD R59, R59, 0xffffff90 ;  /* 0xffffff903b3b7836 */ /* 0x002fe20000000000 */
[----:B------:R-:W4:Y:S01]  /*fea0*/  LDL.LU.64 R126, [R1+0x260] ;  /* 0x00026000017e7983 */ /* 0x000f220000300a00 */
[----:B------:R-:W1:Y:S01]  /*feb0*/  LDC R68, c[0x0][0x230] ;  /* 0x00008c00ff447b82 */ /* 0x000e620000000800 */
[----:B---3--:R-:W-:Y:S02]  /*fec0*/  VIADD R58, R58, 0xffffff8f ;  /* 0xffffff8f3a3a7836 */ /* 0x008fe40000000000 */
[----:B------:R-:W-:Y:S01]  /*fed0*/  VIADD R64, R64, 0xffffff8e ;  /* 0xffffff8e40407836 */ /* 0x000fe20000000000 */
[----:B------:R-:W3:Y:S01]  /*fee0*/  LDL.LU.64 R128, [R1+0x258] ;  /* 0x0002580001807983 */ /* 0x000ee20000300a00 */
[----:B------:R-:W-:-:S03]  /*fef0*/  VIADD R65, R65, 0xffffff8d ;  /* 0xffffff8d41417836 */ /* 0x000fc60000000000 */
[----:B------:R-:W3:Y:S01]  /*ff00*/  LDL.LU.64 R130, [R1+0x250] ;  /* 0x0002500001827983 */ /* 0x000ee20000300a00 */
[----:B------:R-:W-:Y:S02]  /*ff10*/  VIADD R69, R69, 0xffffff8b ;  /* 0xffffff8b45457836 */ /* 0x000fe40000000000 */
[----:B-1----:R-:W-:Y:S01]  /*ff20*/  VIADD R68, R68, 0xffffff8a ;  /* 0xffffff8a44447836 */ /* 0x002fe20000000000 */
[----:B------:R-:W-:Y:S01]  /*ff30*/  LOP3.LUT R133, R133, 0x1f, RZ, 0xc0, !PT ;  /* 0x0000001f85857812 */ /* 0x000fe200078ec0ff */
[C---:B--2---:R-:W-:Y:S02]  /*ff40*/  IMAD.WIDE R54, R12.reuse, 0x4, R80 ;  /* 0x000000040c367825 */ /* 0x044fe400078e0250 */
[----:B------:R-:W1:Y:S02]  /*ff50*/  LDC R80, c[0x0][0x230] ;  /* 0x00008c00ff507b82 */ /* 0x000e640000000800 */
[----:B----4-:R-:W-:Y:S01]  /*ff60*/  IMAD.WIDE R56, R12, 0x4, R56 ;  /* 0x000000040c387825 */ /* 0x010fe200078e0238 */
[----:B------:R-:W-:Y:S01]  /*ff70*/  LDGSTS.E [R247+0x7c004], desc[UR10][R54.64], !P5 ;  /* 0x7c00400036f77fae */ /* 0x000fe2000e92184a */
[----:B------:R-:W-:-:S03]  /*ff80*/  ISETP.GE.U32.AND P5, PT, R59, 0x7fffff71, PT ;  /* 0x7fffff713b00780c */ /* 0x000fc60003fa6070 */
[----:B------:R-:W-:Y:S01]  /*ff90*/  LDGSTS.E [R247+0x7c008], desc[UR10][R56.64], !P6 ;  /* 0x7c00800038f77fae */ /* 0x000fe2000f12184a */
[----:B------:R-:W-:Y:S01]  /*ffa0*/  ISETP.GE.U32.AND P6, PT, R58, 0x7fffff70, PT ;  /* 0x7fffff703a00780c */ /* 0x000fe20003fc6070 */
[C---:B------:R-:W-:Y:S01]  /*ffb0*/  IMAD.WIDE R58, R12.reuse, 0x4, R82 ;  /* 0x000000040c3a7825 */ /* 0x040fe200078e0252 */
[----:B------:R-:W2:Y:S03]  /*ffc0*/  LDC R81, c[0x0][0x230] ;  /* 0x00008c00ff517b82 */ /* 0x000ea60000000800 */
[----:B------:R-:W-:Y:S01]  /*ffd0*/  IMAD.WIDE R60, R12, 0x4, R60 ;  /* 0x000000040c3c7825 */ /* 0x000fe200078e023c */
[----:B------:R-:W-:Y:S01]  /*ffe0*/  LDGSTS.E [R247+0x7c00c], desc[UR10][R58.64], !P4 ;  /* 0x7c00c0003af77fae */ /* 0x000fe2000e12184a */
[----:B------:R-:W-:Y:S02]  /*fff0*/  ISETP.GE.U32.AND P4, PT, R64, 0x7fffff6f, PT ;  /* 0x7fffff6f4000780c */ /* 0x000fe40003f86070 */
[----:B------:R-:W-:Y:S01]  /*10000*/  IMAD.WIDE R62, R12, 0x4, R62 ;  /* 0x000000040c3e7825 */ /* 0x000fe200078e023e */
[----:B------:R-:W4:Y:S01]  /*10010*/  LDC R82, c[0x0][0x230] ;  /* 0x00008c00ff527b82 */ /* 0x000f220000000800 */
[----:B------:R-:W-:Y:S02]  /*10020*/  LDGSTS.E [R248+0x7c000], desc[UR10][R60.64], !P1 ;  /* 0x7c0000003cf87fae */ /* 0x000fe4000c92184a */
[----:B------:R-:W-:-:S02]  /*10030*/  VIADD R64, R66, 0xffffff8c ;  /* 0xffffff8c42407836 */ /* 0x000fc40000000000 */
[----:B------:R-:W-:Y:S01]  /*10040*/  IMAD.WIDE R66, R12, 0x4, R84 ;  /* 0x000000040c427825 */ /* 0x000fe200078e0254 */
[----:B------:R-:W-:Y:S01]  /*10050*/  LDGSTS.E [R248+0x7c004], desc[UR10][R62.64], !P3 ;  /* 0x7c0040003ef87fae */ /* 0x000fe2000d92184a */
[----:B------:R-:W-:Y:S01]  /*10060*/  ISETP.GE.U32.AND P1, PT, R65, 0x7fffff6e, PT ;  /* 0x7fffff6e4100780c */ /* 0x000fe20003f26070 */
[----:B------:R-:W2:Y:S01]  /*10070*/  LDC R85, c[0x0][0x230] ;  /* 0x00008c00ff557b82 */ /* 0x000ea20000000800 */
[----:B------:R-:W-:Y:S01]  /*10080*/  ISETP.GE.U32.AND P3, PT, R64, 0x7fffff6d, PT ;  /* 0x7fffff6d4000780c */ /* 0x000fe20003f66070 */
[----:B------:R-:W-:-:S05]  /*10090*/  IMAD.WIDE R64, R12, 0x4, R86 ;  /* 0x000000040c407825 */ /* 0x000fca00078e0256 */
[----:B------:R-:W-:Y:S01]  /*100a0*/  LDGSTS.E [R248+0x7c008], desc[UR10][R64.64], !P2 ;  /* 0x7c00800040f87fae */ /* 0x000fe2000d12184a */
[----:B------:R-:W2:Y:S01]  /*100b0*/  LDC R83, c[0x0][0x230] ;  /* 0x00008c00ff537b82 */ /* 0x000ea20000000800 */
[----:B------:R-:W-:Y:S02]  /*100c0*/  ISETP.GE.U32.AND P2, PT, R69, 0x7fffff6c, PT ;  /* 0x7fffff6c4500780c */ /* 0x000fe40003f46070 */
[----:B------:R-:W-:Y:S01]  /*100d0*/  LDGSTS.E [R248+0x7c00c], desc[UR10][R66.64], !P5 ;  /* 0x7c00c00042f87fae */ /* 0x000fe2000e92184a */
[----:B------:R-:W-:-:S04]  /*100e0*/  ISETP.GE.U32.AND P5, PT, R68, 0x7fffff6b, PT ;  /* 0x7fffff6b4400780c */ /* 0x000fc80003fa6070 */
[----:B------:R-:W3:Y:S01]  /*100f0*/  LDC R86, c[0x0][0x230] ;  /* 0x00008c00ff567b82 */ /* 0x000ee20000000800 */
[----:B------:R-:W-:-:S04]  /*10100*/  IMAD.WIDE R68, R12, 0x4, R104 ;  /* 0x000000040c447825 */ /* 0x000fc800078e0268 */
[----:B------:R-:W-:Y:S01]  /*10110*/  IMAD.WIDE R104, R12, 0x4, R88 ;  /* 0x000000040c687825 */ /* 0x000fe200078e0258 */
[----:B------:R-:W-:Y:S02]  /*10120*/  LDGSTS.E [R249+0x7c000], desc[UR10][R68.64], !P6 ;  /* 0x7c00000044f97fae */ /* 0x000fe4000f12184a */
[----:B------:R-:W3:Y:S01]  /*10130*/  LDC R87, c[0x0][0x230] ;  /* 0x00008c00ff577b82 */ /* 0x000ee20000000800 */
[----:B-1----:R-:W-:Y:S01]  /*10140*/  VIADD R80, R80, 0xffffff88 ;  /* 0xffffff8850507836 */ /* 0x002fe20000000000 */
[----:B------:R-:W-:Y:S01]  /*10150*/  LDGSTS.E [R249+0x7c004], desc[UR10][R104.64], !P4 ;  /* 0x7c00400068f97fae */ /* 0x000fe2000e12184a */
[----:B------:R-:W-:-:S03]  /*10160*/  IMAD.WIDE R106, R12, 0x4, R106 ;  /* 0x000000040c6a7825 */ /* 0x000fc600078e026a */
[----:B------:R-:W-:Y:S01]  /*10170*/  ISETP.GE.U32.AND P4, PT, R80, 0x7fffff69, PT ;  /* 0x7fffff695000780c */ /* 0x000fe20003f86070 */
[----:B----4-:R-:W-:Y:S01]  /*10180*/  VIADD R80, R82, 0xffffff87 ;  /* 0xffffff8752507836 */ /* 0x010fe20000000000 */
[----:B------:R-:W1:Y:S01]  /*10190*/  LDC R89, c[0x0][0x230] ;  /* 0x00008c00ff597b82 */ /* 0x000e620000000800 */
[----:B--2---:R-:W-:Y:S01]  /*101a0*/  VIADD R81, R81, 0xffffff89 ;  /* 0xffffff8951517836 */ /* 0x004fe20000000000 */
[----:B------:R-:W-:Y:S01]  /*101b0*/  LDGSTS.E [R249+0x7c008], desc[UR10][R106.64], !P1 ;  /* 0x7c0080006af97fae */ /* 0x000fe2000c92184a */
[----:B------:R-:W-:Y:S01]  /*101c0*/  IMAD.WIDE R108, R12, 0x4, R108 ;  /* 0x000000040c6c7825 */ /* 0x000fe200078e026c */
[----:B------:R-:W-:-:S03]  /*101d0*/  ISETP.GE.U32.AND P1, PT, R80, 0x7fffff68, PT ;  /* 0x7fffff685000780c */ /* 0x000fc60003f26070 */
[C---:B------:R-:W-:Y:S01]  /*101e0*/  IMAD.WIDE R110, R12.reuse, 0x4, R110 ;  /* 0x000000040c6e7825 */ /* 0x040fe200078e026e */
[----:B------:R-:W-:Y:S01]  /*101f0*/  ISETP.GE.U32.AND P6, PT, R81, 0x7fffff6a, PT ;  /* 0x7fffff6a5100780c */ /* 0x000fe20003fc6070 */
[----:B------:R-:W-:Y:S01]  /*10200*/  LDGSTS.E [R249+0x7c00c], desc[UR10][R108.64], !P3 ;  /* 0x7c00c0006cf97fae */ /* 0x000fe2000d92184a */
[----:B------:R-:W2:Y:S01]  /*10210*/  LDC R84, c[0x0][0x230] ;  /* 0x00008c00ff547b82 */ /* 0x000ea20000000800 */
[----:B------:R-:W-:Y:S02]  /*10220*/  VIADD R80, R85, 0xffffff85 ;  /* 0xffffff8555507836 */ /* 0x000fe40000000000 */
[----:B------:R-:W-:Y:S01]  /*10230*/  VIADD R81, R83, 0xffffff86 ;  /* 0xffffff8653517836 */ /* 0x000fe20000000000 */
[----:B------:R-:W-:Y:S01]  /*10240*/  LDGSTS.E [R250+0x7c000], desc[UR10][R110.64], !P2 ;  /* 0x7c0000006efa7fae */ /* 0x000fe2000d12184a */
[----:B------:R-:W-:Y:S01]  /*10250*/  IMAD.WIDE R112, R12, 0x4, R112 ;  /* 0x000000040c707825 */ /* 0x000fe200078e0270 */
[----:B------:R-:W-:Y:S02]  /*10260*/  ISETP.GE.U32.AND P2, PT, R80, 0x7fffff66, PT ;  /* 0x7fffff665000780c */ /* 0x000fe40003f46070 */
[----:B------:R-:W4:Y:S01]  /*10270*/  LDC R88, c[0x0][0x230] ;  /* 0x00008c00ff587b82 */ /* 0x000f220000000800 */
[----:B---3--:R-:W-:Y:S01]  /*10280*/  VIADD R80, R86, 0xffffff84 ;  /* 0xffffff8456507836 */ /* 0x008fe20000000000 */
[----:B------:R-:W-:Y:S01]  /*10290*/  ISETP.GE.U32.AND P3, PT, R81, 0x7fffff67, PT ;  /* 0x7fffff675100780c */ /* 0x000fe20003f66070 */
[----:B------:R-:W-:Y:S01]  /*102a0*/  IMAD.WIDE R114, R12, 0x4, R114 ;  /* 0x000000040c727825 */ /* 0x000fe200078e0272 */
[----:B------:R-:W-:Y:S02]  /*102b0*/  LDGSTS.E [R250+0x7c004], desc[UR10][R112.64], !P5 ;  /* 0x7c00400070fa7fae */ /* 0x000fe4000e92184a */
[----:B------:R-:W-:Y:S01]  /*102c0*/  ISETP.GE.U32.AND P5, PT, R80, 0x7fffff65, PT ;  /* 0x7fffff655000780c */ /* 0x000fe20003fa6070 */
[C---:B------:R-:W-:Y:S01]  /*102d0*/  IMAD.WIDE R116, R12.reuse, 0x4, R116 ;  /* 0x000000040c747825 */ /* 0x040fe200078e0274 */
[----:B------:R-:W-:Y:S01]  /*102e0*/  LDGSTS.E [R250+0x7c008], desc[UR10][R114.64], !P6 ;  /* 0x7c00800072fa7fae */ /* 0x000fe2000f12184a */
[----:B------:R-:W3:Y:S02]  /*102f0*/  LDC R83, c[0x0][0x230] ;  /* 0x00008c00ff537b82 */ /* 0x000ee40000000800 */
[----:B------:R-:W-:Y:S01]  /*10300*/  VIADD R80, R87, 0xffffff82 ;  /* 0xffffff8257507836 */ /* 0x000fe20000000000 */
[----:B------:R-:W-:Y:S01]  /*10310*/  LDGSTS.E [R250+0x7c00c], desc[UR10][R116.64], !P4 ;  /* 0x7c00c00074fa7fae */ /* 0x000fe2000e12184a */
[----:B------:R-:W-:-:S03]  /*10320*/  IMAD.WIDE R118, R12, 0x4, R118 ;  /* 0x000000040c767825 */ /* 0x000fc600078e0276 */
[----:B------:R-:W-:Y:S01]  /*10330*/  ISETP.GE.U32.AND P4, PT, R80, 0x7fffff63, PT ;  /* 0x7fffff635000780c */ /* 0x000fe20003f86070 */
[C---:B------:R-:W-:Y:S01]  /*10340*/  IMAD.WIDE R120, R12.reuse, 0x4, R120 ;  /* 0x000000040c787825 */ /* 0x040fe200078e0278 */
[----:B------:R-:W-:Y:S01]  /*10350*/  LDGSTS.E [R251+0x7c000], desc[UR10][R118.64], !P1 ;  /* 0x7c00000076fb7fae */ /* 0x000fe2000c92184a */
[----:B------:R-:W3:Y:S02]  /*10360*/  LDC R82, c[0x0][0x230] ;  /* 0x00008c00ff527b82 */ /* 0x000ee40000000800 */
[C---:B------:R-:W-:Y:S01]  /*10370*/  IMAD.WIDE R122, R12.reuse, 0x4, R122 ;  /* 0x000000040c7a7825 */ /* 0x040fe200078e027a */
[----:B------:R-:W-:Y:S03]  /*10380*/  LDGSTS.E [R251+0x7c004], desc[UR10][R120.64], !P3 ;  /* 0x7c00400078fb7fae */ /* 0x000fe6000d92184a */
[----:B-1----:R-:W-:Y:S01]  /*10390*/  VIADD R80, R89, 0xffffff80 ;  /* 0xffffff8059507836 */ /* 0x002fe20000000000 */
[----:B------:R-:W-:Y:S04]  /*103a0*/  LDGSTS.E [R251+0x7c008], desc[UR10][R122.64], !P2 ;  /* 0x7c0080007afb7fae */ /* 0x000fe8000d12184a */
[----:B------:R-:W-:Y:S01]  /*103b0*/  ISETP.GE.AND P2, PT, R133, R80, PT ;  /* 0x000000508500720c */ /* 0x000fe20003f46270 */
[----:B------:R-:W-:-:S02]  /*103c0*/  IMAD.WIDE R132, R12, 0x4, R14 ;  /* 0x000000040c847825 */ /* 0x000fc400078e020e */
[----:B------:R-:W3:Y:S02]  /*103d0*/  LDL.LU.64 R14, [R1+0x1858] ;  /* 0x00185800010e7983 */ /* 0x000ee40000300a00 */
[----:B--2---:R-:W-:Y:S01]  /*103e0*/  VIADD R81, R84, 0xffffff83 ;  /* 0xffffff8354517836 */ /* 0x004fe20000000000 */
[----:B------:R-:W-:Y:S01]  /*103f0*/  ISETP.GE.U32.AND P3, PT, R80, 0x7fffff61, PT ;  /* 0x7fffff615000780c */ /* 0x000fe20003f66070 */
[----:B------:R-:W-:Y:S01]  /*10400*/  IMAD.WIDE R124, R12, 0x4, R124 ;  /* 0x000000040c7c7825 */ /* 0x000fe200078e027c */
[----:B------:R-:W1:Y:S02]  /*10410*/  LDC R84, c[0x0][0x230] ;  /* 0x00008c00ff547b82 */ /* 0x000e640000000800 */
[----:B------:R-:W-:Y:S01]  /*10420*/  ISETP.GE.U32.AND P6, PT, R81, 0x7fffff64, PT ;  /* 0x7fffff645100780c */ /* 0x000fe20003fc6070 */
[----:B----4-:R-:W-:Y:S01]  /*10430*/  VIADD R81, R88, 0xffffff81 ;  /* 0xffffff8158517836 */ /* 0x010fe20000000000 */
[----:B------:R-:W-:Y:S04]  /*10440*/  LDGSTS.E [R251+0x7c00c], desc[UR10][R124.64], !P5 ;  /* 0x7c00c0007cfb7fae */ /* 0x000fe8000e92184a */
[----:B------:R-:W-:Y:S01]  /*10450*/  ISETP.GE.U32.AND P1, PT, R81, 0x7fffff62, PT ;  /* 0x7fffff625100780c */ /* 0x000fe20003f26070 */
[----:B------:R-:W-:-:S04]  /*10460*/  IMAD.WIDE R126, R12, 0x4, R126 ;  /* 0x000000040c7e7825 */ /* 0x000fc800078e027e */
[C---:B------:R-:W-:Y:S02]  /*10470*/  IMAD.WIDE R128, R12.reuse, 0x4, R128 ;  /* 0x000000040c807825 */ /* 0x040fe400078e0280 */
[----:B------:R-:W-:Y:S02]  /*10480*/  LDGSTS.E [R252+0x7c000], desc[UR10][R126.64], !P6 ;  /* 0x7c0000007efc7fae */ /* 0x000fe4000f12184a */
[----:B------:R-:W-:Y:S02]  /*10490*/  IMAD.WIDE R130, R12, 0x4, R130 ;  /* 0x000000040c827825 */ /* 0x000fe400078e0282 */
[----:B------:R-:W-:Y:S04]  /*104a0*/  LDGSTS.E [R252+0x7c004], desc[UR10][R128.64], !P4 ;  /* 0x7c00400080fc7fae */ /* 0x000fe8000e12184a */
[----:B------:R-:W-:Y:S04]  /*104b0*/  LDGSTS.E [R252+0x7c008], desc[UR10][R130.64], !P1 ;  /* 0x7c00800082fc7fae */ /* 0x000fe8000c92184a */
[----:B------:R2:W-:Y:S04]  /*104c0*/  LDGSTS.E [R252+0x7c00c], desc[UR10][R132.64], !P3 ;  /* 0x7c00c00084fc7fae */ /* 0x0005e8000d92184a */
[----:B------:R-:W0:Y:S01]  /*104d0*/  LDGDEPBAR ;  /* 0x00000000000079af */ /* 0x000e220000000000 */
[----:B------:R-:W-:-:S02]  /*104e0*/  UISETP.GT.AND UP1, UPT, UR4, 0x7f, UPT ;  /* 0x0000007f0400788c */ /* 0x000fc4000bf24270 */
[----:B------:R-:W-:-:S04]  /*104f0*/  UISETP.GE.AND UP0, UPT, UR4, 0x20, UPT ;  /* 0x000000200400788c */ /* 0x000fc8000bf06270 */
[----:B------:R-:W-:Y:S01]  /*10500*/  PLOP3.LUT P5, PT, PT, PT, UP1, 0x80, 0x0 ;  /* 0x000000000000781c */ /* 0x000fe20003faf018 */
[----:B------:R-:W4:Y:S01]  /*10510*/  LDL.LU.64 R88, [R1+0x1a8] ;  /* 0x0001a80001587983 */ /* 0x000f220000300a00 */
[----:B------:R-:W-:Y:S01]  /*10520*/  UISETP.GT.AND UP1, UPT, UR4, 0x9f, UPT ;  /* 0x0000009f0400788c */ /* 0x000fe2000bf24270 */
[----:B------:R-:W-:Y:S02]  /*10530*/  SEL R80, RZ, 0x4, P0 ;  /* 0x00000004ff507807 */ /* 0x000fe40000000000 */
[----:B------:R-:W-:Y:S01]  /*10540*/  SEL R81, RZ, 0x4, P2 ;  /* 0x00000004ff517807 */ /* 0x000fe20001000000 */
[----:B------:R-:W-:Y:S01]  /*10550*/  STL.64 [R1+0x19d0], R38 ;  /* 0x0019d02601007387 */ /* 0x000fe20000100a00 */
[----:B---3--:R-:W-:Y:S01]  /*10560*/  VIADD R83, R83, 0xffffff7f ;  /* 0xffffff7f53537836 */ /* 0x008fe20000000000 */
[----:B------:R-:W-:Y:S02]  /*10570*/  ULDC UR6, c[0x0][0x230] ;  /* 0x00008c0000067ab9 */ /* 0x000fe40000000800 */
[----:B------:R-:W-:Y:S04]  /*10580*/  STL.64 [R1+0x19c8], R40 ;  /* 0x0019c82801007387 */ /* 0x000fe80000100a00 */
[----:B------:R3:W-:Y:S04]  /*10590*/  STL.64 [R1+0x19c0], R42 ;  /* 0x0019c02a01007387 */ /* 0x0007e80000100a00 */
[----:B---3--:R-:W3:Y:S04]  /*105a0*/  LDL.LU.64 R42, [R1+0x208] ;  /* 0x00020800012a7983 */ /* 0x008ee80000300a00 */
[----:B------:R2:W-:Y:S04]  /*105b0*/  STL.64 [R1+0x19b8], R246 ;  /* 0x0019b8f601007387 */ /* 0x0005e80000100a00 */
[----:B--2---:R-:W2:Y:S04]  /*105c0*/  LDL.LU.64 R246, [R1+0x1e8] ;  /* 0x0001e80001f67983 */ /* 0x004ea80000300a00 */
[----:B------:R1:W-:Y:S04]  /*105d0*/  STL.64 [R1+0x19b0], R44 ;  /* 0x0019b02c01007387 */ /* 0x0003e80000100a00 */
[----:B-1----:R-:W4:Y:S04]  /*105e0*/  LDL.LU.64 R44, [R1+0x1c8] ;  /* 0x0001c800012c7983 */ /* 0x002f280000300a00 */
[----:B------:R1:W-:Y:S04]  /*105f0*/  STL.64 [R1+0x19a8], R46 ;  /* 0x0019a82e01007387 */ /* 0x0003e80000100a00 */
[----:B-1----:R-:W4:Y:S04]  /*10600*/  LDL.LU.64 R46, [R1+0x1b8] ;  /* 0x0001b800012e7983 */ /* 0x002f280000300a00 */
[----:B------:R1:W-:Y:S04]  /*10610*/  STL.64 [R1+0x19a0], R48 ;  /* 0x0019a03001007387 */ /* 0x0003e80000100a00 */
[----:B-1----:R-:W2:Y:S04]  /*10620*/  LDL.LU.64 R48, [R1+0x1d8] ;  /* 0x0001d80001307983 */ /* 0x002ea80000300a00 */
[----:B------:R1:W-:Y:S04]  /*10630*/  STL.64 [R1+0x1998], R50 ;  /* 0x0019983201007387 */ /* 0x0003e80000100a00 */
[----:B-1----:R-:W4:Y:S04]  /*10640*/  LDL.LU.64 R50, [R1+0x1f8] ;  /* 0x0001f80001327983 */ /* 0x002f280000300a00 */
[----:B------:R1:W-:Y:S04]  /*10650*/  STL.64 [R1+0x1990], R52 ;  /* 0x0019903401007387 */ /* 0x0003e80000100a00 */
[----:B-1----:R-:W4:Y:S04]  /*10660*/  LDL.LU.64 R52, [R1+0x218] ;  /* 0x0002180001347983 */ /* 0x002f280000300a00 */
[----:B------:R-:W-:Y:S04]  /*10670*/  STL.64 [R1+0x1988], R54 ;  /* 0x0019883601007387 */ /* 0x000fe80000100a00 */
        /* <DEDUP_REMOVED lines=23> */
[----:B------:R-:W-:Y:S04]  /*107f0*/  STL [R1+0x18c8], R133 ;  /* 0x0018c88501007387 */ /* 0x000fe80000100800 */
[----:B------:R-:W-:Y:S04]  /*10800*/  STL [R1+0x1868], R13 ;  /* 0x0018680d01007387 */ /* 0x000fe80000100800 */
[----:B------:R1:W-:Y:S04]  /*10810*/  STL [R1+0x1864], R5 ;  /* 0x0018640501007387 */ /* 0x0003e80000100800 */
[----:B------:R1:W-:Y:S01]  /*10820*/  STL [R1+0x1860], R0 ;  /* 0x0018600001007387 */ /* 0x0003e20000100800 */
[----:B------:R-:W-:Y:S01]  /*10830*/  SEL R80, R80, RZ, P5 ;  /* 0x000000ff50507207 */ /* 0x000fe20002800000 */
[----:B------:R-:W-:Y:S01]  /*10840*/  VIADD R82, R82, 0xffffff7e ;  /* 0xffffff7e52527836 */ /* 0x000fe20000000000 */
[----:B------:R-:W-:Y:S01]  /*10850*/  PLOP3.LUT P0, PT, PT, PT, UP1, 0x80, 0x0 ;  /* 0x000000000000781c */ /* 0x000fe20003f0f018 */
[----:B------:R-:W-:Y:S01]  /*10860*/  IMAD.WIDE R134, R4, 0x4, R134 ;  /* 0x0000000404867825 */ /* 0x000fe200078e0286 */
[----:B------:R-:W-:Y:S01]  /*10870*/  ISETP.GE.U32.AND P2, PT, R83, 0x7fffff60, PT ;  /* 0x7fffff605300780c */ /* 0x000fe20003f46070 */
[----:B-1----:R-:W1:Y:S01]  /*10880*/  LDC R5, c[0x0][0x230] ;  /* 0x00008c00ff057b82 */ /* 0x002e620000000800 */
[----:B------:R-:W4:Y:S01]  /*10890*/  LDL.LU R0, [R1+0xf8] ;  /* 0x0000f80001007983 */ /* 0x000f220000300800 */
[----:B------:R-:W-:-:S02]  /*108a0*/  ISETP.NE.U32.AND P1, PT, R80, RZ, PT ;  /* 0x000000ff5000720c */ /* 0x000fc40003f25070 */
[----:B------:R-:W-:Y:S01]  /*108b0*/  SEL R80, R81, RZ, P0 ;  /* 0x000000ff51507207 */ /* 0x000fe20000000000 */
[----:B------:R1:W-:Y:S01]  /*108c0*/  STL.64 [R1+0x1858], R14 ;  /* 0x0018580e01007387 */ /* 0x0003e20000100a00 */
[----:B------:R-:W-:Y:S01]  /*108d0*/  VIADD R81, R84, 0xffffff7d ;  /* 0xffffff7d54517836 */ /* 0x000fe20000000000 */
[----:B------:R-:W-:Y:S01]  /*108e0*/  ISETP.GE.U32.AND P3, PT, R82, 0x7fffff5f, PT ;  /* 0x7fffff5f5200780c */ /* 0x000fe20003f66070 */
[----:B------:R-:W-:Y:S01]  /*108f0*/  IMAD.WIDE R138, R4, 0x4, R138 ;  /* 0x00000004048a7825 */ /* 0x000fe200078e028a */
[----:B------:R-:W-:Y:S01]  /*10900*/  ISETP.NE.U32.AND P0, PT, R80, RZ, PT ;  /* 0x000000ff5000720c */ /* 0x000fe20003f05070 */
[----:B------:R-:W4:Y:S01]  /*10910*/  LDC R13, c[0x0][0x230] ;  /* 0x00008c00ff0d7b82 */ /* 0x000f220000000800 */
[----:B------:R-:W-:Y:S01]  /*10920*/  ISETP.GE.U32.AND P4, PT, R81, 0x7fffff5e, PT ;  /* 0x7fffff5e5100780c */ /* 0x000fe20003f86070 */
[----:B------:R-:W-:-:S03]  /*10930*/  IMAD.WIDE R142, R4, 0x4, R142 ;  /* 0x00000004048e7825 */ /* 0x000fc600078e028e */
[----:B------:R-:W-:Y:S03]  /*10940*/  LDGSTS.E [R3+0x30000], desc[UR10][R134.64], P1 ;  /* 0x3000000086037fae */ /* 0x000fe6000892184a */
[----:B-1----:R-:W1:Y:S01]  /*10950*/  LDC R14, c[0x0][0x230] ;  /* 0x00008c00ff0e7b82 */ /* 0x002e620000000800 */
[C---:B------:R-:W-:Y:S01]  /*10960*/  IMAD.WIDE R144, R4.reuse, 0x4, R144 ;  /* 0x0000000404907825 */ /* 0x040fe200078e0290 */
[----:B------:R-:W-:Y:S03]  /*10970*/  LDGSTS.E [R3+0x30400], desc[UR10][R138.64], P1 ;  /* 0x304000008a037fae */ /* 0x000fe6000892184a */
[C---:B------:R-:W-:Y:S01]  /*10980*/  IMAD.WIDE R146, R4.reuse, 0x4, R146 ;  /* 0x0000000404927825 */ /* 0x040fe200078e0292 */
[----:B------:R-:W-:Y:S02]  /*10990*/  LDGSTS.E [R3+0x30800], desc[UR10][R142.64], P1 ;  /* 0x308000008e037fae */ /* 0x000fe4000892184a */
[----:B------:R-:W1:Y:S01]  /*109a0*/  LDC R15, c[0x0][0x230] ;  /* 0x00008c00ff0f7b82 */ /* 0x000e620000000800 */
[C---:B------:R-:W-:Y:S01]  /*109b0*/  IMAD.WIDE R148, R4.reuse, 0x4, R148 ;  /* 0x0000000404947825 */ /* 0x040fe200078e0294 */
[----:B------:R-:W-:Y:S03]  /*109c0*/  LDGSTS.E [R3+0x30c00], desc[UR10][R144.64], P1 ;  /* 0x30c0000090037fae */ /* 0x000fe6000892184a */
        /* <DEDUP_REMOVED lines=9> */
[----:B------:R-:W-:Y:S04]  /*10a60*/  LDGSTS.E [R3+0x32000], desc[UR10][R154.64], P1 ;  /* 0x320000009a037fae */ /* 0x000fe8000892184a */
[----:B-1----:R3:W-:Y:S04]  /*10a70*/  STL.64 [R1+0x19d8], R14 ;  /* 0x0019d80e01007387 */ /* 0x0027e80000100a00 */
[----:B------:R-:W4:Y:S01]  /*10a80*/  LDL.LU.64 R86, [R1+0x198] ;  /* 0x0001980001567983 */ /* 0x000f220000300a00 */
        /* <DEDUP_REMOVED lines=12> */
[----:B---3--:R-:W-:-:S03]  /*10b50*/  IMAD.WIDE R14, R4, 0x4, R42 ;  /* 0x00000004040e7825 */ /* 0x008fc600078e022a */
        /* <DEDUP_REMOVED lines=17> */
[----:B--2---:R-:W-:-:S04]  /*10c70*/  IMAD.WIDE R48, R4, 0x4, R48 ;  /* 0x0000000404307825 */ /* 0x004fc800078e0230 */
[----:B----4-:R-:W-:-:S04]  /*10c80*/  IMAD.WIDE R50, R4, 0x4, R50 ;  /* 0x0000000404327825 */ /* 0x010fc800078e0232 */
[----:B------:R-:W-:-:S04]  /*10c90*/  IMAD.WIDE R52, R4, 0x4, R52 ;  /* 0x0000000404347825 */ /* 0x000fc800078e0234 */
[----:B------:R-:W-:-:S05]  /*10ca0*/  VIADD R133, R0, 0x100000 ;  /* 0x0010000000857836 */ /* 0x000fca0000000000 */
[----:B------:R-:W-:Y:S04]  /*10cb0*/  STL.64 [R1+0x19e0], R132 ;  /* 0x0019e08401007387 */ /* 0x000fe80000100a00 */
[----:B------:R-:W2:Y:S01]  /*10cc0*/  LDL.LU.64 R38, [R1+0x188] ;  /* 0x0001880001267983 */ /* 0x000ea20000300a00 */
[----:B------:R-:W-:-:S03]  /*10cd0*/  IMAD.WIDE R136, R4, 0x4, R136 ;  /* 0x0000000404887825 */ /* 0x000fc600078e0288 */
[----:B------:R-:W3:Y:S01]  /*10ce0*/  LDL.LU.64 R40, [R1+0x178] ;  /* 0x0001780001287983 */ /* 0x000ee20000300a00 */
[----:B------:R-:W-:-:S03]  /*10cf0*/  IMAD.WIDE R140, R4, 0x4, R140 ;  /* 0x00000004048c7825 */ /* 0x000fc600078e028c */
[----:B------:R-:W-:Y:S04]  /*10d00*/  STL.64 [R1+0x340], R52 ;  /* 0x0003403401007387 */ /* 0x000fe80000100a00 */
[----:B------:R-:W4:Y:S04]  /*10d10*/  LDL.LU.64 R42, [R1+0x168] ;  /* 0x00016800012a7983 */ /* 0x000f280000300a00 */
[----:B------:R1:W-:Y:S04]  /*10d20*/  STL.64 [R1+0x338], R14 ;  /* 0x0003380e01007387 */ /* 0x0003e80000100a00 */
[----:B------:R-:W-:Y:S01]  /*10d30*/  STL.64 [R1+0x330], R50 ;  /* 0x0003303201007387 */ /* 0x000fe20000100a00 */
[----:B-1----:R-:W-:-:S03]  /*10d40*/  IMAD.WIDE R14, R4, 0x4, R246 ;  /* 0x00000004040e7825 */ /* 0x002fc600078e02f6 */
[----:B------:R-:W4:Y:S04]  /*10d50*/  LDL.LU.64 R246, [R1+0x158] ;  /* 0x0001580001f67983 */ /* 0x000f280000300a00 */
[----:B------:R1:W-:Y:S04]  /*10d60*/  STL.64 [R1+0x328], R14 ;  /* 0x0003280e01007387 */ /* 0x0003e80000100a00 */
[----:B------:R-:W-:Y:S01]  /*10d70*/  STL.64 [R1+0x320], R48 ;  /* 0x0003203001007387 */ /* 0x000fe20000100a00 */
[----:B-1----:R-:W-:-:S03]  /*10d80*/  IMAD.WIDE R14, R4, 0x4, R44 ;  /* 0x00000004040e7825 */ /* 0x002fc600078e022c */
[----:B------:R-:W4:Y:S04]  /*10d90*/  LDL.LU.64 R44, [R1+0x148] ;  /* 0x00014800012c7983 */ /* 0x000f280000300a00 */
[----:B------:R1:W-:Y:S01]  /*10da0*/  STL.64 [R1+0x318], R14 ;  /* 0x0003180e01007387 */ /* 0x0003e20000100a00 */
[----:B------:R-:W-:-:S04]  /*10db0*/  IMAD.WIDE R132, R4, 0x4, R88 ;  /* 0x0000000404847825 */ /* 0x000fc800078e0258 */
[----:B-1----:R-:W-:-:S05]  /*10dc0*/  IMAD.WIDE R14, R4, 0x4, R46 ;  /* 0x00000004040e7825 */ /* 0x002fca00078e022e */
[----:B------:R1:W-:Y:S04]  /*10dd0*/  STL.64 [R1+0x310], R14 ;  /* 0x0003100e01007387 */ /* 0x0003e80000100a00 */
[----:B------:R-:W4:Y:S01]  /*10de0*/  LDL.LU.64 R88, [R1+0x140] ;  /* 0x0001400001587983 */ /* 0x000f220000300a00 */
[----:B-1----:R-:W-:-:S03]  /*10df0*/  IMAD.WIDE R14, R4, 0x4, R86 ;  /* 0x00000004040e7825 */ /* 0x002fc600078e0256 */
[----:B------:R-:W4:Y:S04]  /*10e00*/  LDL.LU.64 R86, [R1+0x130] ;  /* 0x0001300001567983 */ /* 0x000f280000300a00 */
[----:B------:R-:W-:Y:S04]  /*10e10*/  STL.64 [R1+0x308], R132 ;  /* 0x0003088401007387 */ /* 0x000fe80000100a00 */
[----:B------:R-:W-:Y:S04]  /*10e20*/  STL.64 [R1+0x19e8], R132 ;  /* 0x0019e88401007387 */ /* 0x000fe80000100a00 */
[----:B------:R-:W-:Y:S04]  /*10e30*/  STL.64 [R1+0x300], R14 ;  /* 0x0003000e01007387 */ /* 0x000fe80000100a00 */
[----:B------:R1:W-:Y:S04]  /*10e40*/  STL.64 [R1+0x19f0], R14 ;  /* 0x0019f00e01007387 */ /* 0x0003e80000100a00 */
[----:B------:R-:W4:Y:S01]  /*10e50*/  LDL.LU.64 R50, [R1+0x120] ;  /* 0x0001200001327983 */ /* 0x000f220000300a00 */
[----:B--2---:R-:W-:-:S04]  /*10e60*/  IMAD.WIDE R38, R4, 0x4, R38 ;  /* 0x0000000404267825 */ /* 0x004fc800078e0226 */
[C---:B---3--:R-:W-:Y:S01]  /*10e70*/  IMAD.WIDE R40, R4.reuse, 0x4, R40 ;  /* 0x0000000404287825 */ /* 0x048fe200078e0228 */
[----:B------:R-:W-:Y:S04]  /*10e80*/  STL.64 [R1+0x2f8], R38 ;  /* 0x0002f82601007387 */ /* 0x000fe80000100a00 */
[----:B------:R2:W-:Y:S01]  /*10e90*/  STL.64 [R1+0x19f8], R38 ;  /* 0x0019f82601007387 */ /* 0x0005e20000100a00 */
[----:B----4-:R-:W-:-:S03]  /*10ea0*/  IMAD.WIDE R42, R4, 0x4, R42 ;  /* 0x00000004042a7825 */ /* 0x010fc600078e022a */
[----:B------:R-:W3:Y:S04]  /*10eb0*/  LDL.LU.64 R52, [R1+0x110] ;  /* 0x0001100001347983 */ /* 0x000ee80000300a00 */
[----:B------:R-:W-:Y:S04]  /*10ec0*/  STL.64 [R1+0x2f0], R40 ;  /* 0x0002f02801007387 */ /* 0x000fe80000100a00 */
[----:B------:R-:W-:Y:S04]  /*10ed0*/  STL.64 [R1+0x1a00], R40 ;  /* 0x001a002801007387 */ /* 0x000fe80000100a00 */
[----:B------:R-:W4:Y:S04]  /*10ee0*/  LDL.LU.64 R54, [R1+0x100] ;  /* 0x0001000001367983 */ /* 0x000f280000300a00 */
[----:B------:R-:W2:Y:S01]  /*10ef0*/  LDL.LU.64 R248, [R1+0xe8] ;  /* 0x0000e80001f87983 */ /* 0x000ea20000300a00 */
[----:B------:R-:W-:-:S03]  /*10f00*/  IMAD.WIDE R246, R4, 0x4, R246 ;  /* 0x0000000404f67825 */ /* 0x000fc600078e02f6 */
[----:B------:R-:W-:Y:S04]  /*10f10*/  STL.64 [R1+0x2e8], R42 ;  /* 0x0002e82a01007387 */ /* 0x000fe80000100a00 */
[----:B------:R-:W-:Y:S04]  /*10f20*/  STL.64 [R1+0x1a08], R42 ;  /* 0x001a082a01007387 */ /* 0x000fe80000100a00 */
[----:B------:R-:W2:Y:S04]  /*10f30*/  LDL.LU.64 R56, [R1+0xd8] ;  /* 0x0000d80001387983 */ /* 0x000ea80000300a00 */
[----:B------:R-:W-:Y:S01]  /*10f40*/  STL.64 [R1+0x2e0], R246 ;  /* 0x0002e0f601007387 */ /* 0x000fe20000100a00 */
[----:B------:R-:W-:-:S03]  /*10f50*/  IMAD.WIDE R44, R4, 0x4, R44 ;  /* 0x00000004042c7825 */ /* 0x000fc600078e022c */
[----:B------:R-:W2:Y:S01]  /*10f60*/  LDL.LU.64 R58, [R1+0xc8] ;  /* 0x0000c800013a7983 */ /* 0x000ea20000300a00 */
[----:B------:R-:W-:-:S03]  /*10f70*/  IMAD.WIDE R46, R4, 0x4, R88 ;  /* 0x00000004042e7825 */ /* 0x000fc600078e0258 */
[----:B------:R-:W2:Y:S04]  /*10f80*/  LDL.LU.64 R88, [R1+0xc0] ;  /* 0x0000c00001587983 */ /* 0x000ea80000300a00 */
[----:B------:R-:W2:Y:S04]  /*10f90*/  LDL.LU.64 R60, [R1+0xb8] ;  /* 0x0000b800013c7983 */ /* 0x000ea80000300a00 */
[----:B------:R-:W-:Y:S01]  /*10fa0*/  STL.64 [R1+0x2d8], R44 ;  /* 0x0002d82c01007387 */ /* 0x000fe20000100a00 */
[----:B------:R-:W-:-:S03]  /*10fb0*/  IMAD.WIDE R48, R4, 0x4, R86 ;  /* 0x0000000404307825 */ /* 0x000fc600078e0256 */
[----:B------:R-:W2:Y:S04]  /*10fc0*/  LDL.LU.64 R86, [R1+0xb0] ;  /* 0x0000b00001567983 */ /* 0x000ea80000300a00 */
[----:B------:R-:W2:Y:S04]  /*10fd0*/  LDL.LU.64 R62, [R1+0xa8] ;  /* 0x0000a800013e7983 */ /* 0x000ea80000300a00 */
[----:B------:R-:W2:Y:S04]  /*10fe0*/  LDL.LU.64 R108, [R1+0xa0] ;  /* 0x0000a000016c7983 */ /* 0x000ea80000300a00 */
[----:B------:R-:W-:Y:S04]  /*10ff0*/  STL.64 [R1+0x2d0], R46 ;  /* 0x0002d02e01007387 */ /* 0x000fe80000100a00 */
[----:B------:R-:W2:Y:S04]  /*11000*/  LDL.LU.64 R64, [R1+0x98] ;  /* 0x0000980001407983 */ /* 0x000ea80000300a00 */
[----:B------:R-:W2:Y:S04]  /*11010*/  LDL.LU.64 R112, [R1+0x90] ;  /* 0x0000900001707983 */ /* 0x000ea80000300a00 */
[----:B------:R-:W-:Y:S04]  /*11020*/  STL.64 [R1+0x2c8], R48 ;  /* 0x0002c83001007387 */ /* 0x000fe80000100a00 */
[----:B------:R-:W2:Y:S04]  /*11030*/  LDL.LU.64 R66, [R1+0x88] ;  /* 0x0000880001427983 */ /* 0x000ea80000300a00 */
[----:B------:R-:W2:Y:S01]  /*11040*/  LDL.LU.64 R114, [R1+0x80] ;  /* 0x0000800001727983 */ /* 0x000ea20000300a00 */
[----:B------:R-:W-:-:S05]  /*11050*/  IMAD.WIDE R50, R4, 0x4, R50 ;  /* 0x0000000404327825 */ /* 0x000fca00078e0232 */
[----:B------:R-:W-:Y:S04]  /*11060*/  STL.64 [R1+0x2c0], R50 ;  /* 0x0002c03201007387 */ /* 0x000fe80000100a00 */
[----:B------:R-:W2:Y:S01]  /*11070*/  LDL.LU.64 R68, [R1+0x78] ;  /* 0x0000780001447983 */ /* 0x000ea20000300a00 */
[----:B---3--:R-:W-:-:S05]  /*11080*/  IMAD.WIDE R52, R4, 0x4, R52 ;  /* 0x0000000404347825 */ /* 0x008fca00078e0234 */
[----:B------:R-:W-:Y:S04]  /*11090*/  STL.64 [R1+0x2b8], R52 ;  /* 0x0002b83401007387 */ /* 0x000fe80000100a00 */
[----:B------:R-:W3:Y:S01]  /*110a0*/  LDL.LU.64 R104, [R1+0x70] ;  /* 0x0000700001687983 */ /* 0x000ee20000300a00 */
[----:B----4-:R-:W-:-:S04]  /*110b0*/  IMAD.WIDE R54, R4, 0x4, R54 ;  /* 0x0000000404367825 */ /* 0x010fc800078e0236 */
[C---:B--2---:R-:W-:Y:S01]  /*110c0*/  IMAD.WIDE R248, R4.reuse, 0x4, R248 ;  /* 0x0000000404f87825 */ /* 0x044fe200078e02f8 */
[----:B------:R-:W-:Y:S04]  /*110d0*/  STL.64 [R1+0x2b0], R54 ;  /* 0x0002b03601007387 */ /* 0x000fe80000100a00 */
[----:B------:R-:W-:Y:S01]  /*110e0*/  STL.64 [R1+0x2a8], R248 ;  /* 0x0002a8f801007387 */ /* 0x000fe20000100a00 */
[----:B------:R-:W-:-:S05]  /*110f0*/  IMAD.WIDE R56, R4, 0x4, R56 ;  /* 0x0000000404387825 */ /* 0x000fca00078e0238 */
[----:B------:R-:W-:Y:S01]  /*11100*/  STL.64 [R1+0x2a0], R56 ;  /* 0x0002a03801007387 */ /* 0x000fe20000100a00 */
[----:B------:R-:W-:-:S03]  /*11110*/  IMAD.WIDE R58, R4, 0x4, R58 ;  /* 0x00000004043a7825 */ /* 0x000fc600078e023a */
[----:B------:R-:W2:Y:S04]  /*11120*/  LDL.LU.64 R106, [R1+0x68] ;  /* 0x00006800016a7983 */ /* 0x000ea80000300a00 */
[----:B------:R-:W4:Y:S04]  /*11130*/  LDL.LU.64 R250, [R1+0x60] ;  /* 0x0000600001fa7983 */ /* 0x000f280000300a00 */
[----:B------:R-:W-:Y:S01]  /*11140*/  STL.64 [R1+0x298], R58 ;  /* 0x0002983a01007387 */ /* 0x000fe20000100a00 */
[----:B------:R-:W-:-:S04]  /*11150*/  IMAD.WIDE R60, R4, 0x4, R60 ;  /* 0x00000004043c7825 */ /* 0x000fc800078e023c */
[----:B------:R-:W-:-:S04]  /*11160*/  IMAD.WIDE R62, R4, 0x4, R62 ;  /* 0x00000004043e7825 */ /* 0x000fc800078e023e */
[C---:B------:R-:W-:Y:S02]  /*11170*/  IMAD.WIDE R84, R4.reuse, 0x4, R108 ;  /* 0x0000000404547825 */ /* 0x040fe400078e026c */
[----:B------:R-:W4:Y:S04]  /*11180*/  LDL.LU.64 R108, [R1+0x58] ;  /* 0x00005800016c7983 */ /* 0x000f280000300a00 */
[----:B------:R-:W-:Y:S01]  /*11190*/  STL.64 [R1+0x290], R60 ;  /* 0x0002903c01007387 */ /* 0x000fe20000100a00 */
[----:B------:R-:W-:-:S03]  /*111a0*/  IMAD.WIDE R64, R4, 0x4, R64 ;  /* 0x0000000404407825 */ /* 0x000fc600078e0240 */
[----:B------:R-:W4:Y:S01]  /*111b0*/  LDL.LU.64 R110, [R1+0x50] ;  /* 0x00005000016e7983 */ /* 0x000f220000300a00 */
[----:B------:R-:W-:-:S03]  /*111c0*/  IMAD.WIDE R82, R4, 0x4, R112 ;  /* 0x0000000404527825 */ /* 0x000fc600078e0270 */
[----:B------:R-:W4:Y:S04]  /*111d0*/  LDL.LU.64 R112, [R1+0x48] ;  /* 0x0000480001707983 */ /* 0x000f280000300a00 */
[----:B------:R-:W-:Y:S01]  /*111e0*/  STL.64 [R1+0x288], R62 ;  /* 0x0002883e01007387 */ /* 0x000fe20000100a00 */
[----:B------:R-:W-:-:S04]  /*111f0*/  IMAD.WIDE R66, R4, 0x4, R66 ;  /* 0x0000000404427825 */ /* 0x000fc800078e0242 */
[C---:B------:R-:W-:Y:S02]  /*11200*/  IMAD.WIDE R80, R4.reuse, 0x4, R114 ;  /* 0x0000000404507825 */ /* 0x040fe400078e0272 */
[----:B------:R-:W4:Y:S04]  /*11210*/  LDL.LU.64 R114, [R1+0x40] ;  /* 0x0000400001727983 */ /* 0x000f280000300a00 */
[----:B------:R-:W-:Y:S04]  /*11220*/  STL.64 [R1+0x280], R64 ;  /* 0x0002804001007387 */ /* 0x000fe80000100a00 */
[----:B------:R-:W4:Y:S04]  /*11230*/  LDL.LU.64 R116, [R1+0x38] ;  /* 0x0000380001747983 */ /* 0x000f280000300a00 */
[----:B------:R-:W1:Y:S04]  /*11240*/  LDL.LU.64 R130, [R1+0x30] ;  /* 0x0000300001827983 */ /* 0x000e680000300a00 */
[----:B------:R-:W-:Y:S04]  /*11250*/  STL.64 [R1+0x278], R66 ;  /* 0x0002784201007387 */ /* 0x000fe80000100a00 */
[----:B------:R-:W4:Y:S04]  /*11260*/  LDL.LU.64 R128, [R1+0x28] ;  /* 0x0000280001807983 */ /* 0x000f280000300a00 */
[----:B------:R-:W4:Y:S04]  /*11270*/  LDL.LU.64 R126, [R1+0x20] ;  /* 0x00002000017e7983 */ /* 0x000f280000300a00 */
[----:B------:R-:W4:Y:S04]  /*11280*/  LDL.LU.64 R124, [R1+0x18] ;  /* 0x00001800017c7983 */ /* 0x000f280000300a00 */
[----:B------:R-:W4:Y:S04]  /*11290*/  LDL.LU.64 R122, [R1+0x10] ;  /* 0x00001000017a7983 */ /* 0x000f280000300a00 */
[----:B------:R-:W4:Y:S04]  /*112a0*/  LDL.LU.64 R120, [R1+0x8] ;  /* 0x0000080001787983 */ /* 0x000f280000300a00 */
[----:B------:R-:W4:Y:S01]  /*112b0*/  LDL.LU.64 R118, [R1] ;  /* 0x0000000001767983 */ /* 0x000f220000300a00 */
[----:B------:R-:W-:-:S05]  /*112c0*/  IMAD.WIDE R68, R4, 0x4, R68 ;  /* 0x0000000404447825 */ /* 0x000fca00078e0244 */
[----:B------:R-:W-:Y:S01]  /*112d0*/  STL.64 [R1+0x270], R68 ;  /* 0x0002704401007387 */ /* 0x000fe20000100a00 */
[----:B------:R-:W-:-:S04]  /*112e0*/  IMAD.WIDE R88, R4, 0x4, R88 ;  /* 0x0000000404587825 */ /* 0x000fc800078e0258 */
        /* <DEDUP_REMOVED lines=18> */
[----:B------:R-:W-:Y:S01]  /*11410*/  IMAD.WIDE R236, R4, 0x4, R236 ;  /* 0x0000000404ec7825 */ /* 0x000fe200078e02ec */
[----:B------:R-:W-:Y:S03]  /*11420*/  LDGSTS.E [R3+0x38400], desc[UR10][R70.64], P1 ;  /* 0x3840000046037fae */ /* 0x000fe6000892184a */
[----:B------:R-:W-:Y:S01]  /*11430*/  IMAD.WIDE R36, R12, 0x4, R36 ;  /* 0x000000040c247825 */ /* 0x000fe200078e0224 */
[----:B------:R-:W-:Y:S03]  /*11440*/  LDGSTS.E [R3+0x38800], desc[UR10][R228.64], P1 ;  /* 0x38800000e4037fae */ /* 0x000fe6000892184a */
[C---:B------:R-:W-:Y:S01]  /*11450*/  IMAD.WIDE R238, R4.reuse, 0x4, R238 ;  /* 0x0000000404ee7825 */ /* 0x040fe200078e02ee */
[----:B------:R-:W-:Y:S04]  /*11460*/  LDGSTS.E [R3+0x38c00], desc[UR10][R230.64], P1 ;  /* 0x38c00000e6037fae */ /* 0x000fe8000892184a */
[----:B------:R-:W-:Y:S04]  /*11470*/  LDGSTS.E [R3+0x39000], desc[UR10][R232.64], P1 ;  /* 0x39000000e8037fae */ /* 0x000fe8000892184a */
[----:B------:R-:W-:Y:S04]  /*11480*/  LDGSTS.E [R3+0x39400], desc[UR10][R234.64], P1 ;  /* 0x39400000ea037fae */ /* 0x000fe8000892184a */
[----:B------:R-:W-:Y:S04]  /*11490*/  LDGSTS.E [R3+0x39800], desc[UR10][R236.64], P1 ;  /* 0x39800000ec037fae */ /* 0x000fe8000892184a */
[----:B------:R-:W-:Y:S01]  /*114a0*/  LDGSTS.E [R3+0x39c00], desc[UR10][R238.64], P1 ;  /* 0x39c00000ee037fae */ /* 0x000fe2000892184a */
[----:B---3--:R-:W-:-:S05]  /*114b0*/  IMAD.WIDE R104, R4, 0x4, R104 ;  /* 0x0000000404687825 */ /* 0x008fca00078e0268 */
[----:B------:R-:W-:Y:S01]  /*114c0*/  STL.64 [R1+0x268], R104 ;  /* 0x0002686801007387 */ /* 0x000fe20000100a00 */
[----:B--2---:R-:W-:-:S04]  /*114d0*/  IMAD.WIDE R106, R4, 0x4, R106 ;  /* 0x00000004046a7825 */ /* 0x004fc800078e026a */
[C---:B----4-:R-:W-:Y:S01]  /*114e0*/  IMAD.WIDE R250, R4.reuse, 0x4, R250 ;  /* 0x0000000404fa7825 */ /* 0x050fe200078e02fa */
[----:B------:R-:W-:Y:S04]  /*114f0*/  STL.64 [R1+0x260], R106 ;  /* 0x0002606a01007387 */ /* 0x000fe80000100a00 */
[----:B------:R-:W-:Y:S01]  /*11500*/  STL.64 [R1+0x258], R250 ;  /* 0x000258fa01007387 */ /* 0x000fe20000100a00 */
[----:B------:R-:W-:-:S04]  /*11510*/  IMAD.WIDE R108, R4, 0x4, R108 ;  /* 0x00000004046c7825 */ /* 0x000fc800078e026c */
[C---:B------:R-:W-:Y:S01]  /*11520*/  IMAD.WIDE R110, R4.reuse, 0x4, R110 ;  /* 0x00000004046e7825 */ /* 0x040fe200078e026e */
[----:B------:R-:W-:Y:S03]  /*11530*/  STL.64 [R1+0x250], R108 ;  /* 0x0002506c01007387 */ /* 0x000fe60000100a00 */
[C---:B------:R-:W-:Y:S01]  /*11540*/  IMAD.WIDE R112, R4.reuse, 0x4, R112 ;  /* 0x0000000404707825 */ /* 0x040fe200078e0270 */
[----:B------:R-:W-:Y:S04]  /*11550*/  STL.64 [R1+0x248], R110 ;  /* 0x0002486e01007387 */ /* 0x000fe80000100a00 */
[----:B------:R-:W-:Y:S01]  /*11560*/  STL.64 [R1+0x240], R112 ;  /* 0x0002407001007387 */ /* 0x000fe20000100a00 */
[----:B------:R-:W-:-:S04]  /*11570*/  IMAD.WIDE R114, R4, 0x4, R114 ;  /* 0x0000000404727825 */ /* 0x000fc800078e0272 */
[C---:B------:R-:W-:Y:S01]  /*11580*/  IMAD.WIDE R116, R4.reuse, 0x4, R116 ;  /* 0x0000000404747825 */ /* 0x040fe200078e0274 */
[----:B------:R-:W-:Y:S03]  /*11590*/  STL.64 [R1+0x238], R114 ;  /* 0x0002387201007387 */ /* 0x000fe60000100a00 */
[C---:B-1----:R-:W-:Y:S01]  /*115a0*/  IMAD.WIDE R14, R4.reuse, 0x4, R130 ;  /* 0x00000004040e7825 */ /* 0x042fe200078e0282 */
[----:B------:R-:W-:Y:S04]  /*115b0*/  STL.64 [R1+0x230], R116 ;  /* 0x0002307401007387 */ /* 0x000fe80000100a00 */
[----:B------:R1:W-:Y:S01]  /*115c0*/  STL.64 [R1+0x228], R14 ;  /* 0x0002280e01007387 */ /* 0x0003e20000100a00 */
[----:B------:R-:W-:-:S05]  /*115d0*/  IMAD.WIDE R38, R4, 0x4, R128 ;  /* 0x0000000404267825 */ /* 0x000fca00078e0280 */
[----:B------:R2:W-:Y:S01]  /*115e0*/  STL.64 [R1+0x220], R38 ;  /* 0x0002202601007387 */ /* 0x0005e20000100a00 */
[----:B-1----:R-:W-:-:S04]  /*115f0*/  IMAD.WIDE R14, R4, 0x4, R126 ;  /* 0x00000004040e7825 */ /* 0x002fc800078e027e */
[C---:B------:R-:W-:Y:S01]  /*11600*/  IMAD.WIDE R42, R4.reuse, 0x4, R122 ;  /* 0x00000004042a7825 */ /* 0x040fe200078e027a */
[----:B------:R1:W-:Y:S03]  /*11610*/  STL.64 [R1+0x218], R14 ;  /* 0x0002180e01007387 */ /* 0x0003e60000100a00 */
[C---:B--2---:R-:W-:Y:S01]  /*11620*/  IMAD.WIDE R38, R4.reuse, 0x4, R124 ;  /* 0x0000000404267825 */ /* 0x044fe200078e027c */
[----:B------:R2:W-:Y:S03]  /*11630*/  STL.64 [R1+0x210], R42 ;  /* 0x0002102a01007387 */ /* 0x0005e60000100a00 */
[C---:B------:R-:W-:Y:S01]  /*11640*/  IMAD.WIDE R40, R4.reuse, 0x4, R118 ;  /* 0x0000000404287825 */ /* 0x040fe200078e0276 */
[----:B------:R-:W-:Y:S03]  /*11650*/  STL.64 [R1+0x18], R38 ;  /* 0x0000182601007387 */ /* 0x000fe60000100a00 */
[C---:B-1----:R-:W-:Y:S01]  /*11660*/  IMAD.WIDE R14, R4.reuse, 0x4, R120 ;  /* 0x00000004040e7825 */ /* 0x042fe200078e0278 */
[----:B------:R1:W-:Y:S03]  /*11670*/  STL.64 [R1+0x208], R40 ;  /* 0x0002082801007387 */ /* 0x0003e60000100a00 */
[C---:B--2---:R-:W-:Y:S01]  /*11680*/  IMAD.WIDE R42, R4.reuse, 0x4, R226 ;  /* 0x00000004042a7825 */ /* 0x044fe200078e02e2 */
[----:B------:R-:W-:Y:S03]  /*11690*/  STL.64 [R1+0x8], R14 ;  /* 0x0000080e01007387 */ /* 0x000fe60000100a00 */
[C---:B------:R-:W-:Y:S01]  /*116a0*/  IMAD.WIDE R122, R4.reuse, 0x4, R214 ;  /* 0x00000004047a7825 */ /* 0x040fe200078e02d6 */
[----:B------:R-:W-:Y:S03]  /*116b0*/  LDGSTS.E [R3+0x3a000], desc[UR10][R38.64], P1 ;  /* 0x3a00000026037fae */ /* 0x000fe6000892184a */
[C---:B-1----:R-:W-:Y:S01]  /*116c0*/  IMAD.WIDE R40, R4.reuse, 0x4, R242 ;  /* 0x0000000404287825 */ /* 0x042fe200078e02f2 */
[----:B------:R-:W-:Y:S04]  /*116d0*/  LDGSTS.E [R3+0x3a400], desc[UR10][R14.64], P1 ;  /* 0x3a4000000e037fae */ /* 0x000fe8000892184a */
[----:B------:R1:W-:Y:S01]  /*116e0*/  STL.64 [R1+0x200], R40 ;  /* 0x0002002801007387 */ /* 0x0003e20000100a00 */
[----:B------:R-:W-:-:S03]  /*116f0*/  IMAD.WIDE R118, R4, 0x4, R218 ;  /* 0x0000000404767825 */ /* 0x000fc600078e02da */
[----:B------:R2:W-:Y:S01]  /*11700*/  STL.64 [R1+0x1f8], R42 ;  /* 0x0001f82a01007387 */ /* 0x0005e20000100a00 */
[----:B-1----:R-:W-:-:S04]  /*11710*/  IMAD.WIDE R40, R4, 0x4, R224 ;  /* 0x0000000404287825 */ /* 0x002fc800078e02e0 */
[C---:B--2---:R-:W-:Y:S01]  /*11720*/  IMAD.WIDE R42, R4.reuse, 0x4, R222 ;  /* 0x00000004042a7825 */ /* 0x044fe200078e02de */
[----:B------:R1:W-:Y:S03]  /*11730*/  STL.64 [R1+0x1f0], R40 ;  /* 0x0001f02801007387 */ /* 0x0003e60000100a00 */
[C---:B------:R-:W-:Y:S01]  /*11740*/  IMAD.WIDE R120, R4.reuse, 0x4, R216 ;  /* 0x0000000404787825 */ /* 0x040fe200078e02d8 */
[----:B------:R2:W-:Y:S03]  /*11750*/  STL.64 [R1+0x1e8], R42 ;  /* 0x0001e82a01007387 */ /* 0x0005e60000100a00 */
[----:B------:R-:W-:-:S04]  /*11760*/  IMAD.WIDE R124, R4, 0x4, R212 ;  /* 0x00000004047c7825 */ /* 0x000fc800078e02d4 */
[----:B-1----:R-:W-:-:S04]  /*11770*/  IMAD.WIDE R40, R4, 0x4, R220 ;  /* 0x0000000404287825 */ /* 0x002fc800078e02dc */
[C---:B------:R-:W-:Y:S01]  /*11780*/  IMAD.WIDE R126, R4.reuse, 0x4, R210 ;  /* 0x00000004047e7825 */ /* 0x040fe200078e02d2 */
[----:B------:R1:W-:Y:S03]  /*11790*/  STL.64 [R1+0x1e0], R40 ;  /* 0x0001e02801007387 */ /* 0x0003e60000100a00 */
[C---:B------:R-:W-:Y:S01]  /*117a0*/  IMAD.WIDE R128, R4.reuse, 0x4, R30 ;  /* 0x0000000404807825 */ /* 0x040fe200078e021e */
[----:B------:R-:W-:Y:S04]  /*117b0*/  STL.64 [R1+0x1d8], R118 ;  /* 0x0001d87601007387 */ /* 0x000fe80000100a00 */
[----:B------:R-:W-:Y:S01]  /*117c0*/  STL.64 [R1+0x1d0], R120 ;  /* 0x0001d07801007387 */ /* 0x000fe20000100a00 */
[----:B------:R-:W-:-:S03]  /*117d0*/  IMAD.WIDE R130, R4, 0x4, R28 ;  /* 0x0000000404827825 */ /* 0x000fc600078e021c */
[----:B------:R-:W-:Y:S01]  /*117e0*/  STL.64 [R1+0x1c8], R122 ;  /* 0x0001c87a01007387 */ /* 0x000fe20000100a00 */
[----:B------:R-:W-:-:S03]  /*117f0*/  IMAD.WIDE R30, R4, 0x4, R192 ;  /* 0x00000004041e7825 */ /* 0x000fc600078e02c0 */
[----:B------:R-:W-:Y:S01]  /*11800*/  STL.64 [R1+0x1c0], R124 ;  /* 0x0001c07c01007387 */ /* 0x000fe20000100a00 */
[----:B------:R-:W-:-:S03]  /*11810*/  IMAD.WIDE R242, R4, 0x4, R26 ;  /* 0x0000000404f27825 */ /* 0x000fc600078e021a */
[----:B------:R-:W-:Y:S01]  /*11820*/  STL.64 [R1+0x1b0], R126 ;  /* 0x0001b07e01007387 */ /* 0x000fe20000100a00 */
[----:B------:R-:W-:-:S03]  /*11830*/  IMAD.WIDE R28, R4, 0x4, R190 ;  /* 0x00000004041c7825 */ /* 0x000fc600078e02be */
[----:B------:R-:W3:Y:S01]  /*11840*/  LDL.LU.64 R192, [R1+0x1e0] ;  /* 0x0001e00001c07983 */ /* 0x000ee20000300a00 */
[----:B------:R-:W-:-:S03]  /*11850*/  IMAD.WIDE R26, R4, 0x4, R188 ;  /* 0x00000004041a7825 */ /* 0x000fc600078e02bc */
[----:B------:R-:W-:Y:S01]  /*11860*/  STL.64 [R1+0x1a8], R128 ;  /* 0x0001a88001007387 */ /* 0x000fe20000100a00 */
[----:B------:R-:W-:-:S03]  /*11870*/  IMAD.WIDE R210, R4, 0x4, R24 ;  /* 0x0000000404d27825 */ /* 0x000fc600078e0218 */
[----:B------:R-:W4:Y:S01]  /*11880*/  LDL.LU.64 R190, [R1+0x1e8] ;  /* 0x0001e80001be7983 */ /* 0x000f220000300a00 */
[----:B------:R-:W-:-:S03]  /*11890*/  IMAD.WIDE R24, R4, 0x4, R186 ;  /* 0x0000000404187825 */ /* 0x000fc600078e02ba */
[----:B------:R-:W-:Y:S01]  /*118a0*/  STL.64 [R1+0x1a0], R130 ;  /* 0x0001a08201007387 */ /* 0x000fe20000100a00 */
[----:B------:R-:W-:-:S03]  /*118b0*/  IMAD.WIDE R212, R4, 0x4, R22 ;  /* 0x0000000404d47825 */ /* 0x000fc600078e0216 */
[----:B------:R-:W3:Y:S01]  /*118c0*/  LDL.LU.64 R188, [R1+0x1f0] ;  /* 0x0001f00001bc7983 */ /* 0x000ee20000300a00 */
[----:B------:R-:W-:-:S03]  /*118d0*/  IMAD.WIDE R22, R4, 0x4, R184 ;  /* 0x0000000404167825 */ /* 0x000fc600078e02b8 */
[----:B------:R4:W-:Y:S01]  /*118e0*/  STL.64 [R1+0x190], R242 ;  /* 0x000190f201007387 */ /* 0x0009e20000100a00 */
[----:B------:R-:W-:-:S03]  /*118f0*/  IMAD.WIDE R214, R4, 0x4, R20 ;  /* 0x0000000404d67825 */ /* 0x000fc600078e0214 */
[----:B------:R-:W4:Y:S01]  /*11900*/  LDL.LU.64 R186, [R1+0x1f8] ;  /* 0x0001f80001ba7983 */ /* 0x000f220000300a00 */
[----:B------:R-:W-:-:S03]  /*11910*/  IMAD.WIDE R20, R4, 0x4, R182 ;  /* 0x0000000404147825 */ /* 0x000fc600078e02b6 */
[----:B------:R-:W3:Y:S01]  /*11920*/  LDL.LU.64 R184, [R1+0x200] ;  /* 0x0002000001b87983 */ /* 0x000ee20000300a00 */
[----:B------:R-:W-:-:S03]  /*11930*/  IMAD.WIDE R216, R4, 0x4, R18 ;  /* 0x0000000404d87825 */ /* 0x000fc600078e0212 */
[----:B------:R-:W4:Y:S01]  /*11940*/  LDL.LU.64 R182, [R1+0x208] ;  /* 0x0002080001b67983 */ /* 0x000f220000300a00 */
[----:B------:R-:W-:-:S03]  /*11950*/  IMAD.WIDE R18, R4, 0x4, R180 ;  /* 0x0000000404127825 */ /* 0x000fc600078e02b4 */
[----:B------:R-:W3:Y:S01]  /*11960*/  LDL.LU.64 R180, [R1+0x210] ;  /* 0x0002100001b47983 */ /* 0x000ee20000300a00 */
[----:B------:R-:W-:-:S04]  /*11970*/  IMAD.WIDE R218, R4, 0x4, R16 ;  /* 0x0000000404da7825 */ /* 0x000fc800078e0210 */
[C---:B------:R-:W-:Y:S02]  /*11980*/  IMAD.WIDE R16, R4.reuse, 0x4, R178 ;  /* 0x0000000404107825 */ /* 0x040fe400078e02b2 */
[----:B------:R-:W4:Y:S02]  /*11990*/  LDL.LU.64 R178, [R1+0x218] ;  /* 0x0002180001b27983 */ /* 0x000f240000300a00 */
[----:B------:R-:W-:-:S04]  /*119a0*/  IMAD.WIDE R220, R4, 0x4, R10 ;  /* 0x0000000404dc7825 */ /* 0x000fc800078e020a */
[C---:B------:R-:W-:Y:S02]  /*119b0*/  IMAD.WIDE R10, R4.reuse, 0x4, R176 ;  /* 0x00000004040a7825 */ /* 0x040fe400078e02b0 */
[----:B------:R-:W3:Y:S02]  /*119c0*/  LDL.LU.64 R176, [R1+0x220] ;  /* 0x0002200001b07983 */ /* 0x000ee40000300a00 */
[----:B------:R-:W-:-:S04]  /*119d0*/  IMAD.WIDE R222, R4, 0x4, R8 ;  /* 0x0000000404de7825 */ /* 0x000fc800078e0208 */
[C---:B------:R-:W-:Y:S02]  /*119e0*/  IMAD.WIDE R8, R4.reuse, 0x4, R174 ;  /* 0x0000000404087825 */ /* 0x040fe400078e02ae */
[----:B------:R-:W4:Y:S04]  /*119f0*/  LDL.LU.64 R174, [R1+0x228] ;  /* 0x0002280001ae7983 */ /* 0x000f280000300a00 */
[----:B------:R3:W-:Y:S04]  /*11a00*/  STL.64 [R1+0x188], R36 ;  /* 0x0001882401007387 */ /* 0x0007e80000100a00 */
[----:B--2---:R-:W2:Y:S04]  /*11a10*/  LDL.64 R42, [R1+0x340] ;  /* 0x00034000012a7983 */ /* 0x004ea80000100a00 */
[----:B-1----:R-:W3:Y:S04]  /*11a20*/  LDL.64 R40, [R1+0x338] ;  /* 0x0003380001287983 */ /* 0x002ee80000100a00 */
[----:B------:R-:W4:Y:S04]  /*11a30*/  LDL.64 R38, [R1+0x330] ;  /* 0x0003300001267983 */ /* 0x000f280000100a00 */
[----:B------:R-:W4:Y:S04]  /*11a40*/  LDL.64 R14, [R1+0x328] ;  /* 0x00032800010e7983 */ /* 0x000f280000100a00 */
[----:B------:R-:W4:Y:S01]  /*11a50*/  LDL.64 R132, [R1+0x320] ;  /* 0x0003200001847983 */ /* 0x000f220000100a00 */
        /* <DEDUP_REMOVED lines=21> */
[----:B------:R-:W-:Y:S04]  /*11bb0*/  LDGSTS.E [R3+0x3d000], desc[UR10][R32.64], P1 ;  /* 0x3d00000020037fae */ /* 0x000fe8000892184a */
        /* <DEDUP_REMOVED lines=12> */
[----:B------:R-:W-:Y:S04]  /*11c80*/  LDGSTS.E [R3+0x3f800], desc[UR10][R8.64], P1 ;  /* 0x3f80000008037fae */ /* 0x000fe8000892184a */
[----:B------:R-:W-:Y:S04]  /*11c90*/  LDGSTS.E [R3+0x3fc00], desc[UR10][R6.64], P1 ;  /* 0x3fc0000006037fae */ /* 0x000fe8000892184a */
[----:B------:R-:W-:Y:S04]  /*11ca0*/  LDGSTS.E [R2+0x30200], desc[UR10][R136.64], P1 ;  /* 0x3020000088027fae */ /* 0x000fe8000892184a */
[----:B------:R-:W-:Y:S04]  /*11cb0*/  LDGSTS.E [R2+0x30600], desc[UR10][R140.64], P1 ;  /* 0x306000008c027fae */ /* 0x000fe8000892184a */
[----:B------:R-:W4:Y:S04]  /*11cc0*/  LDL.64 R34, [R1+0x318] ;  /* 0x0003180001227983 */ /* 0x000f280000100a00 */
[----:B------:R-:W4:Y:S04]  /*11cd0*/  LDL.64 R172, [R1+0x310] ;  /* 0x0003100001ac7983 */ /* 0x000f280000100a00 */
[----:B--2---:R-:W-:Y:S04]  /*11ce0*/  LDGSTS.E [R2+0x30a00], desc[UR10][R42.64], P1 ;  /* 0x30a000002a027fae */ /* 0x004fe8000892184a */
[----:B---3--:R-:W-:Y:S04]  /*11cf0*/  LDGSTS.E [R2+0x30e00], desc[UR10][R40.64], P1 ;  /* 0x30e0000028027fae */ /* 0x008fe8000892184a */
[----:B----4-:R-:W-:Y:S04]  /*11d00*/  LDGSTS.E [R2+0x31200], desc[UR10][R38.64], P1 ;  /* 0x3120000026027fae */ /* 0x010fe8000892184a */
[----:B------:R-:W2:Y:S04]  /*11d10*/  LDL.LU.64 R42, [R1+0x1a08] ;  /* 0x001a0800012a7983 */ /* 0x000ea80000300a00 */
[----:B------:R-:W3:Y:S04]  /*11d20*/  LDL.LU.64 R40, [R1+0x1a00] ;  /* 0x001a000001287983 */ /* 0x000ee80000300a00 */
[----:B------:R-:W4:Y:S04]  /*11d30*/  LDL.LU.64 R38, [R1+0x19f8] ;  /* 0x0019f80001267983 */ /* 0x000f280000300a00 */
[----:B------:R-:W-:Y:S04]  /*11d40*/  LDGSTS.E [R2+0x31600], desc[UR10][R14.64], P1 ;  /* 0x316000000e027fae */ /* 0x000fe8000892184a */
[----:B------:R-:W-:Y:S04]  /*11d50*/  LDGSTS.E [R2+0x31a00], desc[UR10][R132.64], P1 ;  /* 0x31a0000084027fae */ /* 0x000fe8000892184a */
[----:B------:R-:W2:Y:S04]  /*11d60*/  LDL.LU.64 R14, [R1+0x19f0] ;  /* 0x0019f000010e7983 */ /* 0x000ea80000300a00 */
[----:B------:R-:W3:Y:S04]  /*11d70*/  LDL.LU.64 R132, [R1+0x19e8] ;  /* 0x0019e80001847983 */ /* 0x000ee80000300a00 */
[----:B------:R-:W-:Y:S04]  /*11d80*/  LDGSTS.E [R2+0x31e00], desc[UR10][R34.64], P1 ;  /* 0x31e0000022027fae */ /* 0x000fe8000892184a */
[----:B------:R1:W-:Y:S02]  /*11d90*/  LDGSTS.E [R2+0x32200], desc[UR10][R172.64], P1 ;  /* 0x32200000ac027fae */ /* 0x0003e4000892184a */
[----:B-1----:R-:W1:Y:S02]  /*11da0*/  LDC R172, c[0x0][0x230] ;  /* 0x00008c00ffac7b82 */ /* 0x002e640000000800 */
[----:B---3--:R-:W-:Y:S04]  /*11db0*/  LDGSTS.E [R2+0x32600], desc[UR10][R132.64], P1 ;  /* 0x3260000084027fae */ /* 0x008fe8000892184a */
[----:B--2---:R-:W-:Y:S04]  /*11dc0*/  LDGSTS.E [R2+0x32a00], desc[UR10][R14.64], P1 ;  /* 0x32a000000e027fae */ /* 0x004fe8000892184a */
[----:B----4-:R-:W-:Y:S04]  /*11dd0*/  LDGSTS.E [R2+0x32e00], desc[UR10][R38.64], P1 ;  /* 0x32e0000026027fae */ /* 0x010fe8000892184a */
[----:B------:R-:W2:Y:S04]  /*11de0*/  LDL.LU.64 R132, [R1+0x19e0] ;  /* 0x0019e00001847983 */ /* 0x000ea80000300a00 */
[----:B------:R-:W3:Y:S04]  /*11df0*/  LDL.LU.64 R14, [R1+0x19d8] ;  /* 0x0019d800010e7983 */ /* 0x000ee80000300a00 */
[----:B------:R-:W4:Y:S04]  /*11e00*/  LDL.LU.64 R38, [R1+0x19d0] ;  /* 0x0019d00001267983 */ /* 0x000f280000300a00 */
[----:B------:R-:W-:Y:S04]  /*11e10*/  LDGSTS.E [R2+0x33200], desc[UR10][R40.64], P1 ;  /* 0x3320000028027fae */ /* 0x000fe8000892184a */
[----:B------:R-:W-:Y:S04]  /*11e20*/  LDGSTS.E [R2+0x33600], desc[UR10][R42.64], P1 ;  /* 0x336000002a027fae */ /* 0x000fe8000892184a */
[----:B------:R-:W-:Y:S04]  /*11e30*/  LDGSTS.E [R2+0x33a00], desc[UR10][R246.64], P1 ;  /* 0x33a00000f6027fae */ /* 0x000fe8000892184a */
[----:B------:R-:W4:Y:S04]  /*11e40*/  LDL.LU.64 R40, [R1+0x19c8] ;  /* 0x0019c80001287983 */ /* 0x000f280000300a00 */
[----:B------:R-:W4:Y:S04]  /*11e50*/  LDL.LU.64 R42, [R1+0x19c0] ;  /* 0x0019c000012a7983 */ /* 0x000f280000300a00 */
        /* <DEDUP_REMOVED lines=35> */
[----:B------:R-:W-:Y:S04]  /*12090*/  LDGSTS.E [R2+0x38600], desc[UR10][R110.64], P1 ;  /* 0x386000006e027fae */ /* 0x000fe8000892184a */
[----:B------:R-:W-:Y:S04]  /*120a0*/  LDGSTS.E [R2+0x38a00], desc[UR10][R112.64], P1 ;  /* 0x38a0000070027fae */ /* 0x000fe8000892184a */
[----:B------:R-:W4:Y:S04]  /*120b0*/  LDL.LU.64 R250, [R1+0x1930] ;  /* 0x0019300001fa7983 */ /* 0x000f280000300a00 */
[----:B------:R-:W-:Y:S04]  /*120c0*/  LDGSTS.E [R2+0x38e00], desc[UR10][R114.64], P1 ;  /* 0x38e0000072027fae */ /* 0x000fe8000892184a */
[----:B------:R-:W4:Y:S04]  /*120d0*/  LDL.LU.64 R108, [R1+0x1928] ;  /* 0x00192800016c7983 */ /* 0x000f280000300a00 */
[----:B------:R-:W-:Y:S04]  /*120e0*/  LDGSTS.E [R2+0x39200], desc[UR10][R116.64], P1 ;  /* 0x3920000074027fae */ /* 0x000fe8000892184a */
[----:B------:R-:W4:Y:S04]  /*120f0*/  LDL.LU.64 R110, [R1+0x1920] ;  /* 0x00192000016e7983 */ /* 0x000f280000300a00 */
[----:B------:R-:W-:Y:S04]  /*12100*/  LDGSTS.E [R2+0x39600], desc[UR10][R174.64], P1 ;  /* 0x39600000ae027fae */ /* 0x000fe8000892184a */
[----:B------:R-:W-:Y:S04]  /*12110*/  LDGSTS.E [R2+0x39a00], desc[UR10][R176.64], P1 ;  /* 0x39a00000b0027fae */ /* 0x000fe8000892184a */
[----:B------:R-:W-:Y:S04]  /*12120*/  LDGSTS.E [R2+0x39e00], desc[UR10][R178.64], P1 ;  /* 0x39e00000b2027fae */ /* 0x000fe8000892184a */
[----:B------:R-:W-:Y:S04]  /*12130*/  LDGSTS.E [R2+0x3a200], desc[UR10][R180.64], P1 ;  /* 0x3a200000b4027fae */ /* 0x000fe8000892184a */
        /* <DEDUP_REMOVED lines=17> */
[----:B------:R-:W4:Y:S04]  /*12250*/  LDL.LU.64 R116, [R1+0x1908] ;  /* 0x0019080001747983 */ /* 0x000f280000300a00 */
[----:B------:R-:W-:Y:S01]  /*12260*/  LDGSTS.E [R2+0x3e200], desc[UR10][R212.64], P1 ;  /* 0x3e200000d4027fae */ /* 0x000fe2000892184a */
[----:B-1----:R-:W1:Y:S03]  /*12270*/  LDC R243, c[0x0][0x230] ;  /* 0x00008c00fff37b82 */ /* 0x002e660000000800 */
        /* <DEDUP_REMOVED lines=9> */
[----:B------:R-:W4:Y:S04]  /*12310*/  LDL.LU.64 R122, [R1+0x18f0] ;  /* 0x0018f000017a7983 */ /* 0x000f280000300a00 */
[----:B------:R-:W0:Y:S01]  /*12320*/  LDGDEPBAR ;  /* 0x00000000000079af */ /* 0x000e220000000000 */
[----:B------:R-:W-:Y:S06]  /*12330*/  BAR.SYNC.DEFER_BLOCKING 0x0 ;  /* 0x0000000000007b1d */ /* 0x000fec0000010000 */
[----:B------:R-:W4:Y:S04]  /*12340*/  LDL.LU.64 R124, [R1+0x18e8] ;  /* 0x0018e800017c7983 */ /* 0x000f280000300a00 */
[----:B------:R-:W4:Y:S04]  /*12350*/  LDL.LU.64 R126, [R1+0x18e0] ;  /* 0x0018e000017e7983 */ /* 0x000f280000300a00 */
[----:B------:R-:W4:Y:S04]  /*12360*/  LDL.LU.64 R128, [R1+0x18d8] ;  /* 0x0018d80001807983 */ /* 0x000f280000300a00 */
[----:B------:R-:W4:Y:S04]  /*12370*/  LDL.LU.64 R130, [R1+0x18d0] ;  /* 0x0018d00001827983 */ /* 0x000f280000300a00 */
[----:B------:R-:W-:Y:S01]  /*12380*/  @!PT LDS RZ, [RZ] ;  /* 0x00000000fffff984 */ /* 0x000fe20000000800 */
[----:B------:R-:W-:Y:S01]  /*12390*/  @!PT LDS RZ, [RZ] ;  /* 0x00000000fffff984 */ /* 0x000fe20000000800 */
[----:B------:R-:W-:Y:S01]  /*123a0*/  @!PT LDS RZ, [RZ] ;  /* 0x00000000fffff984 */ /* 0x000fe20000000800 */
[----:B--2---:R3:W-:Y:S04]  /*123b0*/  LDGSTS.E [R133+-0x80000], desc[UR10][R36.64], !P2 ;  /* 0x8000000024857fae */ /* 0x0047e8000d12184a */
[----:B------:R-:W2:Y:S01]  /*123c0*/  LDL.LU R133, [R1+0x18c8] ;  /* 0x0018c80001857983 */ /* 0x000ea20000300800 */
[----:B---3--:R-:W-:-:S02]  /*123d0*/  VIADD R37, R15, 0xffffff7b ;  /* 0xffffff7b0f257836 */ /* 0x008fc40000000000 */
[----:B------:R-:W-:-:S03]  /*123e0*/  VIADD R36, R14, 0xffffff7c ;  /* 0xffffff7c0e247836 */ /* 0x000fc60000000000 */
[----:B------:R-:W-:Y:S02]  /*123f0*/  ISETP.GE.U32.AND P2, PT, R37, 0x7fffff5c, PT ;  /* 0x7fffff5c2500780c */ /* 0x000fe40003f46070 */
[----:B------:R-:W-:Y:S01]  /*12400*/  ISETP.GE.U32.AND P1, PT, R36, 0x7fffff5d, PT ;  /* 0x7fffff5d2400780c */ /* 0x000fe20003f26070 */
[----:B------:R-:W3:Y:S01]  /*12410*/  LDC R37, c[0x0][0x230] ;  /* 0x00008c00ff257b82 */ /* 0x000ee20000000800 */
[----:B------:R-:W-:Y:S02]  /*12420*/  VIADD R35, R0, 0x100000 ;  /* 0x0010000000237836 */ /* 0x000fe40000000000 */
[----:B----4-:R-:W-:-:S04]  /*12430*/  IMAD.WIDE R38, R12, 0x4, R38 ;  /* 0x000000040c267825 */ /* 0x010fc800078e0226 */
[----:B-1----:R-:W-:Y:S01]  /*12440*/  VIADD R36, R243, 0xffffff7a ;  /* 0xffffff7af3247836 */ /* 0x002fe20000000000 */
[----:B------:R1:W-:Y:S01]  /*12450*/  STL.64 [R1+0x180], R38 ;  /* 0x0001802601007387 */ /* 0x0003e20000100a00 */
[----:B------:R-:W-:Y:S02]  /*12460*/  VIADD R34, R0, 0x100000 ;  /* 0x0010000000227836 */ /* 0x000fe40000000000 */
[----:B------:R-:W-:Y:S01]  /*12470*/  IMAD.WIDE R14, R12, 0x4, R40 ;  /* 0x000000040c0e7825 */ /* 0x000fe200078e0228 */
[----:B------:R1:W-:Y:S01]  /*12480*/  LDGSTS.E [R35+-0x7fffc], desc[UR10][R38.64], !P3 ;  /* 0x8000400026237fae */ /* 0x0003e2000d92184a */
[----:B------:R-:W-:Y:S01]  /*12490*/  ISETP.GE.U32.AND P3, PT, R36, 0x7fffff5b, PT ;  /* 0x7fffff5b2400780c */ /* 0x000fe20003f66070 */
[----:B------:R-:W4:Y:S01]  /*124a0*/  LDC R41, c[0x0][0x230] ;  /* 0x00008c00ff297b82 */ /* 0x000f220000000800 */
[----:B------:R-:W-:Y:S01]  /*124b0*/  VIADD R36, R5, 0xffffff79 ;  /* 0xffffff7905247836 */ /* 0x000fe20000000000 */
[----:B------:R1:W-:Y:S04]  /*124c0*/  STL.64 [R1+0x178], R14 ;  /* 0x0001780e01007387 */ /* 0x0003e80000100a00 */
[----:B------:R1:W-:Y:S02]  /*124d0*/  LDGSTS.E [R34+-0x7fff8], desc[UR10][R14.64], !P4 ;  /* 0x800080000e227fae */ /* 0x0003e4000e12184a */
[----:B------:R-:W4:Y:S01]  /*124e0*/  LDC R40, c[0x0][0x230] ;  /* 0x00008c00ff287b82 */ /* 0x000f220000000800 */
[----:B-1----:R-:W-:-:S05]  /*124f0*/  IMAD.WIDE R38, R12, 0x4, R42 ;  /* 0x000000040c267825 */ /* 0x002fca00078e022a */
[----:B------:R1:W-:Y:S01]  /*12500*/  STL.64 [R1+0x170], R38 ;  /* 0x0001702601007387 */ /* 0x0003e20000100a00 */
[----:B------:R-:W-:-:S03]  /*12510*/  VIADD R34, R246, 0x100000 ;  /* 0x00100000f6227836 */ /* 0x000fc60000000000 */
[----:B------:R1:W-:Y:S01]  /*12520*/  LDGSTS.E [R35+-0x7fff4], desc[UR10][R38.64], !P1 ;  /* 0x8000c00026237fae */ /* 0x0003e2000c92184a */
[----:B------:R-:W-:Y:S01]  /*12530*/  IMAD.WIDE R14, R12, 0x4, R44 ;  /* 0x000000040c0e7825 */ /* 0x000fe200078e022c */
[----:B------:R-:W-:-:S03]  /*12540*/  ISETP.GE.U32.AND P1, PT, R36, 0x7fffff5a, PT ;  /* 0x7fffff5a2400780c */ /* 0x000fc60003f26070 */
[----:B------:R-:W-:Y:S01]  /*12550*/  VIADD R36, R172, 0xffffff77 ;  /* 0xffffff77ac247836 */ /* 0x000fe20000000000 */
[----:B------:R3:W-:Y:S01]  /*12560*/  LDGSTS.E [R34+-0x80000], desc[UR10][R14.64], !P2 ;  /* 0x800000000e227fae */ /* 0x0007e2000d12184a */
[----:B-1----:R-:W-:Y:S01]  /*12570*/  VIADD R35, R13, 0xffffff78 ;  /* 0xffffff780d237836 */ /* 0x002fe20000000000 */
[----:B------:R-:W1:Y:S02]  /*12580*/  LDC R38, c[0x0][0x230] ;  /* 0x00008c00ff267b82 */ /* 0x000e640000000800 */
[----:B------:R3:W-:Y:S02]  /*12590*/  STL.64 [R1+0x168], R14 ;  /* 0x0001680e01007387 */ /* 0x0007e40000100a00 */
[----:B------:R-:W-:-:S04]  /*125a0*/  ISETP.GE.U32.AND P2, PT, R35, 0x7fffff59, PT ;  /* 0x7fffff592300780c */ /* 0x000fc80003f46070 */
[----:B------:R-:W4:Y:S01]  /*125b0*/  LDC R39, c[0x0][0x230] ;  /* 0x00008c00ff277b82 */ /* 0x000f220000000800 */
[----:B------:R-:W-:Y:S01]  /*125c0*/  ISETP.GE.U32.AND P4, PT, R36, 0x7fffff58, PT ;  /* 0x7fffff582400780c */ /* 0x000fe20003f86070 */
[----:B------:R-:W-:Y:S02]  /*125d0*/  VIADD R36, R246, 0x100000 ;  /* 0x00100000f6247836 */ /* 0x000fe40000000000 */
[----:B------:R-:W-:-:S04]  /*125e0*/  IMAD.WIDE R44, R12, 0x4, R48 ;  /* 0x000000040c2c7825 */ /* 0x000fc800078e0230 */
[----:B---3--:R-:W-:-:S04]  /*125f0*/  IMAD.WIDE R14, R12, 0x4, R46 ;  /* 0x000000040c0e7825 */ /* 0x008fc800078e022e */
[----:B------:R-:W-:Y:S01]  /*12600*/  VIADD R37, R37, 0xffffff76 ;  /* 0xffffff7625257836 */ /* 0x000fe20000000000 */
[----:B------:R3:W-:Y:S01]  /*12610*/  LDGSTS.E [R34+-0x7fffc], desc[UR10][R14.64], !P3 ;  /* 0x800040000e227fae */ /* 0x0007e2000d92184a */
[----:B------:R-:W-:Y:S02]  /*12620*/  VIADD R35, R246, 0x100000 ;  /* 0x00100000f6237836 */ /* 0x000fe40000000000 */
[----:B------:R-:W-:Y:S01]  /*12630*/  IMAD.WIDE R42, R12, 0x4, R50 ;  /* 0x000000040c2a7825 */ /* 0x000fe200078e0232 */
[----:B------:R1:W-:Y:S01]  /*12640*/  LDGSTS.E [R36+-0x7fff8], desc[UR10][R44.64], !P1 ;  /* 0x800080002c247fae */ /* 0x0003e2000c92184a */
[----:B------:R-:W-:-:S03]  /*12650*/  ISETP.GE.U32.AND P1, PT, R37, 0x7fffff57, PT ;  /* 0x7fffff572500780c */ /* 0x000fc60003f26070 */
[----:B------:R1:W-:Y:S01]  /*12660*/  STL.64 [R1+0x160], R14 ;  /* 0x0001600e01007387 */ /* 0x0003e20000100a00 */
[----:B---3--:R-:W-:-:S03]  /*12670*/  VIADD R34, R247, 0x100000 ;  /* 0x00100000f7227836 */ /* 0x008fc60000000000 */
[----:B------:R3:W-:Y:S04]  /*12680*/  STL.64 [R1+0x158], R44 ;  /* 0x0001582c01007387 */ /* 0x0007e80000100a00 */
[----:B------:R4:W-:Y:S01]  /*12690*/  STL.64 [R1+0x150], R42 ;  /* 0x0001502a01007387 */ /* 0x0009e20000100a00 */
[----:B-1----:R-:W-:-:S03]  /*126a0*/  IMAD.WIDE R14, R12, 0x4, R52 ;  /* 0x000000040c0e7825 */ /* 0x002fc600078e0234 */
[----:B------:R4:W-:Y:S04]  /*126b0*/  LDGSTS.E [R35+-0x7fff4], desc[UR10][R42.64], !P2 ;  /* 0x8000c0002a237fae */ /* 0x0009e8000d12184a */
[----:B------:R1:W-:Y:S01]  /*126c0*/  STL.64 [R1+0x148], R14 ;  /* 0x0001480e01007387 */ /* 0x0003e20000100a00 */
[----:B------:R-:W-:Y:S01]  /*126d0*/  VIADD R37, R38, 0xffffff74 ;  /* 0xffffff7426257836 */ /* 0x000fe20000000000 */
[----:B---3--:R-:W3:Y:S02]  /*126e0*/  LDC R44, c[0x0][0x230] ;  /* 0x00008c00ff2c7b82 */ /* 0x008ee40000000800 */
[----:B------:R1:W-:Y:S06]  /*126f0*/  LDGSTS.E [R34+-0x80000], desc[UR10][R14.64], !P4 ;  /* 0x800000000e227fae */ /* 0x0003ec000e12184a */
[----:B----4-:R-:W4:Y:S01]  /*12700*/  LDC R42, c[0x0][0x230] ;  /* 0x00008c00ff2a7b82 */ /* 0x010f220000000800 */
[----:B------:R-:W-:-:S02]  /*12710*/  VIADD R35, R41, 0xffffff75 ;  /* 0xffffff7529237836 */ /* 0x000fc40000000000 */
[----:B------:R-:W-:Y:S02]  /*12720*/  VIADD R36, R39, 0xffffff73 ;  /* 0xffffff7327247836 */ /* 0x000fe40000000000 */
[----:B-1----:R-:W-:-:S03]  /*12730*/  IMAD.WIDE R14, R12, 0x4, R54 ;  /* 0x000000040c0e7825 */ /* 0x002fc600078e0236 */
[----:B------:R-:W1:Y:S01]  /*12740*/  LDC R41, c[0x0][0x230] ;  /* 0x00008c00ff297b82 */ /* 0x000e620000000800 */
[----:B------:R-:W-:Y:S01]  /*12750*/  ISETP.GE.U32.AND P2, PT, R35, 0x7fffff56, PT ;  /* 0x7fffff562300780c */ /* 0x000fe20003f46070 */
[----:B------:R-:W-:Y:S01]  /*12760*/  LDGSTS.E [R34+-0x7fffc], desc[UR10][R14.64], !P1 ;  /* 0x800040000e227fae */ /* 0x000fe2000c92184a */
[----:B------:R-:W-:Y:S02]  /*12770*/  ISETP.GE.U32.AND P1, PT, R37, 0x7fffff55, PT ;  /* 0x7fffff552500780c */ /* 0x000fe40003f26070 */
[----:B------:R-:W-:-:S03]  /*12780*/  ISETP.GE.U32.AND P3, PT, R36, 0x7fffff54, PT ;  /* 0x7fffff542400780c */ /* 0x000fc60003f66070 */
[----:B------:R-:W3:Y:S01]  /*12790*/  LDC R45, c[0x0][0x230] ;  /* 0x00008c00ff2d7b82 */ /* 0x000ee20000000800 */
[----:B------:R-:W-:Y:S02]  /*127a0*/  VIADD R35, R40, 0xffffff72 ;  /* 0xffffff7228237836 */ /* 0x000fe40000000000 */
[----:B------:R-:W-:-:S05]  /*127b0*/  VIADD R37, R247, 0x100000 ;  /* 0x00100000f7257836 */ /* 0x000fca0000000000 */
[----:B------:R-:W3:Y:S01]  /*127c0*/  LDC R43, c[0x0][0x230] ;  /* 0x00008c00ff2b7b82 */ /* 0x000ee20000000800 */
[C---:B------:R-:W-:Y:S01]  /*127d0*/  IMAD.WIDE R48, R12.reuse, 0x4, R56 ;  /* 0x000000040c307825 */ /* 0x040fe200078e0238 */
[----:B------:R-:W-:Y:S01]  /*127e0*/  ISETP.GE.U32.AND P4, PT, R35, 0x7fffff53, PT ;  /* 0x7fffff532300780c */ /* 0x000fe20003f86070 */
[----:B------:R1:W-:Y:S02]  /*127f0*/  STL.64 [R1+0x140], R14 ;  /* 0x0001400e01007387 */ /* 0x0003e40000100a00 */
[----:B------:R-:W-:Y:S02]  /*12800*/  VIADD R36, R247, 0x100000 ;  /* 0x00100000f7247836 */ /* 0x000fe40000000000 */
[----:B------:R-:W-:Y:S01]  /*12810*/  IMAD.WIDE R46, R12, 0x4, R58 ;  /* 0x000000040c2e7825 */ /* 0x000fe200078e023a */
[----:B------:R-:W-:Y:S01]  /*12820*/  STL.64 [R1+0x1870], R246 ;  /* 0x001870f601007387 */ /* 0x000fe20000100a00 */
[----:B------:R-:W3:Y:S02]  /*12830*/  LDC R40, c[0x0][0x230] ;  /* 0x00008c00ff287b82 */ /* 0x000ee40000000800 */
[----:B------:R-:W-:-:S02]  /*12840*/  VIADD R35, R248, 0x100000 ;  /* 0x00100000f8237836 */ /* 0x000fc40000000000 */
[----:B------:R-:W-:Y:S01]  /*12850*/  IMAD.WIDE R38, R12, 0x4, R60 ;  /* 0x000000040c267825 */ /* 0x000fe200078e023c */
[----:B------:R-:W-:Y:S04]  /*12860*/  STL.64 [R1+0x138], R48 ;  /* 0x0001383001007387 */ /* 0x000fe80000100a00 */
[----:B------:R4:W-:Y:S04]  /*12870*/  LDGSTS.E [R37+-0x7fff8], desc[UR10][R48.64], !P2 ;  /* 0x8000800030257fae */ /* 0x0009e8000d12184a */
[----:B------:R-:W-:Y:S04]  /*12880*/  STL.64 [R1+0x130], R46 ;  /* 0x0001302e01007387 */ /* 0x000fe80000100a00 */
[----:B------:R3:W-:Y:S01]  /*12890*/  LDGSTS.E [R36+-0x7fff4], desc[UR10][R46.64], !P1 ;  /* 0x8000c0002e247fae */ /* 0x0007e2000c92184a */
[----:B----4-:R-:W-:-:S03]  /*128a0*/  VIADD R37, R42, 0xffffff71 ;  /* 0xffffff712a257836 */ /* 0x010fc60000000000 */
[----:B------:R4:W-:Y:S01]  /*128b0*/  STL.64 [R1+0x128], R38 ;  /* 0x0001282601007387 */ /* 0x0009e20000100a00 */
[----:B------:R-:W-:Y:S01]  /*128c0*/  VIADD R34, R248, 0x100000 ;  /* 0x00100000f8227836 */ /* 0x000fe20000000000 */
[----:B------:R-:W4:Y:S02]  /*128d0*/  LDC R42, c[0x0][0x230] ;  /* 0x00008c00ff2a7b82 */ /* 0x000f240000000800 */
[----:B------:R4:W-:Y:S01]  /*128e0*/  LDGSTS.E [R35+-0x80000], desc[UR10][R38.64], !P3 ;  /* 0x8000000026237fae */ /* 0x0009e2000d92184a */
[----:B------:R-:W-:Y:S01]  /*128f0*/  ISETP.GE.U32.AND P1, PT, R37, 0x7fffff52, PT ;  /* 0x7fffff522500780c */ /* 0x000fe20003f26070 */
[----:B-1----:R-:W-:Y:S02]  /*12900*/  VIADD R37, R41, 0xffffff70 ;  /* 0xffffff7029257836 */ /* 0x002fe40000000000 */
[----:B------:R-:W-:Y:S02]  /*12910*/  IMAD.WIDE R14, R12, 0x4, R62 ;  /* 0x000000040c0e7825 */ /* 0x000fe400078e023e */
[----:B------:R-:W1:Y:S02]  /*12920*/  LDC R41, c[0x0][0x230] ;  /* 0x00008c00ff297b82 */ /* 0x000e640000000800 */
[----:B---3--:R-:W-:-:S06]  /*12930*/  VIADD R36, R44, 0xffffff6f ;  /* 0xffffff6f2c247836 */ /* 0x008fcc0000000000 */
[----:B----4-:R-:W3:Y:S01]  /*12940*/  LDC R39, c[0x0][0x230] ;  /* 0x00008c00ff277b82 */ /* 0x010ee20000000800 */
[----:B------:R-:W-:Y:S01]  /*12950*/  VIADD R35, R45, 0xffffff6e ;  /* 0xffffff6e2d237836 */ /* 0x000fe20000000000 */
[----:B------:R-:W-:Y:S01]  /*12960*/  ISETP.GE.U32.AND P2, PT, R37, 0x7fffff51, PT ;  /* 0x7fffff512500780c */ /* 0x000fe20003f46070 */
[----:B------:R4:W-:Y:S01]  /*12970*/  LDGSTS.E [R34+-0x7fffc], desc[UR10][R14.64], !P4 ;  /* 0x800040000e227fae */ /* 0x0009e2000e12184a */
[----:B------:R-:W-:-:S04]  /*12980*/  ISETP.GE.U32.AND P3, PT, R36, 0x7fffff50, PT ;  /* 0x7fffff502400780c */ /* 0x000fc80003f66070 */
[----:B------:R-:W1:Y:S01]  /*12990*/  LDC R44, c[0x0][0x230] ;  /* 0x00008c00ff2c7b82 */ /* 0x000e620000000800 */
[----:B------:R-:W-:Y:S01]  /*129a0*/  ISETP.GE.U32.AND P4, PT, R35, 0x7fffff4f, PT ;  /* 0x7fffff4f2300780c */ /* 0x000fe20003f86070 */
[----:B------:R-:W-:Y:S02]  /*129b0*/  VIADD R38, R248, 0x100000 ;  /* 0x00100000f8267836 */ /* 0x000fe40000000000 */
[----:B----4-:R-:W-:Y:S02]  /*129c0*/  VIADD R34, R43, 0xffffff6d ;  /* 0xffffff6d2b227836 */ /* 0x010fe40000000000 */
[----:B------:R-:W-:-:S04]  /*129d0*/  IMAD.WIDE R52, R12, 0x4, R64 ;  /* 0x000000040c347825 */ /* 0x000fc800078e0240 */
[----:B------:R-:W-:Y:S01]  /*129e0*/  IMAD.WIDE R50, R12, 0x4, R66 ;  /* 0x000000040c327825 */ /* 0x000fe200078e0242 */
[----:B------:R-:W-:Y:S01]  /*129f0*/  ISETP.GE.U32.AND P5, PT, R34, 0x7fffff4e, PT ;  /* 0x7fffff4e2200780c */ /* 0x000fe20003fa6070 */
[----:B------:R4:W-:Y:S01]  /*12a00*/  LDGSTS.E [R38+-0x7fff8], desc[UR10][R52.64], !P1 ;  /* 0x8000800034267fae */ /* 0x0009e2000c92184a */
[----:B------:R-:W2:Y:S01]  /*12a10*/  LDC R43, c[0x0][0x230] ;  /* 0x00008c00ff2b7b82 */ /* 0x000ea20000000800 */
[----:B------:R-:W-:Y:S02]  /*12a20*/  VIADD R37, R248, 0x100000 ;  /* 0x00100000f8257836 */ /* 0x000fe40000000000 */
[C---:B------:R-:W-:Y:S02]  /*12a30*/  VIADD R36, R249.reuse, 0x100000 ;  /* 0x00100000f9247836 */ /* 0x040fe40000000000 */
[C---:B------:R-:W-:Y:S01]  /*12a40*/  IMAD.WIDE R48, R12.reuse, 0x4, R68 ;  /* 0x000000040c307825 */ /* 0x040fe200078e0244 */
[----:B------:R4:W-:Y:S02]  /*12a50*/  STL.64 [R1+0x120], R14 ;  /* 0x0001200e01007387 */ /* 0x0009e40000100a00 */
[----:B------:R-:W2:Y:S01]  /*12a60*/  LDC R45, c[0x0][0x230] ;  /* 0x00008c00ff2d7b82 */ /* 0x000ea20000000800 */
[----:B------:R-:W-:Y:S01]  /*12a70*/  VIADD R35, R249, 0x100000 ;  /* 0x00100000f9237836 */ /* 0x000fe20000000000 */
[----:B------:R3:W-:Y:S01]  /*12a80*/  LDGSTS.E [R37+-0x7fff4], desc[UR10][R50.64], !P2 ;  /* 0x8000c00032257fae */ /* 0x0007e2000d12184a */
[----:B------:R-:W-:-:S03]  /*12a90*/  IMAD.WIDE R46, R12, 0x4, R104 ;  /* 0x000000040c2e7825 */ /* 0x000fc600078e0268 */
[----:B------:R1:W-:Y:S01]  /*12aa0*/  STL.64 [R1+0x118], R52 ;  /* 0x0001183401007387 */ /* 0x0003e20000100a00 */
[----:B------:R-:W-:Y:S01]  /*12ab0*/  VIADD R34, R249, 0x100000 ;  /* 0x00100000f9227836 */ /* 0x000fe20000000000 */
[----:B----4-:R-:W4:Y:S02]  /*12ac0*/  LDC R38, c[0x0][0x230] ;  /* 0x00008c00ff267b82 */ /* 0x010f240000000800 */
[----:B------:R1:W-:Y:S01]  /*12ad0*/  LDGSTS.E [R36+-0x80000], desc[UR10][R48.64], !P3 ;  /* 0x8000000030247fae */ /* 0x0003e2000d92184a */
[----:B------:R-:W-:-:S03]  /*12ae0*/  IMAD.WIDE R14, R12, 0x4, R106 ;  /* 0x000000040c0e7825 */ /* 0x000fc600078e026a */
[----:B------:R-:W-:Y:S01]  /*12af0*/  STL.64 [R1+0x110], R50 ;  /* 0x0001103201007387 */ /* 0x000fe20000100a00 */
[----:B---3--:R-:W-:Y:S02]  /*12b00*/  VIADD R37, R39, 0xffffff6c ;  /* 0xffffff6c27257836 */ /* 0x008fe40000000000 */
[----:B------:R-:W3:Y:S01]  /*12b10*/  LDC R39, c[0x0][0x230] ;  /* 0x00008c00ff277b82 */ /* 0x000ee20000000800 */
[----:B------:R-:W-:Y:S01]  /*12b20*/  STL.64 [R1+0x108], R48 ;  /* 0x0001083001007387 */ /* 0x000fe20000100a00 */
[----:B-1----:R-:W-:-:S03]  /*12b30*/  VIADD R36, R40, 0xffffff6b ;  /* 0xffffff6b28247836 */ /* 0x002fc60000000000 */
[----:B------:R1:W-:Y:S01]  /*12b40*/  STL.64 [R1+0x100], R46 ;  /* 0x0001002e01007387 */ /* 0x0003e20000100a00 */
[----:B------:R-:W-:Y:S01]  /*12b50*/  ISETP.GE.U32.AND P1, PT, R37, 0x7fffff4d, PT ;  /* 0x7fffff4d2500780c */ /* 0x000fe20003f26070 */
[----:B------:R-:W-:Y:S01]  /*12b60*/  IMAD.WIDE R52, R12, 0x4, R108 ;  /* 0x000000040c347825 */ /* 0x000fe200078e026c */
[----:B------:R-:W3:Y:S01]  /*12b70*/  LDC R40, c[0x0][0x230] ;  /* 0x00008c00ff287b82 */ /* 0x000ee20000000800 */
[----:B------:R1:W-:Y:S01]  /*12b80*/  LDGSTS.E [R35+-0x7fffc], desc[UR10][R46.64], !P4 ;  /* 0x800040002e237fae */ /* 0x0003e2000e12184a */
[----:B------:R-:W-:-:S03]  /*12b90*/  ISETP.GE.U32.AND P2, PT, R36, 0x7fffff4c, PT ;  /* 0x7fffff4c2400780c */ /* 0x000fc60003f46070 */
[----:B------:R1:W-:Y:S03]  /*12ba0*/  LDGSTS.E [R34+-0x7fff8], desc[UR10][R14.64], !P5 ;  /* 0x800080000e227fae */ /* 0x0003e6000e92184a */
[----:B-1----:R-:W1:Y:S01]  /*12bb0*/  LDC R46, c[0x0][0x230] ;  /* 0x00008c00ff2e7b82 */ /* 0x002e620000000800 */
[----:B------:R-:W-:Y:S02]  /*12bc0*/  VIADD R35, R42, 0xffffff6a ;  /* 0xffffff6a2a237836 */ /* 0x000fe40000000000 */
[----:B------:R-:W-:-:S03]  /*12bd0*/  VIADD R34, R44, 0xffffff69 ;  /* 0xffffff692c227836 */ /* 0x000fc60000000000 */
[----:B------:R-:W-:Y:S02]  /*12be0*/  ISETP.GE.U32.AND P3, PT, R35, 0x7fffff4b, PT ;  /* 0x7fffff4b2300780c */ /* 0x000fe40003f66070 */
[----:B------:R-:W4:Y:S01]  /*12bf0*/  LDC R47, c[0x0][0x230] ;  /* 0x00008c00ff2f7b82 */ /* 0x000f220000000800 */
[----:B------:R-:W-:Y:S01]  /*12c00*/  ISETP.GE.U32.AND P4, PT, R34, 0x7fffff4a, PT ;  /* 0x7fffff4a2200780c */ /* 0x000fe20003f86070 */
[----:B------:R-:W-:Y:S02]  /*12c10*/  VIADD R37, R249, 0x100000 ;  /* 0x00100000f9257836 */ /* 0x000fe40000000000 */
[----:B------:R-:W-:Y:S02]  /*12c20*/  VIADD R36, R250, 0x100000 ;  /* 0x00100000fa247836 */ /* 0x000fe40000000000 */
[----:B------:R-:W-:Y:S01]  /*12c30*/  IMAD.WIDE R50, R12, 0x4, R110 ;  /* 0x000000040c327825 */ /* 0x000fe200078e026e */
[----:B------:R-:W-:Y:S01]  /*12c40*/  LDGSTS.E [R37+-0x7fff4], desc[UR10][R52.64], !P1 ;  /* 0x8000c00034257fae */ /* 0x000fe2000c92184a */
[----:B------:R-:W3:Y:S02]  /*12c50*/  LDC R42, c[0x0][0x230] ;  /* 0x00008c00ff2a7b82 */ /* 0x000ee40000000800 */
[----:B------:R-:W-:Y:S01]  /*12c60*/  VIADD R35, R250, 0x100000 ;  /* 0x00100000fa237836 */ /* 0x000fe20000000000 */
[----:B------:R2:W-:Y:S01]  /*12c70*/  STL.64 [R1+0xf0], R14 ;  /* 0x0000f00e01007387 */ /* 0x0005e20000100a00 */
[----:B------:R-:W-:-:S03]  /*12c80*/  IMAD.WIDE R48, R12, 0x4, R112 ;  /* 0x000000040c307825 */ /* 0x000fc600078e0270 */
[----:B------:R2:W-:Y:S01]  /*12c90*/  LDGSTS.E [R36+-0x80000], desc[UR10][R50.64], !P2 ;  /* 0x8000000032247fae */ /* 0x0005e2000d12184a */
[----:B------:R-:W-:-:S03]  /*12ca0*/  VIADD R34, R250, 0x100000 ;  /* 0x00100000fa227836 */ /* 0x000fc60000000000 */
[----:B------:R1:W-:Y:S01]  /*12cb0*/  LDGSTS.E [R35+-0x7fffc], desc[UR10][R48.64], !P3 ;  /* 0x8000400030237fae */ /* 0x0003e2000d92184a */
[----:B--2---:R-:W-:-:S04]  /*12cc0*/  IMAD.WIDE R14, R12, 0x4, R114 ;  /* 0x000000040c0e7825 */ /* 0x004fc800078e0272 */
[----:B------:R-:W-:Y:S01]  /*12cd0*/  VIADD R36, R41, 0xffffff68 ;  /* 0xffffff6829247836 */ /* 0x000fe20000000000 */
[----:B------:R2:W-:Y:S01]  /*12ce0*/  LDGSTS.E [R34+-0x7fff8], desc[UR10][R14.64], !P4 ;  /* 0x800080000e227fae */ /* 0x0005e2000e12184a */
[----:B------:R-:W3:Y:S03]  /*12cf0*/  LDC R41, c[0x0][0x230] ;  /* 0x00008c00ff297b82 */ /* 0x000ee60000000800 */
[----:B------:R-:W-:Y:S01]  /*12d00*/  ISETP.GE.U32.AND P1, PT, R36, 0x7fffff49, PT ;  /* 0x7fffff492400780c */ /* 0x000fe20003f26070 */
[----:B------:R-:W-:Y:S02]  /*12d10*/  VIADD R36, R45, 0xffffff66 ;  /* 0xffffff662d247836 */ /* 0x000fe40000000000 */
[----:B-1----:R-:W-:Y:S02]  /*12d20*/  VIADD R35, R46, 0xffffff65 ;  /* 0xffffff652e237836 */ /* 0x002fe40000000000 */
[----:B--2---:R-:W-:Y:S01]  /*12d30*/  VIADD R34, R43, 0xffffff67 ;  /* 0xffffff672b227836 */ /* 0x004fe20000000000 */
[----:B------:R-:W-:Y:S01]  /*12d40*/  STL.64 [R1+0x1878], R248 ;  /* 0x001878f801007387 */ /* 0x000fe20000100a00 */
[----:B------:R-:W-:Y:S01]  /*12d50*/  ISETP.GE.U32.AND P3, PT, R36, 0x7fffff47, PT ;  /* 0x7fffff472400780c */ /* 0x000fe20003f66070 */
[----:B------:R-:W-:-:S02]  /*12d60*/  VIADD R37, R250, 0x100000 ;  /* 0x00100000fa257836 */ /* 0x000fc40000000000 */
[----:B------:R-:W-:Y:S01]  /*12d70*/  ISETP.GE.U32.AND P2, PT, R34, 0x7fffff48, PT ;  /* 0x7fffff482200780c */ /* 0x000fe20003f46070 */
[----:B------:R1:W-:Y:S01]  /*12d80*/  STL.64 [R1+0xe8], R52 ;  /* 0x0000e83401007387 */ /* 0x0003e20000100a00 */
[----:B----4-:R-:W-:Y:S01]  /*12d90*/  VIADD R34, R47, 0xffffff64 ;  /* 0xffffff642f227836 */ /* 0x010fe20000000000 */
[----:B------:R-:W-:Y:S01]  /*12da0*/  ISETP.GE.U32.AND P4, PT, R35, 0x7fffff46, PT ;  /* 0x7fffff462300780c */ /* 0x000fe20003f86070 */
[----:B------:R-:W2:Y:S01]  /*12db0*/  S2R R13, SR_TID.X ;  /* 0x00000000000d7919 */ /* 0x000ea20000002100 */
[----:B------:R-:W-:Y:S02]  /*12dc0*/  VIADD R38, R38, 0xffffff63 ;  /* 0xffffff6326267836 */ /* 0x000fe40000000000 */
[----:B------:R-:W-:Y:S01]  /*12dd0*/  ISETP.GE.U32.AND P5, PT, R34, 0x7fffff45, PT ;  /* 0x7fffff452200780c */ /* 0x000fe20003fa6070 */
[----:B-1----:R-:W-:Y:S01]  /*12de0*/  IMAD.WIDE R52, R12, 0x4, R116 ;  /* 0x000000040c347825 */ /* 0x002fe200078e0274 */
[----:B------:R1:W-:Y:S03]  /*12df0*/  STL.64 [R1+0xe0], R50 ;  /* 0x0000e03201007387 */ /* 0x0003e60000100a00 */
[C---:B------:R-:W-:Y:S01]  /*12e00*/  VIADD R36, R251.reuse, 0x100000 ;  /* 0x00100000fb247836 */ /* 0x040fe20000000000 */
[----:B------:R4:W-:Y:S01]  /*12e10*/  LDGSTS.E [R37+-0x7fff4], desc[UR10][R52.64], !P1 ;  /* 0x8000c00034257fae */ /* 0x0009e2000c92184a */
[----:B------:R-:W-:Y:S01]  /*12e20*/  ISETP.GE.U32.AND P1, PT, R38, 0x7fffff44, PT ;  /* 0x7fffff442600780c */ /* 0x000fe20003f26070 */
[----:B------:R-:W-:-:S02]  /*12e30*/  VIADD R35, R251, 0x100000 ;  /* 0x00100000fb237836 */ /* 0x000fc40000000000 */
[----:B------:R3:W-:Y:S01]  /*12e40*/  STL.64 [R1+0xd8], R48 ;  /* 0x0000d83001007387 */ /* 0x0007e20000100a00 */
[----:B------:R-:W-:Y:S02]  /*12e50*/  VIADD R34, R251, 0x100000 ;  /* 0x00100000fb227836 */ /* 0x000fe40000000000 */
[C---:B-1----:R-:W-:Y:S01]  /*12e60*/  IMAD.WIDE R50, R12.reuse, 0x4, R118 ;  /* 0x000000040c327825 */ /* 0x042fe200078e0276 */
[----:B------:R1:W-:Y:S03]  /*12e70*/  STL.64 [R1+0xd0], R14 ;  /* 0x0000d00e01007387 */ /* 0x0003e60000100a00 */
[C---:B------:R-:W-:Y:S01]  /*12e80*/  IMAD.WIDE R44, R12.reuse, 0x4, R124 ;  /* 0x000000040c2c7825 */ /* 0x040fe200078e027c */
[----:B------:R-:W-:Y:S01]  /*12e90*/  STL.64 [R1+0xc8], R52 ;  /* 0x0000c83401007387 */ /* 0x000fe20000100a00 */
[----:B----4-:R-:W4:Y:S02]  /*12ea0*/  LDC R37, c[0x0][0x230] ;  /* 0x00008c00ff257b82 */ /* 0x010f240000000800 */
[C---:B---3--:R-:W-:Y:S01]  /*12eb0*/  IMAD.WIDE R48, R12.reuse, 0x4, R120 ;  /* 0x000000040c307825 */ /* 0x048fe200078e0278 */
[----:B------:R-:W-:Y:S03]  /*12ec0*/  STL.64 [R1+0xc0], R50 ;  /* 0x0000c03201007387 */ /* 0x000fe60000100a00 */
[----:B-1----:R-:W-:Y:S01]  /*12ed0*/  IMAD.WIDE R14, R12, 0x4, R122 ;  /* 0x000000040c0e7825 */ /* 0x002fe200078e027a */
[----:B------:R1:W-:Y:S04]  /*12ee0*/  LDGSTS.E [R36+-0x80000], desc[UR10][R50.64], !P2 ;  /* 0x8000000032247fae */ /* 0x0003e8000d12184a */
[----:B------:R-:W-:Y:S04]  /*12ef0*/  STL.64 [R1+0xb8], R48 ;  /* 0x0000b83001007387 */ /* 0x000fe80000100a00 */
[----:B------:R-:W-:Y:S04]  /*12f00*/  LDGSTS.E [R35+-0x7fffc], desc[UR10][R48.64], !P3 ;  /* 0x8000400030237fae */ /* 0x000fe8000d92184a */
[----:B------:R3:W-:Y:S01]  /*12f10*/  STL.64 [R1+0xb0], R14 ;  /* 0x0000b00e01007387 */ /* 0x0007e20000100a00 */
[----:B-1----:R-:W-:-:S03]  /*12f20*/  VIADD R36, R41, 0xffffff62 ;  /* 0xffffff6229247836 */ /* 0x002fc60000000000 */
[----:B------:R1:W-:Y:S04]  /*12f30*/  LDGSTS.E [R34+-0x7fff8], desc[UR10][R14.64], !P4 ;  /* 0x800080000e227fae */ /* 0x0003e8000e12184a */
[----:B------:R2:W-:Y:S01]  /*12f40*/  LDGSTS.E [R35+-0x7fff4], desc[UR10][R44.64], !P5 ;  /* 0x8000c0002c237fae */ /* 0x0005e2000e92184a */
[----:B-1----:R-:W-:Y:S02]  /*12f50*/  VIADD R34, R252, 0x100000 ;  /* 0x00100000fc227836 */ /* 0x002fe40000000000 */
[----:B---3--:R-:W-:-:S04]  /*12f60*/  IMAD.WIDE R14, R12, 0x4, R126 ;  /* 0x000000040c0e7825 */ /* 0x008fc800078e027e */
[----:B--2---:R-:W-:Y:S01]  /*12f70*/  VIADD R35, R39, 0xffffff61 ;  /* 0xffffff6127237836 */ /* 0x004fe20000000000 */
[----:B------:R1:W-:Y:S01]  /*12f80*/  LDGSTS.E [R34+-0x80000], desc[UR10][R14.64], !P1 ;  /* 0x800000000e227fae */ /* 0x0003e2000c92184a */
[----:B------:R-:W-:-:S03]  /*12f90*/  ISETP.GE.U32.AND P1, PT, R36, 0x7fffff43, PT ;  /* 0x7fffff432400780c */ /* 0x000fc60003f26070 */
[----:B------:R-:W-:Y:S01]  /*12fa0*/  STL.64 [R1+0x1880], R250 ;  /* 0x001880fa01007387 */ /* 0x000fe20000100a00 */
[----:B------:R-:W-:Y:S01]  /*12fb0*/  ISETP.GE.U32.AND P2, PT, R35, 0x7fffff42, PT ;  /* 0x7fffff422300780c */ /* 0x000fe20003f46070 */
[----:B-1----:R-:W-:Y:S02]  /*12fc0*/  VIADD R34, R42, 0xffffff60 ;  /* 0xffffff602a227836 */ /* 0x002fe40000000000 */
[----:B------:R-:W-:Y:S01]  /*12fd0*/  STL.64 [R1+0xa8], R44 ;  /* 0x0000a82c01007387 */ /* 0x000fe20000100a00 */
[----:B------:R-:W-:Y:S02]  /*12fe0*/  VIADD R35, R252, 0x100000 ;  /* 0x00100000fc237836 */ /* 0x000fe40000000000 */
[----:B------:R-:W-:Y:S01]  /*12ff0*/  ISETP.GE.U32.AND P3, PT, R34, 0x7fffff41, PT ;  /* 0x7fffff412200780c */ /* 0x000fe20003f66070 */
[----:B------:R1:W-:Y:S01]  /*13000*/  STL.64 [R1+0xa0], R14 ;  /* 0x0000a00e01007387 */ /* 0x0003e20000100a00 */
[----:B------:R-:W-:Y:S01]  /*13010*/  LOP3.LUT R13, R13, 0x1f, RZ, 0xc0, !PT ;  /* 0x0000001f0d0d7812 */ /* 0x000fe200078ec0ff */
[----:B------:R-:W-:Y:S01]  /*13020*/  VIADD R36, R252, 0x100000 ;  /* 0x00100000fc247836 */ /* 0x000fe20000000000 */
[----:B------:R-:W-:Y:S01]  /*13030*/  UISETP.GT.AND UP1, UPT, UR4, 0xbf, UPT ;  /* 0x000000bf0400788c */ /* 0x000fe2000bf24270 */
[----:B------:R-:W-:Y:S01]  /*13040*/  IMAD.WIDE R38, R12, 0x4, R130 ;  /* 0x000000040c267825 */ /* 0x000fe200078e0282 */
[----:B------:R-:W-:-:S03]  /*13050*/  ISETP.GE.AND P4, PT, R13, R34, PT ;  /* 0x000000220d00720c */ /* 0x000fc60003f86270 */
[----:B-1----:R-:W-:-:S05]  /*13060*/  IMAD.WIDE R14, R12, 0x4, R128 ;  /* 0x000000040c0e7825 */ /* 0x002fca00078e0280 */
[----:B------:R1:W-:Y:S04]  /*13070*/  STL.64 [R1+0x98], R14 ;  /* 0x0000980e01007387 */ /* 0x0003e80000100a00 */
[----:B------:R1:W-:Y:S01]  /*13080*/  LDGSTS.E [R35+-0x7fffc], desc[UR10][R14.64], !P1 ;  /* 0x800040000e237fae */ /* 0x0003e2000c92184a */
[----:B------:R-:W-:-:S03]  /*13090*/  SEL R34, RZ, 0x4, P4 ;  /* 0x00000004ff227807 */ /* 0x000fc60002000000 */
[----:B------:R-:W-:Y:S01]  /*130a0*/  STL.64 [R1+0x90], R38 ;  /* 0x0000902601007387 */ /* 0x000fe20000100a00 */
[----:B------:R-:W-:-:S03]  /*130b0*/  PLOP3.LUT P4, PT, PT, PT, UP1, 0x80, 0x0 ;  /* 0x000000000000781c */ /* 0x000fc60003f8f018 */
[----:B------:R-:W-:Y:S01]  /*130c0*/  LDGSTS.E [R36+-0x7fff8], desc[UR10][R38.64], !P2 ;  /* 0x8000800026247fae */ /* 0x000fe2000d12184a */
[----:B-1----:R-:W-:-:S05]  /*130d0*/  IMAD.WIDE R14, R12, 0x4, R132 ;  /* 0x000000040c0e7825 */ /* 0x002fca00078e0284 */
[----:B------:R1:W-:Y:S04]  /*130e0*/  STL.64 [R1+0x88], R14 ;  /* 0x0000880e01007387 */ /* 0x0003e80000100a00 */
[----:B------:R1:W-:Y:S01]  /*130f0*/  LDGSTS.E [R35+-0x7fff4], desc[UR10][R14.64], !P3 ;  /* 0x8000c0000e237fae */ /* 0x0003e2000d92184a */
[----:B------:R-:W-:Y:S01]  /*13100*/  SEL R34, R34, RZ, P4 ;  /* 0x000000ff22227207 */ /* 0x000fe20002000000 */
[C---:B------:R-:W-:Y:S02]  /*13110*/  IMAD.WIDE R246, R4.reuse, 0x4, R136 ;  /* 0x0000000404f67825 */ /* 0x040fe400078e0288 */
[----:B------:R-:W0:Y:S02]  /*13120*/  LDGDEPBAR ;  /* 0x00000000000079af */ /* 0x000e240000000000 */
[----:B-1----:R-:W-:Y:S01]  /*13130*/  IMAD.WIDE R14, R4, 0x4, R134 ;  /* 0x00000004040e7825 */ /* 0x002fe200078e0286 */
[----:B------:R-:W-:-:S04]  /*13140*/  ISETP.NE.U32.AND P1, PT, R34, RZ, PT ;  /* 0x000000ff2200720c */ /* 0x000fc80003f25070 */
[----:B------:R1:W-:Y:S01]  /*13150*/  STL.64 [R1+0x80], R14 ;  /* 0x0000800e01007387 */ /* 0x0003e20000100a00 */
[----:B------:R-:W-:-:S04]  /*13160*/  IMAD.WIDE R34, R4, 0x4, R138 ;  /* 0x0000000404227825 */ /* 0x000fc800078e028a */
[----:B-1----:R-:W-:-:S05]  /*13170*/  IMAD.WIDE R14, R4, 0x4, R140 ;  /* 0x00000004040e7825 */ /* 0x002fca00078e028c */
[----:B------:R1:W-:Y:S01]  /*13180*/  STL.64 [R1+0x1888], R14 ;  /* 0x0018880e01007387 */ /* 0x0003e20000100a00 */
[----:B----4-:R-:W-:Y:S02]  /*13190*/  VIADD R37, R37, 0xffffff5f ;  /* 0xffffff5f25257836 */ /* 0x010fe40000000000 */
[----:B------:R-:W-:Y:S01]  /*131a0*/  VIADD R36, R40, 0xffffff5e ;  /* 0xffffff5e28247836 */ /* 0x000fe20000000000 */
[----:B------:R2:W-:Y:S04]  /*131b0*/  STL.64 [R1+0x78], R34 ;  /* 0x0000782201007387 */ /* 0x0005e80000100a00 */
[----:B------:R-:W-:Y:S01]  /*131c0*/  STL.64 [R1+0x1b8], R246 ;  /* 0x0001b8f601007387 */ /* 0x000fe20000100a00 */
[----:B-1----:R-:W-:-:S03]  /*131d0*/  IMAD.WIDE R14, R4, 0x4, R142 ;  /* 0x00000004040e7825 */ /* 0x002fc600078e028e */
[----:B------:R-:W-:Y:S01]  /*131e0*/  STL.64 [R1+0x1890], R246 ;  /* 0x001890f601007387 */ /* 0x000fe20000100a00 */
[----:B--2---:R-:W-:-:S03]  /*131f0*/  IMAD.WIDE R34, R4, 0x4, R144 ;  /* 0x0000000404227825 */ /* 0x004fc600078e0290 */
[----:B------:R1:W-:Y:S01]  /*13200*/  STL.64 [R1+0x70], R14 ;  /* 0x0000700e01007387 */ /* 0x0003e20000100a00 */
[----:B------:R-:W-:Y:S02]  /*13210*/  ISETP.GE.U32.AND P2, PT, R37, 0x7fffff40, PT ;  /* 0x7fffff402500780c */ /* 0x000fe40003f46070 */
[----:B------:R-:W-:Y:S01]  /*13220*/  ISETP.GE.U32.AND P3, PT, R36, 0x7fffff3f, PT ;  /* 0x7fffff3f2400780c */ /* 0x000fe20003f66070 */
[C---:B------:R-:W-:Y:S01]  /*13230*/  IMAD.WIDE R36, R4.reuse, 0x4, R148 ;  /* 0x0000000404247825 */ /* 0x040fe200078e0294 */
[----:B------:R2:W-:Y:S03]  /*13240*/  STL.64 [R1+0x68], R34 ;  /* 0x0000682201007387 */ /* 0x0005e60000100a00 */
[----:B-1----:R-:W-:-:S04]  /*13250*/  IMAD.WIDE R14, R4, 0x4, R146 ;  /* 0x00000004040e7825 */ /* 0x002fc800078e0292 */
[C---:B--2---:R-:W-:Y:S01]  /*13260*/  IMAD.WIDE R34, R4.reuse, 0x4, R150 ;  /* 0x0000000404227825 */ /* 0x044fe200078e0296 */
[----:B------:R1:W-:Y:S04]  /*13270*/  STL.64 [R1+0x60], R14 ;  /* 0x0000600e01007387 */ /* 0x0003e80000100a00 */
[----:B------:R2:W-:Y:S04]  /*13280*/  STL.64 [R1+0x58], R36 ;  /* 0x0000582401007387 */ /* 0x0005e80000100a00 */
[----:B------:R3:W-:Y:S01]  /*13290*/  STL.64 [R1+0x50], R34 ;  /* 0x0000502201007387 */ /* 0x0007e20000100a00 */
[----:B-1----:R-:W-:-:S04]  /*132a0*/  IMAD.WIDE R14, R4, 0x4, R152 ;  /* 0x00000004040e7825 */ /* 0x002fc800078e0298 */
[C---:B--2---:R-:W-:Y:S01]  /*132b0*/  IMAD.WIDE R36, R4.reuse, 0x4, R154 ;  /* 0x0000000404247825 */ /* 0x044fe200078e029a */
[----:B------:R1:W-:Y:S03]  /*132c0*/  STL.64 [R1+0x48], R14 ;  /* 0x0000480e01007387 */ /* 0x0003e60000100a00 */
[C---:B---3--:R-:W-:Y:S01]  /*132d0*/  IMAD.WIDE R34, R4.reuse, 0x4, R156 ;  /* 0x0000000404227825 */ /* 0x048fe200078e029c */
[----:B------:R-:W-:Y:S04]  /*132e0*/  STL.64 [R1+0x40], R36 ;  /* 0x0000402401007387 */ /* 0x000fe80000100a00 */
[----:B------:R-:W2:Y:S01]  /*132f0*/  LDL.LU.64 R50, [R1+0x18] ;  /* 0x0000180001327983 */ /* 0x000ea20000300a00 */
[----:B-1----:R-:W-:-:S03]  /*13300*/  IMAD.WIDE R14, R4, 0x4, R158 ;  /* 0x00000004040e7825 */ /* 0x002fc600078e029e */
[----:B------:R-:W-:Y:S01]  /*13310*/  STL.64 [R1+0x38], R34 ;  /* 0x0000382201007387 */ /* 0x000fe20000100a00 */
[----:B------:R-:W-:-:S03]  /*13320*/  IMAD.WIDE R246, R4, 0x4, R160 ;  /* 0x0000000404f67825 */ /* 0x000fc600078e02a0 */
[----:B------:R-:W3:Y:S04]  /*13330*/  LDL.LU.64 R48, [R1+0x8] ;  /* 0x0000080001307983 */ /* 0x000ee80000300a00 */
[----:B------:R1:W-:Y:S01]  /*13340*/  STL.64 [R1+0x30], R14 ;  /* 0x0000300e01007387 */ /* 0x0003e20000100a00 */
[----:B------:R-:W-:-:S03]  /*13350*/  IMAD.WIDE R242, R4, 0x4, R168 ;  /* 0x0000000404f27825 */ /* 0x000fc600078e02a8 */
[----:B------:R-:W4:Y:S01]  /*13360*/  LDL.LU.64 R110, [R1+0x340] ;  /* 0x00034000016e7983 */ /* 0x000f220000300a00 */
[----:B------:R-:W-:-:S03]  /*13370*/  IMAD.WIDE R104, R4, 0x4, R170 ;  /* 0x0000000404687825 */ /* 0x000fc600078e02aa */
[----:B------:R-:W2:Y:S01]  /*13380*/  LDL.LU.64 R106, [R1+0x338] ;  /* 0x00033800016a7983 */ /* 0x000ea20000300a00 */
[----:B------:R-:W-:-:S03]  /*13390*/  IMAD.WIDE R250, R4, 0x4, R164 ;  /* 0x0000000404fa7825 */ /* 0x000fc600078e02a4 */
[----:B------:R-:W2:Y:S01]  /*133a0*/  LDL.LU.64 R108, [R1+0x330] ;  /* 0x00033000016c7983 */ /* 0x000ea20000300a00 */
[----:B-1----:R-:W-:-:S03]  /*133b0*/  IMAD.WIDE R14, R4, 0x4, R162 ;  /* 0x00000004040e7825 */ /* 0x002fc600078e02a2 */
[----:B------:R-:W2:Y:S01]  /*133c0*/  LDL.LU.64 R172, [R1+0x328] ;  /* 0x0003280001ac7983 */ /* 0x000ea20000300a00 */
[----:B------:R-:W-:-:S03]  /*133d0*/  IMAD.WIDE R102, R4, 0x4, R102 ;  /* 0x0000000404667825 */ /* 0x000fc600078e0266 */
[----:B------:R-:W-:Y:S01]  /*133e0*/  STL.64 [R1+0x28], R246 ;  /* 0x000028f601007387 */ /* 0x000fe20000100a00 */
[----:B------:R-:W-:-:S03]  /*133f0*/  IMAD.WIDE R248, R4, 0x4, R166 ;  /* 0x0000000404f87825 */ /* 0x000fc600078e02a6 */
[----:B------:R1:W-:Y:S04]  /*13400*/  STL.64 [R1+0x1898], R246 ;  /* 0x001898f601007387 */ /* 0x0003e80000100a00 */
[----:B------:R-:W-:Y:S04]  /*13410*/  STL.64 [R1+0x18a0], R242 ;  /* 0x0018a0f201007387 */ /* 0x000fe80000100a00 */
[----:B------:R-:W-:Y:S04]  /*13420*/  STL.64 [R1+0x20], R14 ;  /* 0x0000200e01007387 */ /* 0x000fe80000100a00 */
[----:B------:R-:W-:Y:S04]  /*13430*/  STL.64 [R1+0x18a8], R14 ;  /* 0x0018a80e01007387 */ /* 0x000fe80000100a00 */
[----:B------:R-:W-:Y:S04]  /*13440*/  STL.64 [R1+0x18b0], R104 ;  /* 0x0018b06801007387 */ /* 0x000fe80000100a00 */
[----:B------:R-:W-:Y:S04]  /*13450*/  STL.64 [R1+0x10], R250 ;  /* 0x000010fa01007387 */ /* 0x000fe80000100a00 */
[----:B------:R-:W-:Y:S04]  /*13460*/  STL.64 [R1+0x18b8], R250 ;  /* 0x0018b8fa01007387 */ /* 0x000fe80000100a00 */
[----:B------:R2:W-:Y:S04]  /*13470*/  STL.64 [R1+0x18c0], R102 ;  /* 0x0018c06601007387 */ /* 0x0005e80000100a00 */
[----:B------:R2:W-:Y:S04]  /*13480*/  STL.64 [R1], R248 ;  /* 0x000000f801007387 */ /* 0x0005e80000100a00 */
[----:B------:R-:W2:Y:S04]  /*13490*/  LDL.LU.64 R112, [R1+0x320] ;  /* 0x0003200001707983 */ /* 0x000ea80000300a00 */
        /* <DEDUP_REMOVED lines=28> */
[----:B-1----:R-:W2:Y:S01]  /*13660*/  LDL.LU.64 R246, [R1+0x238] ;  /* 0x0002380001f67983 */ /* 0x002ea20000300a00 */
        /* <DEDUP_REMOVED lines=11> */
[----:B----4-:R-:W-:-:S04]  /*13720*/  IMAD.WIDE R228, R4, 0x4, R110 ;  /* 0x0000000404e47825 */ /* 0x010fc800078e026e */
[----:B------:R-:W-:-:S04]  /*13730*/  IMAD.WIDE R48, R4, 0x4, R208 ;  /* 0x0000000404307825 */ /* 0x000fc800078e02d0 */
[C---:B--2---:R-:W-:Y:S02]  /*13740*/  IMAD.WIDE R110, R4.reuse, 0x4, R172 ;  /* 0x00000004046e7825 */ /* 0x044fe400078e02ac */
[----:B------:R-:W2:Y:S04]  /*13750*/  LDL.LU.64 R172, [R1+0x230] ;  /* 0x0002300001ac7983 */ /* 0x000ea80000300a00 */
[----:B------:R-:W3:Y:S04]  /*13760*/  LDL.LU.64 R194, [R1+0x1d8] ;  /* 0x0001d80001c27983 */ /* 0x000ee80000300a00 */
        /* <DEDUP_REMOVED lines=9> */
[----:B------:R-:W2:Y:S04]  /*13800*/  LDL.64 R102, [R1+0x80] ;  /* 0x0000800001667983 */ /* 0x000ea80000100a00 */
[----:B------:R-:W3:Y:S04]  /*13810*/  LDL.64 R250, [R1+0x78] ;  /* 0x0000780001fa7983 */ /* 0x000ee80000100a00 */
[----:B------:R-:W4:Y:S04]  /*13820*/  LDL.64 R104, [R1+0x70] ;  /* 0x0000700001687983 */ /* 0x000f280000100a00 */
[----:B------:R-:W4:Y:S04]  /*13830*/  LDL.64 R14, [R1+0x68] ;  /* 0x00006800010e7983 */ /* 0x000f280000100a00 */
[----:B------:R-:W4:Y:S01]  /*13840*/  LDL.64 R242, [R1+0x60] ;  /* 0x0000600001f27983 */ /* 0x000f220000100a00 */
[----:B------:R-:W-:-:S03]  /*13850*/  IMAD.WIDE R170, R4, 0x4, R246 ;  /* 0x0000000404aa7825 */ /* 0x000fc600078e02f6 */
[----:B------:R-:W4:Y:S01]  /*13860*/  LDL.64 R246, [R1+0x58] ;  /* 0x0000580001f67983 */ /* 0x000f220000100a00 */
[----:B------:R-:W-:-:S04]  /*13870*/  IMAD.WIDE R56, R4, 0x4, R50 ;  /* 0x0000000404387825 */ /* 0x000fc800078e0232 */
[C---:B------:R-:W-:Y:S02]  /*13880*/  IMAD.WIDE R62, R4.reuse, 0x4, R234 ;  /* 0x00000004043e7825 */ /* 0x040fe400078e02ea */
[----:B------:R-:W4:Y:S02]  /*13890*/  LDL.64 R234, [R1+0x30] ;  /* 0x0000300001ea7983 */ /* 0x000f240000100a00 */
[C---:B------:R-:W-:Y:S02]  /*138a0*/  IMAD.WIDE R60, R4.reuse, 0x4, R236 ;  /* 0x00000004043c7825 */ /* 0x040fe400078e02ec */
[----:B------:R-:W4:Y:S02]  /*138b0*/  LDL.64 R236, [R1+0x38] ;  /* 0x0000380001ec7983 */ /* 0x000f240000100a00 */
[C---:B------:R-:W-:Y:S02]  /*138c0*/  IMAD.WIDE R58, R4.reuse, 0x4, R238 ;  /* 0x00000004043a7825 */ /* 0x040fe400078e02ee */
[----:B------:R-:W4:Y:S02]  /*138d0*/  LDL.64 R238, [R1+0x40] ;  /* 0x0000400001ee7983 */ /* 0x000f240000100a00 */
[----:B------:R-:W-:-:S02]  /*138e0*/  IMAD.WIDE R52, R4, 0x4, R244 ;  /* 0x0000000404347825 */ /* 0x000fc400078e02f4 */
[----:B------:R-:W4:Y:S02]  /*138f0*/  LDL.64 R244, [R1+0x48] ;  /* 0x0000480001f47983 */ /* 0x000f240000100a00 */
[C---:B------:R-:W-:Y:S02]  /*13900*/  IMAD.WIDE R50, R4.reuse, 0x4, R240 ;  /* 0x0000000404327825 */ /* 0x040fe400078e02f0 */
        /* <DEDUP_REMOVED lines=10> */
[----:B------:R-:W4:Y:S04]  /*139b0*/  LDL.LU.64 R242, [R1+0x18a0] ;  /* 0x0018a00001f27983 */ /* 0x000f280000300a00 */
[----:B------:R-:W-:Y:S04]  /*139c0*/  LDGSTS.E [R3+0x41400], desc[UR10][R246.64], P0 ;  /* 0x41400000f6037fae */ /* 0x000fe8000812184a */
[----:B------:R-:W3:Y:S04]  /*139d0*/  LDL.LU.64 R246, [R1+0x1898] ;  /* 0x0018980001f67983 */ /* 0x000ee80000300a00 */
[----:B------:R-:W-:Y:S04]  /*139e0*/  LDGSTS.E [R3+0x41800], desc[UR10][R240.64], P0 ;  /* 0x41800000f0037fae */ /* 0x000fe8000812184a */
[----:B------:R1:W-:Y:S04]  /*139f0*/  LDGSTS.E [R3+0x41c00], desc[UR10][R244.64], P0 ;  /* 0x41c00000f4037fae */ /* 0x0003e8000812184a */
[----:B------:R1:W-:Y:S04]  /*13a00*/  LDGSTS.E [R3+0x42000], desc[UR10][R238.64], P0 ;  /* 0x42000000ee037fae */ /* 0x0003e8000812184a */
[----:B------:R-:W-:Y:S04]  /*13a10*/  LDGSTS.E [R3+0x42400], desc[UR10][R236.64], P0 ;  /* 0x42400000ec037fae */ /* 0x000fe8000812184a */
[----:B------:R1:W-:Y:S01]  /*13a20*/  LDGSTS.E [R3+0x42800], desc[UR10][R234.64], P0 ;  /* 0x42800000ea037fae */ /* 0x0003e2000812184a */
[C---:B------:R-:W-:Y:S01]  /*13a30*/  IMAD.WIDE R100, R4.reuse, 0x4, R100 ;  /* 0x0000000404647825 */ /* 0x040fe200078e0264 */
[----:B-1----:R-:W1:Y:S03]  /*13a40*/  LDC R245, c[0x0][0x230] ;  /* 0x00008c00fff57b82 */ /* 0x002e660000000800 */
[----:B------:R-:W-:-:S04]  /*13a50*/  IMAD.WIDE R98, R4, 0x4, R98 ;  /* 0x0000000404627825 */ /* 0x000fc800078e0262 */
[C---:B------:R-:W-:Y:S01]  /*13a60*/  IMAD.WIDE R96, R4.reuse, 0x4, R96 ;  /* 0x0000000404607825 */ /* 0x040fe200078e0260 */
[----:B------:R-:W1:Y:S03]  /*13a70*/  LDC R239, c[0x0][0x230] ;  /* 0x00008c00ffef7b82 */ /* 0x000e660000000800 */
        /* <DEDUP_REMOVED lines=8> */
[----:B------:R-:W1:Y:S01]  /*13b00*/  LDC R244, c[0x0][0x230] ;  /* 0x00008c00fff47b82 */ /* 0x000e620000000800 */
[----:B---3--:R-:W-:Y:S04]  /*13b10*/  LDGSTS.E [R3+0x42c00], desc[UR10][R246.64], P0 ;  /* 0x42c00000f6037fae */ /* 0x008fe8000812184a */
[----:B--2---:R-:W-:Y:S04]  /*13b20*/  LDGSTS.E [R3+0x43000], desc[UR10][R14.64], P0 ;  /* 0x430000000e037fae */ /* 0x004fe8000812184a */
[----:B------:R-:W-:Y:S04]  /*13b30*/  LDGSTS.E [R3+0x43400], desc[UR10][R250.64], P0 ;  /* 0x43400000fa037fae */ /* 0x000fe8000812184a */
[----:B------:R-:W2:Y:S04]  /*13b40*/  LDL.LU.64 R246, [R1+0x1890] ;  /* 0x0018900001f67983 */ /* 0x000ea80000300a00 */
[----:B------:R-:W3:Y:S04]  /*13b50*/  LDL.LU.64 R14, [R1+0x1888] ;  /* 0x00188800010e7983 */ /* 0x000ee80000300a00 */
[----:B------:R-:W-:Y:S04]  /*13b60*/  LDGSTS.E [R3+0x43800], desc[UR10][R248.64], P0 ;  /* 0x43800000f8037fae */ /* 0x000fe8000812184a */
[----:B----4-:R-:W-:Y:S04]  /*13b70*/  LDGSTS.E [R3+0x43c00], desc[UR10][R242.64], P0 ;  /* 0x43c00000f2037fae */ /* 0x010fe8000812184a */
        /* <DEDUP_REMOVED lines=69> */
[----:B--2---:R-:W-:Y:S01]  /*13fd0*/  LDGSTS.E [R2+0x40200], desc[UR10][R246.64], P0 ;  /* 0x40200000f6027fae */ /* 0x004fe2000812184a */
[----:B------:R-:W-:-:S03]  /*13fe0*/  IMAD.WIDE R106, R4, 0x4, R106 ;  /* 0x00000004046a7825 */ /* 0x000fc600078e026a */
[----:B---3--:R-:W-:Y:S01]  /*13ff0*/  LDGSTS.E [R2+0x40600], desc[UR10][R14.64], P0 ;  /* 0x406000000e027fae */ /* 0x008fe2000812184a */
[----:B------:R-:W-:-:S03]  /*14000*/  IMAD.WIDE R108, R4, 0x4, R108 ;  /* 0x00000004046c7825 */ /* 0x000fc600078e026c */
[----:B------:R-:W-:Y:S04]  /*14010*/  LDGSTS.E [R2+0x40a00], desc[UR10][R228.64], P0 ;  /* 0x40a00000e4027fae */ /* 0x000fe8000812184a */
[----:B------:R-:W2:Y:S04]  /*14020*/  LDL.LU.64 R246, [R1+0x1870] ;  /* 0x0018700001f67983 */ /* 0x000ea80000300a00 */
[----:B------:R-:W3:Y:S01]  /*14030*/  LDL.LU.64 R240, [R1+0x178] ;  /* 0x0001780001f07983 */ /* 0x000ee20000300a00 */
        /* <DEDUP_REMOVED lines=118> */
[----:B------:R-:W0:Y:S01]  /*147a0*/  LDGDEPBAR ;  /* 0x00000000000079af */ /* 0x000e220000000000 */
[----:B------:R-:W-:-:S02]  /*147b0*/  VIADD R13, R0, 0x100000 ;  /* 0x00100000000d7836 */ /* 0x000fc40000000000 */
[----:B------:R-:W-:Y:S01]  /*147c0*/  IMAD.WIDE R232, R12, 0x4, R232 ;  /* 0x000000040ce87825 */ /* 0x000fe200078e02e8 */
[----:B------:R-:W-:Y:S03]  /*147d0*/  BAR.SYNC.DEFER_BLOCKING 0x0 ;  /* 0x0000000000007b1d */ /* 0x000fe60000010000 */
[----:B-1----:R-:W-:Y:S02]  /*147e0*/  VIADD R234, R234, 0xffffff5d ;  /* 0xffffff5deaea7836 */ /* 0x002fe40000000000 */
[----:B------:R-:W-:-:S03]  /*147f0*/  VIADD R235, R235, 0xffffff5c ;  /* 0xffffff5cebeb7836 */ /* 0x000fc60000000000 */
[----:B------:R-:W-:Y:S01]  /*14800*/  ISETP.GE.U32.AND P0, PT, R234, 0x7fffff3e, PT ;  /* 0x7fffff3eea00780c */ /* 0x000fe20003f06070 */
[----:B------:R-:W-:Y:S01]  /*14810*/  VIADD R5, R0, 0x100000 ;  /* 0x0010000000057836 */ /* 0x000fe20000000000 */
[----:B------:R-:W1:Y:S01]  /*14820*/  LDC R234, c[0x0][0x230] ;  /* 0x00008c00ffea7b82 */ /* 0x000e620000000800 */
[----:B------:R-:W-:Y:S01]  /*14830*/  IMAD.WIDE R230, R12, 0x4, R230 ;  /* 0x000000040ce67825 */ /* 0x000fe200078e02e6 */
[----:B------:R-:W4:Y:S04]  /*14840*/  LDL.LU.64 R236, [R1+0x170] ;  /* 0x0001700001ec7983 */ /* 0x000f280000300a00 */
[----:B------:R-:W-:Y:S01]  /*14850*/  @!PT LDS RZ, [RZ] ;  /* 0x00000000fffff984 */ /* 0x000fe20000000800 */
[----:B------:R-:W-:Y:S01]  /*14860*/  @!PT LDS RZ, [RZ] ;  /* 0x00000000fffff984 */ /* 0x000fe20000000800 */
[----:B------:R-:W-:Y:S01]  /*14870*/  @!PT LDS RZ, [RZ] ;  /* 0x00000000fffff984 */ /* 0x000fe20000000800 */
[----:B------:R1:W-:Y:S01]  /*14880*/  LDGSTS.E [R13+-0x7c000], desc[UR10][R232.64], !P2 ;  /* 0x84000000e80d7fae */ /* 0x0003e2000d12184a */
[----:B------:R-:W-:Y:S02]  /*14890*/  ISETP.GE.U32.AND P2, PT, R235, 0x7fffff3d, PT ;  /* 0x7fffff3deb00780c */ /* 0x000fe40003f46070 */
[----:B------:R-:W2:Y:S01]  /*148a0*/  LDC R235, c[0x0][0x230] ;  /* 0x00008c00ffeb7b82 */ /* 0x000ea20000000800 */
[----:B------:R3:W-:Y:S01]  /*148b0*/  LDGSTS.E [R5+-0x7bffc], desc[UR10][R230.64], !P3 ;  /* 0x84004000e6057fae */ /* 0x0007e2000d92184a */
[----:B-1----:R-:W-:-:S02]  /*148c0*/  VIADD R234, R234, 0xffffff5a ;  /* 0xffffff5aeaea7836 */ /* 0x002fc40000000000 */
[----:B------:R-:W-:Y:S01]  /*148d0*/  VIADD R232, R0, 0x100000 ;  /* 0x0010000000e87836 */ /* 0x000fe20000000000 */
[----:B------:R-:W5:Y:S01]  /*148e0*/  LDL.LU R13, [R1+0x1868] ;  /* 0x00186800010d7983 */ /* 0x000f620000300800 */
[----:B------:R-:W-:Y:S01]  /*148f0*/  VIADD R233, R239, 0xffffff59 ;  /* 0xffffff59efe97836 */ /* 0x000fe20000000000 */
[----:B------:R-:W-:Y:S02]  /*14900*/  ISETP.GE.U32.AND P4, PT, R234, 0x7fffff3b, PT ;  /* 0x7fffff3bea00780c */ /* 0x000fe40003f86070 */
[----:B------:R-:W5:Y:S01]  /*14910*/  LDL.LU R5, [R1+0x1864] ;  /* 0x0018640001057983 */ /* 0x000f620000300800 */
[----:B---3--:R-:W-:-:S04]  /*14920*/  IMAD.WIDE R230, R12, 0x4, R240 ;  /* 0x000000040ce67825 */ /* 0x008fc800078e02f0 */
[----:B--2---:R-:W-:Y:S01]  /*14930*/  VIADD R235, R235, 0xffffff5b ;  /* 0xffffff5bebeb7836 */ /* 0x004fe20000000000 */
[----:B------:R-:W-:Y:S01]  /*14940*/  LDGSTS.E [R232+-0x7bff8], desc[UR10][R230.64], !P0 ;  /* 0x84008000e6e87fae */ /* 0x000fe2000c12184a */
[----:B------:R-:W-:-:S03]  /*14950*/  ISETP.GE.U32.AND P0, PT, R233, 0x7fffff3a, PT ;  /* 0x7fffff3ae900780c */ /* 0x000fc60003f06070 */
[----:B------:R-:W-:Y:S02]  /*14960*/  ISETP.GE.U32.AND P3, PT, R235, 0x7fffff3c, PT ;  /* 0x7fffff3ceb00780c */ /* 0x000fe40003f66070 */
[----:B------:R-:W2:Y:S04]  /*14970*/  LDL.LU.64 R234, [R1+0x168] ;  /* 0x0001680001ea7983 */ /* 0x000ea80000300a00 */
[----:B------:R-:W3:Y:S04]  /*14980*/  LDL.LU.64 R230, [R1+0x158] ;  /* 0x0001580001e67983 */ /* 0x000ee80000300a00 */
[----:B------:R-:W3:Y:S01]  /*14990*/  LDL.LU.64 R232, [R1+0x160] ;  /* 0x0001600001e87983 */ /* 0x000ee20000300a00 */
[----:B------:R-:W-:-:S02]  /*149a0*/  VIADD R241, R0, 0x100000 ;  /* 0x0010000000f17836 */ /* 0x000fc40000000000 */
[C---:B------:R-:W-:Y:S01]  /*149b0*/  VIADD R240, R246.reuse, 0x100000 ;  /* 0x00100000f6f07836 */ /* 0x040fe20000000000 */
[----:B------:R-:W5:Y:S01]  /*149c0*/  LDL.LU R0, [R1+0x1860] ;  /* 0x0018600001007983 */ /* 0x000f620000300800 */
[C---:B------:R-:W-:Y:S02]  /*149d0*/  VIADD R239, R246.reuse, 0x100000 ;  /* 0x00100000f6ef7836 */ /* 0x040fe40000000000 */
[----:B------:R-:W-:Y:S02]  /*149e0*/  VIADD R238, R246, 0x100000 ;  /* 0x00100000f6ee7836 */ /* 0x000fe40000000000 */
[----:B----4-:R-:W-:-:S05]  /*149f0*/  IMAD.WIDE R236, R12, 0x4, R236 ;  /* 0x000000040cec7825 */ /* 0x010fca00078e02ec */
[----:B------:R1:W-:Y:S04]  /*14a00*/  LDGSTS.E [R241+-0x7bff4], desc[UR10][R236.64], !P2 ;  /* 0x8400c000ecf17fae */ /* 0x0003e8000d12184a */
[----:B------:R-:W4:Y:S01]  /*14a10*/  LDL.LU.64 R236, [R1+0x150] ;  /* 0x0001500001ec7983 */ /* 0x000f220000300a00 */
[----:B-1----:R-:W1:Y:S01]  /*14a20*/  LDC R241, c[0x0][0x230] ;  /* 0x00008c00fff17b82 */ /* 0x002e620000000800 */
[----:B--2---:R-:W-:-:S05]  /*14a30*/  IMAD.WIDE R234, R12, 0x4, R234 ;  /* 0x000000040cea7825 */ /* 0x004fca00078e02ea */
[----:B------:R2:W-:Y:S01]  /*14a40*/  LDGSTS.E [R240+-0x7c000], desc[UR10][R234.64], !P3 ;  /* 0x84000000eaf07fae */ /* 0x0005e2000d92184a */
[----:B---3--:R-:W-:-:S05]  /*14a50*/  IMAD.WIDE R232, R12, 0x4, R232 ;  /* 0x000000040ce87825 */ /* 0x008fca00078e02e8 */
[----:B------:R3:W-:Y:S01]  /*14a60*/  LDGSTS.E [R239+-0x7bffc], desc[UR10][R232.64], !P4 ;  /* 0x84004000e8ef7fae */ /* 0x0007e2000e12184a */
[----:B--2---:R-:W2:Y:S01]  /*14a70*/  LDC R240, c[0x0][0x230] ;  /* 0x00008c00fff07b82 */ /* 0x004ea20000000800 */
[----:B------:R-:W-:Y:S02]  /*14a80*/  IMAD.WIDE R230, R12, 0x4, R230 ;  /* 0x000000040ce67825 */ /* 0x000fe400078e02e6 */
[----:B------:R-:W4:Y:S04]  /*14a90*/  LDL.LU.64 R234, [R1+0x148] ;  /* 0x0001480001ea7983 */ /* 0x000f280000300a00 */
[----:B------:R2:W-:Y:S01]  /*14aa0*/  LDGSTS.E [R238+-0x7bff8], desc[UR10][R230.64], !P0 ;  /* 0x84008000e6ee7fae */ /* 0x0005e2000c12184a */
[----:B---3--:R-:W3:Y:S08]  /*14ab0*/  LDC R232, c[0x0][0x230] ;  /* 0x00008c00ffe87b82 */ /* 0x008ef00000000800 */
[----:B------:R-:W1:Y:S01]  /*14ac0*/  LDC R239, c[0x0][0x230] ;  /* 0x00008c00ffef7b82 */ /* 0x000e620000000800 */
[----:B------:R-:W-:-:S02]  /*14ad0*/  VIADD R233, R245, 0xffffff58 ;  /* 0xffffff58f5e97836 */ /* 0x000fc40000000000 */
[----:B--2---:R-:W-:-:S03]  /*14ae0*/  VIADD R230, R240, 0xffffff55 ;  /* 0xffffff55f0e67836 */ /* 0x004fc60000000000 */
[----:B------:R-:W-:Y:S01]  /*14af0*/  ISETP.GE.U32.AND P0, PT, R233, 0x7fffff39, PT ;  /* 0x7fffff39e900780c */ /* 0x000fe20003f06070 */
[----:B------:R-:W-:Y:S01]  /*14b00*/  VIADD R246, R246, 0x100000 ;  /* 0x00100000f6f67836 */ /* 0x000fe20000000000 */
[----:B------:R-:W2:Y:S01]  /*14b10*/  LDC R245, c[0x0][0x230] ;  /* 0x00008c00fff57b82 */ /* 0x000ea20000000800 */
[----:B---3--:R-:W-:Y:S01]  /*14b20*/  VIADD R232, R232, 0xffffff57 ;  /* 0xffffff57e8e87836 */ /* 0x008fe20000000000 */
[----:B------:R-:W-:Y:S01]  /*14b30*/  ISETP.GE.U32.AND P4, PT, R230, 0x7fffff36, PT ;  /* 0x7fffff36e600780c */ /* 0x000fe20003f86070 */
[----:B-1----:R-:W-:-:S03]  /*14b40*/  VIADD R231, R239, 0xffffff56 ;  /* 0xffffff56efe77836 */ /* 0x002fc60000000000 */
[----:B------:R-:W-:Y:S02]  /*14b50*/  ISETP.GE.U32.AND P2, PT, R232, 0x7fffff38, PT ;  /* 0x7fffff38e800780c */ /* 0x000fe40003f46070 */
[----:B------:R-:W3:Y:S01]  /*14b60*/  LDL.LU.64 R232, [R1+0x140] ;  /* 0x0001400001e87983 */ /* 0x000ee20000300a00 */
[----:B------:R-:W-:-:S03]  /*14b70*/  ISETP.GE.U32.AND P3, PT, R231, 0x7fffff37, PT ;  /* 0x7fffff37e700780c */ /* 0x000fc60003f66070 */
[----:B------:R-:W2:Y:S01]  /*14b80*/  LDL.LU.64 R230, [R1+0x138] ;  /* 0x0001380001e67983 */ /* 0x000ea20000300a00 */
[C---:B------:R-:W-:Y:S02]  /*14b90*/  VIADD R240, R247.reuse, 0x100000 ;  /* 0x00100000f7f07836 */ /* 0x040fe40000000000 */
[C---:B------:R-:W-:Y:S02]  /*14ba0*/  VIADD R239, R247.reuse, 0x100000 ;  /* 0x00100000f7ef7836 */ /* 0x040fe40000000000 */
[----:B------:R-:W-:Y:S02]  /*14bb0*/  VIADD R238, R247, 0x100000 ;  /* 0x00100000f7ee7836 */ /* 0x000fe40000000000 */
[----:B----4-:R-:W-:-:S05]  /*14bc0*/  IMAD.WIDE R236, R12, 0x4, R236 ;  /* 0x000000040cec7825 */ /* 0x010fca00078e02ec */
[----:B------:R1:W-:Y:S02]  /*14bd0*/  LDGSTS.E [R246+-0x7bff4], desc[UR10][R236.64], !P0 ;  /* 0x8400c000ecf67fae */ /* 0x0003e4000c12184a */
[----:B-1----:R-:W1:Y:S01]  /*14be0*/  LDC R237, c[0x0][0x230] ;  /* 0x00008c00ffed7b82 */ /* 0x002e620000000800 */
[----:B------:R-:W-:-:S05]  /*14bf0*/  IMAD.WIDE R234, R12, 0x4, R234 ;  /* 0x000000040cea7825 */ /* 0x000fca00078e02ea */
[----:B------:R4:W-:Y:S01]  /*14c00*/  LDGSTS.E [R240+-0x7c000], desc[UR10][R234.64], !P2 ;  /* 0x84000000eaf07fae */ /* 0x0009e2000d12184a */
[C---:B---3--:R-:W-:Y:S01]  /*14c10*/  IMAD.WIDE R232, R12.reuse, 0x4, R232 ;  /* 0x000000040ce87825 */ /* 0x048fe200078e02e8 */
[----:B----4-:R-:W3:Y:S03]  /*14c20*/  LDC R240, c[0x0][0x230] ;  /* 0x00008c00fff07b82 */ /* 0x010ee60000000800 */
[----:B--2---:R-:W-:Y:S01]  /*14c30*/  IMAD.WIDE R230, R12, 0x4, R230 ;  /* 0x000000040ce67825 */ /* 0x004fe200078e02e6 */
[----:B------:R2:W-:Y:S04]  /*14c40*/  LDGSTS.E [R239+-0x7bffc], desc[UR10][R232.64], !P3 ;  /* 0x84004000e8ef7fae */ /* 0x0005e8000d92184a */
[----:B------:R4:W-:Y:S04]  /*14c50*/  LDGSTS.E [R238+-0x7bff8], desc[UR10][R230.64], !P4 ;  /* 0x84008000e6ee7fae */ /* 0x0009e8000e12184a */
[----:B------:R-:W3:Y:S01]  /*14c60*/  LDL.LU.64 R232, [R1+0x130] ;  /* 0x0001300001e87983 */ /* 0x000ee20000300a00 */
[----:B-1----:R-:W-:Y:S01]  /*14c70*/  VIADD R234, R237, 0xffffff54 ;  /* 0xffffff54edea7836 */ /* 0x002fe20000000000 */
[----:B--2---:R-:W1:Y:S01]  /*14c80*/  LDC R239, c[0x0][0x230] ;  /* 0x00008c00ffef7b82 */ /* 0x004e620000000800 */
[----:B----4-:R-:W-:-:S02]  /*14c90*/  VIADD R231, R241, 0xffffff53 ;  /* 0xffffff53f1e77836 */ /* 0x010fc40000000000 */
[----:B------:R-:W-:-:S03]  /*14ca0*/  VIADD R230, R244, 0xffffff52 ;  /* 0xffffff52f4e67836 */ /* 0x000fc60000000000 */
[----:B------:R-:W-:Y:S01]  /*14cb0*/  ISETP.GE.U32.AND P2, PT, R231, 0x7fffff34, PT ;  /* 0x7fffff34e700780c */ /* 0x000fe20003f46070 */
[----:B------:R-:W-:Y:S01]  /*14cc0*/  VIADD R247, R247, 0x100000 ;  /* 0x00100000f7f77836 */ /* 0x000fe20000000000 */
[----:B------:R-:W-:Y:S01]  /*14cd0*/  ISETP.GE.U32.AND P3, PT, R230, 0x7fffff33, PT ;  /* 0x7fffff33e600780c */ /* 0x000fe20003f66070 */
[----:B------:R-:W2:Y:S01]  /*14ce0*/  LDC R237, c[0x0][0x230] ;  /* 0x00008c00ffed7b82 */ /* 0x000ea20000000800 */
[----:B------:R-:W4:Y:S01]  /*14cf0*/  LDL.LU.64 R230, [R1+0x128] ;  /* 0x0001280001e67983 */ /* 0x000f220000300a00 */
[----:B------:R-:W-:Y:S01]  /*14d00*/  ISETP.GE.U32.AND P0, PT, R234, 0x7fffff35, PT ;  /* 0x7fffff35ea00780c */ /* 0x000fe20003f06070 */
[----:B------:R-:W-:Y:S02]  /*14d10*/  VIADD R234, R248, 0x100000 ;  /* 0x00100000f8ea7836 */ /* 0x000fe40000000000 */
[----:B------:R-:W-:-:S03]  /*14d20*/  VIADD R236, R245, 0xffffff51 ;  /* 0xffffff51f5ec7836 */ /* 0x000fc60000000000 */
[----:B------:R-:W1:Y:S08]  /*14d30*/  LDC R244, c[0x0][0x230] ;  /* 0x00008c00fff47b82 */ /* 0x000e700000000800 */
[----:B------:R-:W1:Y:S08]  /*14d40*/  LDC R241, c[0x0][0x230] ;  /* 0x00008c00fff17b82 */ /* 0x000e700000000800 */
[----:B------:R-:W1:Y:S01]  /*14d50*/  LDC R238, c[0x0][0x230] ;  /* 0x00008c00ffee7b82 */ /* 0x000e620000000800 */
[----:B---3--:R-:W-:-:S07]  /*14d60*/  IMAD.WIDE R232, R12, 0x4, R232 ;  /* 0x000000040ce87825 */ /* 0x008fce00078e02e8 */
[----:B------:R-:W3:Y:S01]  /*14d70*/  LDC R245, c[0x0][0x230] ;  /* 0x00008c00fff57b82 */ /* 0x000ee20000000800 */
[----:B------:R1:W-:Y:S01]  /*14d80*/  LDGSTS.E [R247+-0x7bff4], desc[UR10][R232.64], !P0 ;  /* 0x8400c000e8f77fae */ /* 0x0003e2000c12184a */
[----:B----4-:R-:W-:-:S03]  /*14d90*/  IMAD.WIDE R230, R12, 0x4, R230 ;  /* 0x000000040ce67825 */ /* 0x010fc600078e02e6 */
[----:B------:R-:W4:Y:S04]  /*14da0*/  LDL.LU.64 R246, [R1+0x118] ;  /* 0x0001180001f67983 */ /* 0x000f280000300a00 */
[----:B------:R-:W1:Y:S04]  /*14db0*/  LDL.LU.64 R232, [R1+0x110] ;  /* 0x0001100001e87983 */ /* 0x000e680000300a00 */
[----:B------:R3:W-:Y:S04]  /*14dc0*/  LDGSTS.E [R234+-0x7c000], desc[UR10][R230.64], !P2 ;  /* 0x84000000e6ea7fae */ /* 0x0007e8000d12184a */
[----:B------:R-:W3:Y:S01]  /*14dd0*/  LDL.LU.64 R230, [R1+0x120] ;  /* 0x0001200001e67983 */ /* 0x000ee20000300a00 */
[----:B------:R-:W-:Y:S01]  /*14de0*/  ISETP.GE.U32.AND P4, PT, R236, 0x7fffff32, PT ;  /* 0x7fffff32ec00780c */ /* 0x000fe20003f86070 */
[----:B--2---:R-:W-:-:S02]  /*14df0*/  VIADD R235, R237, 0xffffff50 ;  /* 0xffffff50edeb7836 */ /* 0x004fc40000000000 */
[----:B------:R-:W-:-:S03]  /*14e00*/  VIADD R237, R248, 0x100000 ;  /* 0x00100000f8ed7836 */ /* 0x000fc60000000000 */
[----:B------:R-:W-:Y:S01]  /*14e10*/  ISETP.GE.U32.AND P5, PT, R235, 0x7fffff31, PT ;  /* 0x7fffff31eb00780c */ /* 0x000fe20003fa6070 */
[C---:B------:R-:W-:Y:S02]  /*14e20*/  VIADD R236, R248.reuse, 0x100000 ;  /* 0x00100000f8ec7836 */ /* 0x040fe40000000000 */
[----:B------:R-:W-:Y:S02]  /*14e30*/  VIADD R248, R248, 0x100000 ;  /* 0x00100000f8f87836 */ /* 0x000fe40000000000 */
[----:B-1----:R-:W-:-:S04]  /*14e40*/  IMAD.WIDE R232, R12, 0x4, R232 ;  /* 0x000000040ce87825 */ /* 0x002fc800078e02e8 */
[----:B---3--:R-:W-:-:S04]  /*14e50*/  IMAD.WIDE R234, R12, 0x4, R230 ;  /* 0x000000040cea7825 */ /* 0x008fc800078e02e6 */
[----:B----4-:R-:W-:Y:S01]  /*14e60*/  IMAD.WIDE R230, R12, 0x4, R246 ;  /* 0x000000040ce67825 */ /* 0x010fe200078e02f6 */
[----:B------:R-:W-:Y:S04]  /*14e70*/  LDGSTS.E [R237+-0x7bffc], desc[UR10][R234.64], !P3 ;  /* 0x84004000eaed7fae */ /* 0x000fe8000d92184a */
[----:B------:R1:W-:Y:S04]  /*14e80*/  LDGSTS.E [R236+-0x7bff8], desc[UR10][R230.64], !P4 ;  /* 0x84008000e6ec7fae */ /* 0x0003e8000e12184a */
[----:B------:R-:W2:Y:S04]  /*14e90*/  LDL.LU.64 R246, [R1+0xe0] ;  /* 0x0000e00001f67983 */ /* 0x000ea80000300a00 */
[----:B------:R3:W-:Y:S01]  /*14ea0*/  LDGSTS.E [R248+-0x7bff4], desc[UR10][R232.64], !P5 ;  /* 0x8400c000e8f87fae */ /* 0x0007e2000e92184a */
[----:B-1----:R-:W-:-:S02]  /*14eb0*/  VIADD R230, R240, 0xffffff4e ;  /* 0xffffff4ef0e67836 */ /* 0x002fc40000000000 */
[----:B------:R-:W-:Y:S01]  /*14ec0*/  VIADD R231, R239, 0xffffff4d ;  /* 0xffffff4defe77836 */ /* 0x000fe20000000000 */
[----:B------:R-:W1:Y:S02]  /*14ed0*/  LDC R240, c[0x0][0x230] ;  /* 0x00008c00fff07b82 */ /* 0x000e640000000800 */
[----:B------:R-:W-:Y:S01]  /*14ee0*/  ISETP.GE.U32.AND P2, PT, R230, 0x7fffff2f, PT ;  /* 0x7fffff2fe600780c */ /* 0x000fe20003f46070 */
[----:B------:R-:W-:Y:S01]  /*14ef0*/  VIADD R230, R244, 0xffffff4c ;  /* 0xffffff4cf4e67836 */ /* 0x000fe20000000000 */
[----:B------:R-:W-:Y:S01]  /*14f00*/  ISETP.GE.U32.AND P3, PT, R231, 0x7fffff2e, PT ;  /* 0x7fffff2ee700780c */ /* 0x000fe20003f66070 */
[----:B------:R-:W3:Y:S03]  /*14f10*/  LDL.LU.64 R232, [R1+0x100] ;  /* 0x0001000001e87983 */ /* 0x000ee60000300a00 */
[----:B------:R-:W-:Y:S01]  /*14f20*/  ISETP.GE.U32.AND P4, PT, R230, 0x7fffff2d, PT ;  /* 0x7fffff2de600780c */ /* 0x000fe20003f86070 */
[----:B------:R-:W-:Y:S01]  /*14f30*/  VIADD R234, R241, 0xffffff4f ;  /* 0xffffff4ff1ea7836 */ /* 0x000fe20000000000 */
[----:B------:R-:W4:Y:S01]  /*14f40*/  LDL.LU.64 R230, [R1+0x108] ;  /* 0x0001080001e67983 */ /* 0x000f220000300a00 */
[C---:B------:R-:W-:Y:S01]  /*14f50*/  VIADD R235, R249.reuse, 0x100000 ;  /* 0x00100000f9eb7836 */ /* 0x040fe20000000000 */
[----:B------:R-:W1:Y:S02]  /*14f60*/  LDC R241, c[0x0][0x230] ;  /* 0x00008c00fff17b82 */ /* 0x000e640000000800 */
[----:B------:R-:W-:Y:S01]  /*14f70*/  ISETP.GE.U32.AND P0, PT, R234, 0x7fffff30, PT ;  /* 0x7fffff30ea00780c */ /* 0x000fe20003f06070 */
[----:B------:R-:W-:-:S05]  /*14f80*/  VIADD R234, R249, 0x100000 ;  /* 0x00100000f9ea7836 */ /* 0x000fca0000000000 */
[----:B------:R-:W1:Y:S08]  /*14f90*/  LDC R239, c[0x0][0x230] ;  /* 0x00008c00ffef7b82 */ /* 0x000e700000000800 */
[----:B------:R-:W1:Y:S01]  /*14fa0*/  LDC R244, c[0x0][0x230] ;  /* 0x00008c00fff47b82 */ /* 0x000e620000000800 */
[----:B---3--:R-:W-:-:S04]  /*14fb0*/  IMAD.WIDE R232, R12, 0x4, R232 ;  /* 0x000000040ce87825 */ /* 0x008fc800078e02e8 */
[----:B----4-:R-:W-:-:S05]  /*14fc0*/  IMAD.WIDE R230, R12, 0x4, R230 ;  /* 0x000000040ce67825 */ /* 0x010fca00078e02e6 */
[----:B------:R-:W-:Y:S04]  /*14fd0*/  LDGSTS.E [R235+-0x7c000], desc[UR10][R230.64], !P0 ;  /* 0x84000000e6eb7fae */ /* 0x000fe8000c12184a */
[----:B------:R2:W-:Y:S04]  /*14fe0*/  LDGSTS.E [R234+-0x7bffc], desc[UR10][R232.64], !P2 ;  /* 0x84004000e8ea7fae */ /* 0x0005e8000d12184a */
[----:B------:R-:W3:Y:S04]  /*14ff0*/  LDL.LU.64 R230, [R1+0xf0] ;  /* 0x0000f00001e67983 */ /* 0x000ee80000300a00 */
[----:B------:R-:W4:Y:S01]  /*15000*/  LDL.LU.64 R232, [R1+0xe8] ;  /* 0x0000e80001e87983 */ /* 0x000f220000300a00 */
[----:B------:R-:W-:-:S02]  /*15010*/  VIADD R237, R249, 0x100000 ;  /* 0x00100000f9ed7836 */ /* 0x000fc40000000000 */
[----:B------:R-:W-:Y:S02]  /*15020*/  VIADD R249, R249, 0x100000 ;  /* 0x00100000f9f97836 */ /* 0x000fe40000000000 */
[C---:B--2---:R-:W-:Y:S02]  /*15030*/  IMAD.WIDE R234, R12.reuse, 0x4, R246 ;  /* 0x000000040cea7825 */ /* 0x044fe400078e02f6 */
[----:B------:R-:W2:Y:S02]  /*15040*/  LDL.LU.64 R246, [R1+0xb8] ;  /* 0x0000b80001f67983 */ /* 0x000ea40000300a00 */
[----:B---3--:R-:W-:-:S04]  /*15050*/  IMAD.WIDE R230, R12, 0x4, R230 ;  /* 0x000000040ce67825 */ /* 0x008fc800078e02e6 */
[----:B----4-:R-:W-:Y:S01]  /*15060*/  IMAD.WIDE R232, R12, 0x4, R232 ;  /* 0x000000040ce87825 */ /* 0x010fe200078e02e8 */
[----:B------:R1:W-:Y:S04]  /*15070*/  LDGSTS.E [R237+-0x7bff8], desc[UR10][R230.64], !P3 ;  /* 0x84008000e6ed7fae */ /* 0x0003e8000d92184a */
[----:B------:R3:W-:Y:S01]  /*15080*/  LDGSTS.E [R249+-0x7bff4], desc[UR10][R232.64], !P4 ;  /* 0x8400c000e8f97fae */ /* 0x0007e2000e12184a */
[----:B-1----:R-:W-:Y:S02]  /*15090*/  VIADD R231, R239, 0xffffff49 ;  /* 0xffffff49efe77836 */ /* 0x002fe40000000000 */
[----:B------:R-:W-:Y:S01]  /*150a0*/  VIADD R230, R244, 0xffffff48 ;  /* 0xffffff48f4e67836 */ /* 0x000fe20000000000 */
[----:B------:R-:W1:Y:S01]  /*150b0*/  LDC R239, c[0x0][0x230] ;  /* 0x00008c00ffef7b82 */ /* 0x000e620000000800 */
[----:B---3--:R-:W-:Y:S01]  /*150c0*/  VIADD R232, R241, 0xffffff4a ;  /* 0xffffff4af1e87836 */ /* 0x008fe20000000000 */
[----:B------:R-:W3:Y:S01]  /*150d0*/  LDL.LU.64 R248, [R1+0xc0] ;  /* 0x0000c00001f87983 */ /* 0x000ee20000300a00 */
[----:B------:R-:W-:-:S02]  /*150e0*/  ISETP.GE.U32.AND P2, PT, R231, 0x7fffff2a, PT ;  /* 0x7fffff2ae700780c */ /* 0x000fc40003f46070 */
[----:B------:R-:W-:Y:S02]  /*150f0*/  ISETP.GE.U32.AND P3, PT, R230, 0x7fffff29, PT ;  /* 0x7fffff29e600780c */ /* 0x000fe40003f66070 */
[----:B------:R-:W-:Y:S01]  /*15100*/  ISETP.GE.U32.AND P0, PT, R232, 0x7fffff2b, PT ;  /* 0x7fffff2be800780c */ /* 0x000fe20003f06070 */
[----:B------:R-:W-:Y:S01]  /*15110*/  VIADD R236, R238, 0xffffff4b ;  /* 0xffffff4beeec7836 */ /* 0x000fe20000000000 */
[----:B------:R-:W4:Y:S01]  /*15120*/  LDL.LU.64 R232, [R1+0xd0] ;  /* 0x0000d00001e87983 */ /* 0x000f220000300a00 */
[----:B------:R-:W1:Y:S03]  /*15130*/  LDC R244, c[0x0][0x230] ;  /* 0x00008c00fff47b82 */ /* 0x000e660000000800 */
[----:B------:R-:W2:Y:S01]  /*15140*/  LDL.LU.64 R230, [R1+0xd8] ;  /* 0x0000d80001e67983 */ /* 0x000ea20000300a00 */
[----:B------:R-:W-:Y:S01]  /*15150*/  ISETP.GE.U32.AND P5, PT, R236, 0x7fffff2c, PT ;  /* 0x7fffff2cec00780c */ /* 0x000fe20003fa6070 */
[----:B------:R-:W-:-:S02]  /*15160*/  VIADD R236, R250, 0x100000 ;  /* 0x00100000faec7836 */ /* 0x000fc40000000000 */
[----:B------:R-:W-:Y:S01]  /*15170*/  VIADD R237, R240, 0xffffff47 ;  /* 0xffffff47f0ed7836 */ /* 0x000fe20000000000 */
[----:B------:R-:W1:Y:S08]  /*15180*/  LDC R238, c[0x0][0x230] ;  /* 0x00008c00ffee7b82 */ /* 0x000e700000000800 */
[----:B------:R-:W1:Y:S01]  /*15190*/  LDC R241, c[0x0][0x230] ;  /* 0x00008c00fff17b82 */ /* 0x000e620000000800 */
[----:B------:R1:W-:Y:S07]  /*151a0*/  LDGSTS.E [R236+-0x7c000], desc[UR10][R234.64], !P5 ;  /* 0x84000000eaec7fae */ /* 0x0003ee000e92184a */
[----:B------:R-:W3:Y:S01]  /*151b0*/  LDC R240, c[0x0][0x230] ;  /* 0x00008c00fff07b82 */ /* 0x000ee20000000800 */
[----:B-1----:R-:W-:-:S02]  /*151c0*/  VIADD R235, R250, 0x100000 ;  /* 0x00100000faeb7836 */ /* 0x002fc40000000000 */
[----:B--2---:R-:W-:-:S05]  /*151d0*/  IMAD.WIDE R230, R12, 0x4, R230 ;  /* 0x000000040ce67825 */ /* 0x004fca00078e02e6 */
[----:B------:R-:W-:Y:S04]  /*151e0*/  LDGSTS.E [R235+-0x7bffc], desc[UR10][R230.64], !P0 ;  /* 0x84004000e6eb7fae */ /* 0x000fe8000c12184a */
[----:B------:R-:W2:Y:S01]  /*151f0*/  LDL.LU.64 R230, [R1+0xc8] ;  /* 0x0000c80001e67983 */ /* 0x000ea20000300a00 */
[----:B------:R-:W-:Y:S01]  /*15200*/  VIADD R236, R245, 0xffffff46 ;  /* 0xffffff46f5ec7836 */ /* 0x000fe20000000000 */
[----:B------:R-:W-:Y:S01]  /*15210*/  ISETP.GE.U32.AND P4, PT, R237, 0x7fffff28, PT ;  /* 0x7fffff28ed00780c */ /* 0x000fe20003f86070 */
[----:B------:R-:W-:Y:S02]  /*15220*/  VIADD R234, R250, 0x100000 ;  /* 0x00100000faea7836 */ /* 0x000fe40000000000 */
[----:B----4-:R-:W-:Y:S01]  /*15230*/  IMAD.WIDE R232, R12, 0x4, R232 ;  /* 0x000000040ce87825 */ /* 0x010fe200078e02e8 */
[----:B------:R-:W-:-:S03]  /*15240*/  ISETP.GE.U32.AND P0, PT, R236, 0x7fffff27, PT ;  /* 0x7fffff27ec00780c */ /* 0x000fc60003f06070 */
[----:B------:R-:W-:Y:S01]  /*15250*/  VIADD R250, R250, 0x100000 ;  /* 0x00100000fafa7836 */ /* 0x000fe20000000000 */
[----:B------:R3:W-:Y:S01]  /*15260*/  LDGSTS.E [R234+-0x7bff8], desc[UR10][R232.64], !P2 ;  /* 0x84008000e8ea7fae */ /* 0x0007e2000d12184a */
[C---:B------:R-:W-:Y:S02]  /*15270*/  VIADD R237, R251.reuse, 0x100000 ;  /* 0x00100000fbed7836 */ /* 0x040fe40000000000 */
[----:B------:R-:W-:Y:S02]  /*15280*/  VIADD R236, R251, 0x100000 ;  /* 0x00100000fbec7836 */ /* 0x000fe40000000000 */
[C---:B---3--:R-:W-:Y:S02]  /*15290*/  IMAD.WIDE R232, R12.reuse, 0x4, R248 ;  /* 0x000000040ce87825 */ /* 0x048fe400078e02f8 */
[----:B------:R-:W3:Y:S02]  /*152a0*/  LDL.LU.64 R248, [R1+0x90] ;  /* 0x0000900001f87983 */ /* 0x000ee40000300a00 */
[----:B------:R-:W-:-:S02]  /*152b0*/  IMAD.WIDE R234, R12, 0x4, R246 ;  /* 0x000000040cea7825 */ /* 0x000fc400078e02f6 */
[----:B------:R-:W4:Y:S02]  /*152c0*/  LDL.LU.64 R246, [R1+0x88] ;  /* 0x0000880001f67983 */ /* 0x000f240000300a00 */
[----:B--2---:R-:W-:-:S05]  /*152d0*/  IMAD.WIDE R230, R12, 0x4, R230 ;  /* 0x000000040ce67825 */ /* 0x004fca00078e02e6 */
[----:B------:R1:W-:Y:S04]  /*152e0*/  LDGSTS.E [R250+-0x7bff4], desc[UR10][R230.64], !P3 ;  /* 0x8400c000e6fa7fae */ /* 0x0003e8000d92184a */
[----:B------:R-:W-:Y:S04]  /*152f0*/  LDGSTS.E [R237+-0x7c000], desc[UR10][R232.64], !P4 ;  /* 0x84000000e8ed7fae */ /* 0x000fe8000e12184a */
[----:B------:R2:W-:Y:S01]  /*15300*/  LDGSTS.E [R236+-0x7bffc], desc[UR10][R234.64], !P0 ;  /* 0x84004000eaec7fae */ /* 0x0005e2000c12184a */
[----:B-1----:R-:W-:-:S03]  /*15310*/  VIADD R230, R244, 0xffffff44 ;  /* 0xffffff44f4e67836 */ /* 0x002fc60000000000 */
[----:B------:R-:W3:Y:S02]  /*15320*/  LDL.LU.64 R244, [R1+0x98] ;  /* 0x0000980001f47983 */ /* 0x000ee40000300a00 */
[----:B------:R-:W-:Y:S02]  /*15330*/  ISETP.GE.U32.AND P0, PT, R230, 0x7fffff25, PT ;  /* 0x7fffff25e600780c */ /* 0x000fe40003f06070 */
[----:B------:R-:W4:Y:S04]  /*15340*/  LDL.LU.64 R232, [R1+0xa8] ;  /* 0x0000a80001e87983 */ /* 0x000f280000300a00 */
[----:B------:R-:W3:Y:S01]  /*15350*/  LDL.LU.64 R230, [R1+0xb0] ;  /* 0x0000b00001e67983 */ /* 0x000ee20000300a00 */
[----:B------:R-:W-:-:S05]  /*15360*/  VIADD R238, R238, 0xffffff45 ;  /* 0xffffff45eeee7836 */ /* 0x000fca0000000000 */
[----:B------:R-:W-:Y:S01]  /*15370*/  ISETP.GE.U32.AND P2, PT, R238, 0x7fffff26, PT ;  /* 0x7fffff26ee00780c */ /* 0x000fe20003f46070 */
[----:B--2---:R-:W-:Y:S02]  /*15380*/  VIADD R234, R251, 0x100000 ;  /* 0x00100000fbea7836 */ /* 0x004fe40000000000 */
[----:B---3--:R-:W-:-:S10]  /*15390*/  IMAD.WIDE R230, R12, 0x4, R230 ;  /* 0x000000040ce67825 */ /* 0x008fd400078e02e6 */
[----:B------:R-:W-:Y:S04]  /*153a0*/  LDGSTS.E [R234+-0x7bff8], desc[UR10][R230.64], !P2 ;  /* 0x84008000e6ea7fae */ /* 0x000fe8000d12184a */
[----:B------:R-:W2:Y:S01]  /*153b0*/  LDL.LU.64 R230, [R1+0xa0] ;  /* 0x0000a00001e67983 */ /* 0x000ea20000300a00 */
[----:B------:R-:W-:Y:S02]  /*153c0*/  VIADD R237, R239, 0xffffff43 ;  /* 0xffffff43efed7836 */ /* 0x000fe40000000000 */
[----:B------:R-:W-:Y:S02]  /*153d0*/  VIADD R236, R241, 0xffffff42 ;  /* 0xffffff42f1ec7836 */ /* 0x000fe40000000000 */
[----:B------:R-:W-:Y:S01]  /*153e0*/  VIADD R235, R240, 0xffffff41 ;  /* 0xffffff41f0eb7836 */ /* 0x000fe20000000000 */
[----:B------:R-:W-:-:S02]  /*153f0*/  ISETP.GE.U32.AND P2, PT, R237, 0x7fffff24, PT ;  /* 0x7fffff24ed00780c */ /* 0x000fc40003f46070 */
[----:B------:R-:W-:Y:S01]  /*15400*/  ISETP.GE.U32.AND P3, PT, R236, 0x7fffff23, PT ;  /* 0x7fffff23ec00780c */ /* 0x000fe20003f66070 */
[----:B------:R-:W-:Y:S01]  /*15410*/  VIADD R251, R251, 0x100000 ;  /* 0x00100000fbfb7836 */ /* 0x000fe20000000000 */
[----:B------:R-:W-:Y:S01]  /*15420*/  ISETP.GE.U32.AND P4, PT, R235, 0x7fffff22, PT ;  /* 0x7fffff22eb00780c */ /* 0x000fe20003f86070 */
[----:B----4-:R-:W-:-:S04]  /*15430*/  IMAD.WIDE R232, R12, 0x4, R232 ;  /* 0x000000040ce87825 */ /* 0x010fc800078e02e8 */
[C---:B------:R-:W-:Y:S01]  /*15440*/  VIADD R240, R252.reuse, 0x100000 ;  /* 0x00100000fcf07836 */ /* 0x040fe20000000000 */
[----:B------:R1:W-:Y:S01]  /*15450*/  LDGSTS.E [R251+-0x7bff4], desc[UR10][R232.64], !P0 ;  /* 0x8400c000e8fb7fae */ /* 0x0003e2000c12184a */
[C---:B------:R-:W-:Y:S02]  /*15460*/  VIADD R239, R252.reuse, 0x100000 ;  /* 0x00100000fcef7836 */ /* 0x040fe40000000000 */
[----:B------:R-:W-:Y:S02]  /*15470*/  VIADD R238, R252, 0x100000 ;  /* 0x00100000fcee7836 */ /* 0x000fe40000000000 */
[----:B------:R-:W-:-:S04]  /*15480*/  IMAD.WIDE R236, R12, 0x4, R246 ;  /* 0x000000040cec7825 */ /* 0x000fc800078e02f6 */
[C---:B-1----:R-:W-:Y:S01]  /*15490*/  IMAD.WIDE R232, R12.reuse, 0x4, R244 ;  /* 0x000000040ce87825 */ /* 0x042fe200078e02f4 */
[----:B------:R-:W3:Y:S04]  /*154a0*/  LDL.LU.64 R250, [R1+0x28] ;  /* 0x0000280001fa7983 */ /* 0x000ee80000300a00 */
[----:B------:R-:W4:Y:S01]  /*154b0*/  LDL.LU.64 R244, [R1+0x20] ;  /* 0x0000200001f47983 */ /* 0x000f220000300a00 */
[----:B--2---:R-:W-:-:S04]  /*154c0*/  IMAD.WIDE R234, R12, 0x4, R230 ;  /* 0x000000040cea7825 */ /* 0x004fc800078e02e6 */
[----:B------:R-:W-:Y:S01]  /*154d0*/  IMAD.WIDE R230, R12, 0x4, R248 ;  /* 0x000000040ce67825 */ /* 0x000fe200078e02f8 */
[----:B------:R1:W-:Y:S04]  /*154e0*/  LDGSTS.E [R240+-0x7c000], desc[UR10][R234.64], !P2 ;  /* 0x84000000eaf07fae */ /* 0x0003e8000d12184a */
[----:B------:R-:W2:Y:S04]  /*154f0*/  LDL.LU.64 R248, [R1+0x10] ;  /* 0x0000100001f87983 */ /* 0x000ea80000300a00 */
[----:B------:R-:W2:Y:S04]  /*15500*/  LDL.LU.64 R246, [R1] ;  /* 0x0000000001f67983 */ /* 0x000ea80000300a00 */
[----:B------:R-:W1:Y:S04]  /*15510*/  LDL.LU.64 R234, [R1+0x78] ;  /* 0x0000780001ea7983 */ /* 0x000e680000300a00 */
[----:B------:R-:W3:Y:S04]  /*15520*/  LDL.LU.64 R240, [R1+0x30] ;  /* 0x0000300001f07983 */ /* 0x000ee80000300a00 */
[----:B------:R-:W-:Y:S04]  /*15530*/  LDGSTS.E [R239+-0x7bffc], desc[UR10][R232.64], !P3 ;  /* 0x84004000e8ef7fae */ /* 0x000fe8000d92184a */
[----:B------:R4:W-:Y:S04]  /*15540*/  LDGSTS.E [R238+-0x7bff8], desc[UR10][R230.64], !P4 ;  /* 0x84008000e6ee7fae */ /* 0x0009e8000e12184a */
[----:B------:R-:W2:Y:S04]  /*15550*/  LDL.LU.64 R232, [R1+0x70] ;  /* 0x0000700001e87983 */ /* 0x000ea80000300a00 */
[----:B------:R-:W4:Y:S01]  /*15560*/  LDL.LU.64 R230, [R1+0x80] ;  /* 0x0000800001e67983 */ /* 0x000f220000300a00 */
[----:B------:R-:W-:Y:S01]  /*15570*/  UIADD3 UR6, UR6, -0xc0, URZ ;  /* 0xffffff4006067890 */ /* 0x000fe2000fffe03f */
[----:B------:R-:W-:-:S02]  /*15580*/  VIADD R252, R252, 0x100000 ;  /* 0x00100000fcfc7836 */ /* 0x000fc40000000000 */
[----:B------:R-:W3:Y:S01]  /*15590*/  LDL.LU.64 R238, [R1+0x38] ;  /* 0x0000380001ee7983 */ /* 0x000ee20000300a00 */
[----:B------:R-:W-:-:S06]  /*155a0*/  UISETP.GE.U32.AND UP1, UPT, UR6, 0x7fffff21, UPT ;  /* 0x7fffff210600788c */ /* 0x000fcc000bf26070 */
[----:B------:R-:W-:-:S13]  /*155b0*/  PLOP3.LUT P0, PT, PT, PT, UP1, 0x80, 0x0 ;  /* 0x000000000000781c */ /* 0x000fda0003f0f018 */
[----:B------:R-:W-:Y:S04]  /*155c0*/  LDGSTS.E [R252+-0x7bff4], desc[UR10][R236.64], !P0 ;  /* 0x8400c000ecfc7fae */ /* 0x000fe8000c12184a */
[----:B------:R-:W0:Y:S04]  /*155d0*/  LDGDEPBAR ;  /* 0x00000000000079af */ /* 0x000e280000000000 */
[----:B------:R-:W3:Y:S01]  /*155e0*/  LDL.LU.64 R236, [R1+0x40] ;  /* 0x0000400001ec7983 */ /* 0x000ee20000300a00 */
[----:B-1----:R-:W-:-:S04]  /*155f0*/  IMAD.WIDE R234, R4, 0x4, R234 ;  /* 0x0000000404ea7825 */ /* 0x002fc800078e02ea */
[----:B----4-:R-:W-:-:S05]  /*15600*/  IMAD.WIDE R230, R4, 0x4, R230 ;  /* 0x0000000404e67825 */ /* 0x010fca00078e02e6 */
[----:B------:R1:W-:Y:S04]  /*15610*/  LDGSTS.E [R3+0x50000], desc[UR10][R230.64], P1 ;  /* 0x50000000e6037fae */ /* 0x0003e8000892184a */
[----:B------:R4:W-:Y:S04]  /*15620*/  LDGSTS.E [R3+0x50400], desc[UR10][R234.64], P1 ;  /* 0x50400000ea037fae */ /* 0x0009e8000892184a */
[----:B------:R-:W1:Y:S04]  /*15630*/  LDL.LU.64 R230, [R1+0x68] ;  /* 0x0000680001e67983 */ /* 0x000e680000300a00 */
[----:B------:R-:W4:Y:S01]  /*15640*/  LDL.LU.64 R234, [R1+0x60] ;  /* 0x0000600001ea7983 */ /* 0x000f220000300a00 */
[----:B--2---:R-:W-:-:S05]  /*15650*/  IMAD.WIDE R232, R4, 0x4, R232 ;  /* 0x0000000404e87825 */ /* 0x004fca00078e02e8 */
[----:B------:R2:W-:Y:S04]  /*15660*/  LDGSTS.E [R3+0x50800], desc[UR10][R232.64], P1 ;  /* 0x50800000e8037fae */ /* 0x0005e8000892184a */
[----:B------:R-:W2:Y:S01]  /*15670*/  LDL.LU.64 R232, [R1+0x58] ;  /* 0x0000580001e87983 */ /* 0x000ea20000300a00 */
[----:B-1----:R-:W-:-:S04]  /*15680*/  IMAD.WIDE R230, R4, 0x4, R230 ;  /* 0x0000000404e67825 */ /* 0x002fc800078e02e6 */
[C---:B----4-:R-:W-:Y:S01]  /*15690*/  IMAD.WIDE R234, R4.reuse, 0x4, R234 ;  /* 0x0000000404ea7825 */ /* 0x050fe200078e02ea */
[----:B------:R-:W-:Y:S04]  /*156a0*/  LDGSTS.E [R3+0x50c00], desc[UR10][R230.64], P1 ;  /* 0x50c00000e6037fae */ /* 0x000fe8000892184a */
[----:B------:R-:W-:Y:S04]  /*156b0*/  LDGSTS.E [R3+0x51000], desc[UR10][R234.64], P1 ;  /* 0x51000000ea037fae */ /* 0x000fe8000892184a */
[----:B------:R-:W4:Y:S04]  /*156c0*/  LDL.LU.64 R230, [R1+0x50] ;  /* 0x0000500001e67983 */ /* 0x000f280000300a00 */
[----:B------:R-:W4:Y:S01]  /*156d0*/  LDL.LU.64 R234, [R1+0x48] ;  /* 0x0000480001ea7983 */ /* 0x000f220000300a00 */
[----:B--2---:R-:W-:-:S05]  /*156e0*/  IMAD.WIDE R232, R4, 0x4, R232 ;  /* 0x0000000404e87825 */ /* 0x004fca00078e02e8 */
[----:B------:R3:W-:Y:S02]  /*156f0*/  LDGSTS.E [R3+0x51400], desc[UR10][R232.64], P1 ;  /* 0x51400000e8037fae */ /* 0x0007e4000892184a */
[----:B---3--:R-:W-:-:S04]  /*15700*/  IMAD.WIDE R232, R4, 0x4, R236 ;  /* 0x0000000404e87825 */ /* 0x008fc800078e02ec */
        /* <DEDUP_REMOVED lines=48> */
[----:B----4-:R-:W-:-:S04]  /*15a10*/  IMAD.WIDE R230, R4, 0x4, R230 ;  /* 0x0000000404e67825 */ /* 0x010fc800078e02e6 */
[C---:B------:R-:W-:Y:S01]  /*15a20*/  IMAD.WIDE R234, R4.reuse, 0x4, R234 ;  /* 0x0000000404ea7825 */ /* 0x040fe200078e02ea */
[----:B------:R1:W-:Y:S04]  /*15a30*/  LDGSTS.E [R3+0x51800], desc[UR10][R230.64], P1 ;  /* 0x51800000e6037fae */ /* 0x0003e8000892184a */
[----:B------:R2:W-:Y:S04]  /*15a40*/  LDGSTS.E [R3+0x51c00], desc[UR10][R234.64], P1 ;  /* 0x51c00000ea037fae */ /* 0x0005e8000892184a */
[----:B------:R3:W-:Y:S01]  /*15a50*/  LDGSTS.E [R3+0x52000], desc[UR10][R232.64], P1 ;  /* 0x52000000e8037fae */ /* 0x0007e2000892184a */
[----:B-1----:R-:W-:-:S04]  /*15a60*/  IMAD.WIDE R230, R4, 0x4, R238 ;  /* 0x0000000404e67825 */ /* 0x002fc800078e02ee */
[C---:B--2---:R-:W-:Y:S01]  /*15a70*/  IMAD.WIDE R234, R4.reuse, 0x4, R240 ;  /* 0x0000000404ea7825 */ /* 0x044fe200078e02f0 */
[----:B------:R1:W-:Y:S03]  /*15a80*/  LDGSTS.E [R3+0x52400], desc[UR10][R230.64], P1 ;  /* 0x52400000e6037fae */ /* 0x0003e6000892184a */
[C---:B---3--:R-:W-:Y:S01]  /*15a90*/  IMAD.WIDE R232, R4.reuse, 0x4, R250 ;  /* 0x0000000404e87825 */ /* 0x048fe200078e02fa */
[----:B------:R2:W-:Y:S04]  /*15aa0*/  LDGSTS.E [R3+0x52800], desc[UR10][R234.64], P1 ;  /* 0x52800000ea037fae */ /* 0x0005e8000892184a */
[----:B------:R3:W-:Y:S01]  /*15ab0*/  LDGSTS.E [R3+0x52c00], desc[UR10][R232.64], P1 ;  /* 0x52c00000e8037fae */ /* 0x0007e2000892184a */
[----:B-1----:R-:W-:-:S04]  /*15ac0*/  IMAD.WIDE R230, R4, 0x4, R244 ;  /* 0x0000000404e67825 */ /* 0x002fc800078e02f4 */
[C---:B--2---:R-:W-:Y:S01]  /*15ad0*/  IMAD.WIDE R234, R4.reuse, 0x4, R248 ;  /* 0x0000000404ea7825 */ /* 0x044fe200078e02f8 */
[----:B------:R-:W-:Y:S03]  /*15ae0*/  LDGSTS.E [R3+0x53000], desc[UR10][R230.64], P1 ;  /* 0x53000000e6037fae */ /* 0x000fe6000892184a */
[C---:B---3--:R-:W-:Y:S01]  /*15af0*/  IMAD.WIDE R232, R4.reuse, 0x4, R246 ;  /* 0x0000000404e87825 */ /* 0x048fe200078e02f6 */
        /* <DEDUP_REMOVED lines=50> */
[----:B------:R-:W2:Y:S01]  /*15e20*/  LDL.LU.64 R246, [R1+0x1b8] ;  /* 0x0001b80001f67983 */ /* 0x000ea20000300a00 */
[----:B-1----:R-:W-:-:S03]  /*15e30*/  IMAD.WIDE R8, R4, 0x4, R14 ;  /* 0x0000000404087825 */ /* 0x002fc600078e020e */
[----:B------:R-:W5:Y:S04]  /*15e40*/  LDL.LU.64 R14, [R1+0x1858] ;  /* 0x00185800010e7983 */ /* 0x000f680000300a00 */
[----:B------:R1:W-:Y:S04]  /*15e50*/  STL [R1+0x400], RZ ;  /* 0x000400ff01007387 */ /* 0x0003e80000100800 */
        /* <DEDUP_REMOVED lines=255> */
[----:B------:R1:W-:Y:S04]  /*16e50*/  STL [R1], RZ ;  /* 0x000000ff01007387 */ /* 0x0003e80000100800 */
        /* <DEDUP_REMOVED lines=69> */
[----:B------:R1:W-:Y:S01]  /*172b0*/  STL [R1+0x118], RZ ;  /* 0x000118ff01007387 */ /* 0x0003e20000100800 */
[----:B------:R-:W-:-:S03]  /*172c0*/  IMAD.WIDE R6, R4, 0x4, R6 ;  /* 0x0000000404067825 */ /* 0x000fc600078e0206 */
[----:B------:R1:W-:Y:S01]  /*172d0*/  STL [R1+0x11c], RZ ;  /* 0x00011cff01007387 */ /* 0x0003e20000100800 */
[----:B--2---:R-:W-:-:S03]  /*172e0*/  IMAD.WIDE R10, R4, 0x4, R246 ;  /* 0x00000004040a7825 */ /* 0x004fc600078e02f6 */
[----:B------:R1:W-:Y:S04]  /*172f0*/  STL [R1+0x120], RZ ;  /* 0x000120ff01007387 */ /* 0x0003e80000100800 */
[----:B------:R1:W-:Y:S01]  /*17300*/  STL [R1+0x124], RZ ;  /* 0x000124ff01007387 */ /* 0x0003e20000100800 */
[----:B------:R-:W-:-:S03]  /*17310*/  IMAD.WIDE R228, R4, 0x4, R228 ;  /* 0x0000000404e47825 */ /* 0x000fc600078e02e4 */
        /* <DEDUP_REMOVED lines=10> */
[----:B------:R-:W-:Y:S04]  /*173c0*/  LDGSTS.E [R3+0x5fc00], desc[UR10][R6.64], P1 ;  /* 0x5fc0000006037fae */ /* 0x000fe8000892184a */
        /* <DEDUP_REMOVED lines=11> */
[----:B------:R2:W-:Y:S04]  /*17480*/  LDGSTS.E [R2+0x50e00], desc[UR10][R106.64], P1 ;  /* 0x50e000006a027fae */ /* 0x0005e8000892184a */
        /* <DEDUP_REMOVED lines=134> */
[----:B------:R1:W-:Y:S01]  /*17cf0*/  LDGSTS.E [R2+0x5c200], desc[UR10][R196.64], P1 ;  /* 0x5c200000c4027fae */ /* 0x0003e2000892184a */
[----:B------:R-:W-:-:S03]  /*17d00*/  IMAD.WIDE R214, R4, 0x4, R214 ;  /* 0x0000000404d67825 */ /* 0x000fc600078e02d6 */
[----:B------:R1:W-:Y:S01]  /*17d10*/  LDGSTS.E [R2+0x5c600], desc[UR10][R198.64], P1 ;  /* 0x5c600000c6027fae */ /* 0x0003e2000892184a */
[----:B------:R-:W-:-:S03]  /*17d20*/  PLOP3.LUT P0, PT, PT, PT, UP0, 0x40, 0x0 ;  /* 0x000000000000781c */ /* 0x000fc60003f0e808 */
[----:B------:R1:W-:Y:S01]  /*17d30*/  LDGSTS.E [R2+0x5ca00], desc[UR10][R200.64], P1 ;  /* 0x5ca00000c8027fae */ /* 0x0003e2000892184a */
[----:B------:R-:W-:-:S03]  /*17d40*/  IMAD.WIDE R216, R4, 0x4, R216 ;  /* 0x0000000404d87825 */ /* 0x000fc600078e02d8 */
        /* <DEDUP_REMOVED lines=10> */
[----:B------:R1:W-:Y:S04]  /*17df0*/  LDGSTS.E [R2+0x5e200], desc[UR10][R212.64], P1 ;  /* 0x5e200000d4027fae */ /* 0x0003e8000892184a */
[----:B------:R1:W-:Y:S04]  /*17e00*/  LDGSTS.E [R2+0x5e600], desc[UR10][R214.64], P1 ;  /* 0x5e600000d6027fae */ /* 0x0003e8000892184a */
[----:B------:R1:W-:Y:S04]  /*17e10*/  LDGSTS.E [R2+0x5ea00], desc[UR10][R216.64], P1 ;  /* 0x5ea00000d8027fae */ /* 0x0003e8000892184a */
[----:B------:R1:W-:Y:S04]  /*17e20*/  LDGSTS.E [R2+0x5ee00], desc[UR10][R218.64], P1 ;  /* 0x5ee00000da027fae */ /* 0x0003e8000892184a */
[----:B------:R1:W-:Y:S04]  /*17e30*/  LDGSTS.E [R2+0x5f200], desc[UR10][R220.64], P1 ;  /* 0x5f200000dc027fae */ /* 0x0003e8000892184a */
[----:B------:R1:W-:Y:S04]  /*17e40*/  LDGSTS.E [R2+0x5f600], desc[UR10][R222.64], P1 ;  /* 0x5f600000de027fae */ /* 0x0003e8000892184a */
[----:B------:R1:W-:Y:S04]  /*17e50*/  LDGSTS.E [R2+0x5fa00], desc[UR10][R224.64], P1 ;  /* 0x5fa00000e0027fae */ /* 0x0003e8000892184a */
[----:B------:R1:W-:Y:S01]  /*17e60*/  LDGSTS.E [R2+0x5fe00], desc[UR10][R226.64], P1 ;  /* 0x5fe00000e2027fae */ /* 0x0003e2000892184a */
[----:B------:R-:W-:-:S03]  /*17e70*/  CS2R R24, SRZ ;  /* 0x0000000000187805 */ /* 0x000fc6000001ff00 */
[----:B------:R-:W0:Y:S01]  /*17e80*/  LDGDEPBAR ;  /* 0x00000000000079af */ /* 0x000e220000000000 */
[----:B------:R-:W-:Y:S02]  /*17e90*/  CS2R R26, SRZ ;  /* 0x00000000001a7805 */ /* 0x000fe4000001ff00 */
[----:B------:R-:W-:Y:S02]  /*17ea0*/  CS2R R28, SRZ ;  /* 0x00000000001c7805 */ /* 0x000fe4000001ff00 */
[----:B------:R-:W-:Y:S02]  /*17eb0*/  CS2R R30, SRZ ;  /* 0x00000000001e7805 */ /* 0x000fe4000001ff00 */
[----:B------:R-:W-:Y:S02]  /*17ec0*/  CS2R R32, SRZ ;  /* 0x0000000000207805 */ /* 0x000fe4000001ff00 */
[----:B------:R-:W-:Y:S02]  /*17ed0*/  CS2R R34, SRZ ;  /* 0x0000000000227805 */ /* 0x000fe4000001ff00 */
[----:B------:R-:W-:-:S02]  /*17ee0*/  CS2R R36, SRZ ;  /* 0x0000000000247805 */ /* 0x000fc4000001ff00 */
        /* <DEDUP_REMOVED lines=34> */
[----:B--2---:R-:W-:Y:S02]  /*18110*/  CS2R R106, SRZ ;  /* 0x00000000006a7805 */ /* 0x004fe4000001ff00 */
[----:B---3--:R-:W-:-:S02]  /*18120*/  CS2R R108, SRZ ;  /* 0x00000000006c7805 */ /* 0x008fc4000001ff00 */
[----:B----4-:R-:W-:Y:S02]  /*18130*/  CS2R R110, SRZ ;  /* 0x00000000006e7805 */ /* 0x010fe4000001ff00 */
[----:B-1----:R-:W-:Y:S02]  /*18140*/  CS2R R112, SRZ ;  /* 0x0000000000707805 */ /* 0x002fe4000001ff00 */
        /* <DEDUP_REMOVED lines=18> */
[----:B------:R-:W-:Y:S01]  /*18270*/  CS2R R150, SRZ ;  /* 0x0000000000967805 */ /* 0x000fe2000001ff00 */
[----:B------:R-:W-:Y:S06]  /*18280*/  @P0 BRA `(.L_x_0) ;  /* 0x000000dc004c0947 */ /* 0x000fec0003800000 */
[----:B------:R-:W2:Y:S01]  /*18290*/  LDL.LU R249, [R1+0x614] ;  /* 0x0006140001f97983 */ /* 0x000ea20000300800 */
[----:B-----5:R-:W-:Y:S01]  /*182a0*/  SHF.R.S32.HI R2, RZ, 0x1f, R0 ;  /* 0x0000001fff027819 */ /* 0x020fe20000011400 */
[----:B------:R-:W-:Y:S01]  /*182b0*/  ULDC UR7, c[0x0][0x238] ;  /* 0x00008e0000077ab9 */ /* 0x000fe20000000800 */
[----:B------:R-:W1:Y:S01]  /*182c0*/  LDC.64 R24, c[0x0][0x210] ;  /* 0x00008400ff187b82 */ /* 0x000e620000000a00 */
[----:B------:R-:W3:Y:S04]  /*182d0*/  LDL.LU R250, [R1+0x618] ;  /* 0x0006180001fa7983 */ /* 0x000ee80000300800 */
[----:B------:R-:W4:Y:S04]  /*182e0*/  LDL.LU R251, [R1+0x608] ;  /* 0x0006080001fb7983 */ /* 0x000f280000300800 */
        /* <DEDUP_REMOVED lines=12> */
[----:B------:R-:W-:Y:S04]  /*183b0*/  STL [R1+0x1860], R15 ;  /* 0x0018600f01007387 */ /* 0x000fe80000100800 */
[----:B------:R-:W-:Y:S04]  /*183c0*/  STL [R1+0x185c], R14 ;  /* 0x00185c0e01007387 */ /* 0x000fe80000100800 */
[----:B------:R-:W-:Y:S04]  /*183d0*/  STL [R1+0x1858], R13 ;  /* 0x0018580d01007387 */ /* 0x000fe80000100800 */
[----:B------:R-:W-:Y:S01]  /*183e0*/  STL [R1+0x1854], R5 ;  /* 0x0018540501007387 */ /* 0x000fe20000100800 */
[----:B--2---:R-:W-:-:S04]  /*183f0*/  IADD3 R207, P2, R0, R249, RZ ;  /* 0x000000f900cf7210 */ /* 0x004fc80007f5e0ff */
[----:B------:R-:W-:Y:S02]  /*18400*/  LEA.HI.X.SX32 R208, R249, R2, 0x1, P2 ;  /* 0x00000002f9d07211 */ /* 0x000fe400010f0eff */
[C---:B---3--:R-:W-:Y:S02]  /*18410*/  IADD3 R3, P3, R0.reuse, R250, RZ ;  /* 0x000000fa00037210 */ /* 0x048fe40007f7e0ff */
[C---:B----4-:R-:W-:Y:S02]  /*18420*/  IADD3 R8, P4, R0.reuse, R251, RZ ;  /* 0x000000fb00087210 */ /* 0x050fe40007f9e0ff */
[----:B------:R-:W-:-:S03]  /*18430*/  IADD3 R9, P5, R0, R237, RZ ;  /* 0x000000ed00097210 */ /* 0x000fc60007fbe0ff */
[----:B------:R2:W-:Y:S01]  /*18440*/  STL [R1+0x19e4], R8 ;  /* 0x0019e40801007387 */ /* 0x0005e20000100800 */
[C---:B------:R-:W-:Y:S02]  /*18450*/  IADD3 R10, P6, R0.reuse, R238, RZ ;  /* 0x000000ee000a7210 */ /* 0x040fe40007fde0ff */
[C---:B------:R-:W-:Y:S02]  /*18460*/  IADD3 R11, P0, R0.reuse, R239, RZ ;  /* 0x000000ef000b7210 */ /* 0x040fe40007f1e0ff */
[----:B------:R-:W-:-:S03]  /*18470*/  IADD3 R17, P1, R0, R240, RZ ;  /* 0x000000f000117210 */ /* 0x000fc60007f3e0ff */
[----:B------:R3:W-:Y:S01]  /*18480*/  STL [R1+0x19e0], R11 ;  /* 0x0019e00b01007387 */ /* 0x0007e20000100800 */
[----:B------:R-:W-:-:S03]  /*18490*/  IADD3 R18, P2, R0, R241, RZ ;  /* 0x000000f100127210 */ /* 0x000fc60007f5e0ff */
[----:B------:R4:W-:Y:S01]  /*184a0*/  STL [R1+0x19dc], R17 ;  /* 0x0019dc1101007387 */ /* 0x0009e20000100800 */
[----:B--2---:R-:W-:-:S03]  /*184b0*/  LEA.HI.X.SX32 R8, R250, R2, 0x1, P3 ;  /* 0x00000002fa087211 */ /* 0x004fc600018f0eff */
[----:B------:R-:W2:Y:S04]  /*184c0*/  LDL.LU R249, [R1+0x64c] ;  /* 0x00064c0001f97983 */ /* 0x000ea80000300800 */
[----:B------:R1:W-:Y:S04]  /*184d0*/  STL [R1+0x19d8], R18 ;  /* 0x0019d81201007387 */ /* 0x0003e80000100800 */
[----:B------:R-:W2:Y:S01]  /*184e0*/  LDL.LU R250, [R1+0x650] ;  /* 0x0006500001fa7983 */ /* 0x000ea20000300800 */
[----:B------:R-:W-:Y:S02]  /*184f0*/  IADD3 R103, P3, R0, R252, RZ ;  /* 0x000000fc00677210 */ /* 0x000fe40007f7e0ff */
[----:B---3--:R-:W-:-:S02]  /*18500*/  LEA.HI.X.SX32 R11, R251, R2, 0x1, P4 ;  /* 0x00000002fb0b7211 */ /* 0x008fc400020f0eff */
[C---:B------:R-:W-:Y:S01]  /*18510*/  IADD3 R104, P4, R0.reuse, R236, RZ ;  /* 0x000000ec00687210 */ /* 0x040fe20007f9e0ff */
[----:B------:R3:W-:Y:S04]  /*18520*/  STL [R1+0x19d4], R103 ;  /* 0x0019d46701007387 */ /* 0x0007e80000100800 */
[----:B------:R-:W2:Y:S01]  /*18530*/  LDL.LU R251, [R1+0x654] ;  /* 0x0006540001fb7983 */ /* 0x000ea20000300800 */
[----:B----4-:R-:W-:Y:S02]  /*18540*/  LEA.HI.X.SX32 R17, R237, R2, 0x1, P5 ;  /* 0x00000002ed117211 */ /* 0x010fe400028f0eff */
[----:B------:R-:W-:Y:S01]  /*18550*/  IADD3 R105, P5, R0, R244, RZ ;  /* 0x000000f400697210 */ /* 0x000fe20007fbe0ff */
[----:B------:R4:W-:Y:S04]  /*18560*/  STL [R1+0x19d0], R104 ;  /* 0x0019d06801007387 */ /* 0x0009e80000100800 */
[----:B------:R-:W2:Y:S01]  /*18570*/  LDL.LU R237, [R1+0x658] ;  /* 0x0006580001ed7983 */ /* 0x000ea20000300800 */
[----:B-1----:R-:W-:-:S03]  /*18580*/  LEA.HI.X.SX32 R18, R238, R2, 0x1, P6 ;  /* 0x00000002ee127211 */ /* 0x002fc600030f0eff */
[----:B------:R1:W-:Y:S01]  /*18590*/  STL [R1+0x19cc], R105 ;  /* 0x0019cc6901007387 */ /* 0x0003e20000100800 */
[----:B------:R-:W-:-:S03]  /*185a0*/  IADD3 R106, P6, R0, R245, RZ ;  /* 0x000000f5006a7210 */ /* 0x000fc60007fde0ff */
[----:B------:R-:W2:Y:S01]  /*185b0*/  LDL.LU R238, [R1+0x65c] ;  /* 0x00065c0001ee7983 */ /* 0x000ea20000300800 */
[----:B---3--:R-:W-:Y:S02]  /*185c0*/  LEA.HI.X.SX32 R103, R239, R2, 0x1, P0 ;  /* 0x00000002ef677211 */ /* 0x008fe400000f0eff */
[----:B------:R-:W-:Y:S01]  /*185d0*/  IADD3 R107, P0, R0, R246, RZ ;  /* 0x000000f6006b7210 */ /* 0x000fe20007f1e0ff */
[----:B------:R3:W-:Y:S01]  /*185e0*/  STL [R1+0x19c8], R106 ;  /* 0x0019c86a01007387 */ /* 0x0007e20000100800 */
[----:B----4-:R-:W-:-:S03]  /*185f0*/  LEA.HI.X.SX32 R104, R240, R2, 0x1, P1 ;  /* 0x00000002f0687211 */ /* 0x010fc600008f0eff */
[----:B------:R-:W4:Y:S01]  /*18600*/  LDL.LU R239, [R1+0x660] ;  /* 0x0006600001ef7983 */ /* 0x000f220000300800 */
[----:B------:R-:W-:-:S03]  /*18610*/  IADD3 R108, P1, R0, R247, RZ ;  /* 0x000000f7006c7210 */ /* 0x000fc60007f3e0ff */
[----:B------:R3:W-:Y:S04]  /*18620*/  STL [R1+0x19c4], R107 ;  /* 0x0019c46b01007387 */ /* 0x0007e80000100800 */
[----:B------:R-:W4:Y:S01]  /*18630*/  LDL.LU R240, [R1+0x664] ;  /* 0x0006640001f07983 */ /* 0x000f220000300800 */
[----:B-1----:R-:W-:-:S03]  /*18640*/  LEA.HI.X.SX32 R105, R241, R2, 0x1, P2 ;  /* 0x00000002f1697211 */ /* 0x002fc600010f0eff */
[----:B------:R1:W-:Y:S04]  /*18650*/  STL [R1+0x19c0], R108 ;  /* 0x0019c06c01007387 */ /* 0x0003e80000100800 */
[----:B------:R-:W4:Y:S01]  /*18660*/  LDL.LU R241, [R1+0x668] ;  /* 0x0006680001f17983 */ /* 0x000f220000300800 */
[----:B------:R-:W-:Y:S02]  /*18670*/  IADD3 R109, P2, R0, R248, RZ ;  /* 0x000000f8006d7210 */ /* 0x000fe40007f5e0ff */
[----:B---3--:R-:W-:-:S03]  /*18680*/  LEA.HI.X.SX32 R106, R252, R2, 0x1, P3 ;  /* 0x00000002fc6a7211 */ /* 0x008fc600018f0eff */
[----:B------:R3:W-:Y:S01]  /*18690*/  STL [R1+0x19bc], R109 ;  /* 0x0019bc6d01007387 */ /* 0x0007e20000100800 */
[----:B------:R-:W-:-:S03]  /*186a0*/  LEA.HI.X.SX32 R107, R236, R2, 0x1, P4 ;  /* 0x00000002ec6b7211 */ /* 0x000fc600020f0eff */
[----:B------:R-:W4:Y:S01]  /*186b0*/  LDL.LU R252, [R1+0x66c] ;  /* 0x00066c0001fc7983 */ /* 0x000f220000300800 */
[-C--:B-1----:R-:W-:Y:S02]  /*186c0*/  LEA.HI.X.SX32 R108, R244, R2.reuse, 0x1, P5 ;  /* 0x00000002f46c7211 */ /* 0x082fe400028f0eff */
[----:B---3--:R-:W-:Y:S02]  /*186d0*/  LEA.HI.X.SX32 R109, R245, R2, 0x1, P6 ;  /* 0x00000002f56d7211 */ /* 0x008fe400030f0eff */
[----:B--2---:R-:W-:-:S05]  /*186e0*/  IADD3 R110, P3, R0, R249, RZ ;  /* 0x000000f9006e7210 */ /* 0x004fca0007f7e0ff */
[----:B------:R1:W-:Y:S01]  /*186f0*/  STL [R1+0x19b8], R110 ;  /* 0x0019b86e01007387 */ /* 0x0003e20000100800 */
[----:B------:R-:W-:-:S03]  /*18700*/  IADD3 R111, P4, R0, R250, RZ ;  /* 0x000000fa006f7210 */ /* 0x000fc60007f9e0ff */
[----:B------:R-:W2:Y:S04]  /*18710*/  LDL.LU R236, [R1+0x670] ;  /* 0x0006700001ec7983 */ /* 0x000ea80000300800 */
[----:B------:R3:W-:Y:S04]  /*18720*/  STL [R1+0x19b4], R111 ;  /* 0x0019b46f01007387 */ /* 0x0007e80000100800 */
[----:B------:R-:W2:Y:S01]  /*18730*/  LDL.LU R244, [R1+0x674] ;  /* 0x0006740001f47983 */ /* 0x000ea20000300800 */
[----:B------:R-:W-:-:S05]  /*18740*/  IADD3 R112, P5, R0, R251, RZ ;  /* 0x000000fb00707210 */ /* 0x000fca0007fbe0ff */
[----:B------:R4:W-:Y:S01]  /*18750*/  STL [R1+0x19b0], R112 ;  /* 0x0019b07001007387 */ /* 0x0009e20000100800 */
[----:B------:R-:W-:-:S03]  /*18760*/  IADD3 R113, P6, R0, R237, RZ ;  /* 0x000000ed00717210 */ /* 0x000fc60007fde0ff */
[----:B------:R-:W2:Y:S01]  /*18770*/  LDL.LU R245, [R1+0x678] ;  /* 0x0006780001f57983 */ /* 0x000ea20000300800 */
[----:B-1----:R-:W-:-:S03]  /*18780*/  LEA.HI.X.SX32 R110, R246, R2, 0x1, P0 ;  /* 0x00000002f66e7211 */ /* 0x002fc600000f0eff */
[----:B------:R1:W-:Y:S01]  /*18790*/  STL [R1+0x19ac], R113 ;  /* 0x0019ac7101007387 */ /* 0x0003e20000100800 */
[----:B------:R-:W-:-:S03]  /*187a0*/  IADD3 R114, P0, R0, R238, RZ ;  /* 0x000000ee00727210 */ /* 0x000fc60007f1e0ff */
[----:B------:R-:W2:Y:S01]  /*187b0*/  LDL.LU R246, [R1+0x67c] ;  /* 0x00067c0001f67983 */ /* 0x000ea20000300800 */
[----:B---3--:R-:W-:-:S03]  /*187c0*/  LEA.HI.X.SX32 R111, R247, R2, 0x1, P1 ;  /* 0x00000002f76f7211 */ /* 0x008fc600008f0eff */
[----:B------:R3:W-:Y:S01]  /*187d0*/  STL [R1+0x19a8], R114 ;  /* 0x0019a87201007387 */ /* 0x0007e20000100800 */
[----:B----4-:R-:W-:-:S03]  /*187e0*/  IADD3 R115, P1, R0, R239, RZ ;  /* 0x000000ef00737210 */ /* 0x010fc60007f3e0ff */
[----:B------:R-:W4:Y:S01]  /*187f0*/  LDL.LU R247, [R1+0x680] ;  /* 0x0006800001f77983 */ /* 0x000f220000300800 */
[----:B------:R-:W-:-:S03]  /*18800*/  LEA.HI.X.SX32 R112, R248, R2, 0x1, P2 ;  /* 0x00000002f8707211 */ /* 0x000fc600010f0eff */
[----:B------:R3:W-:Y:S01]  /*18810*/  STL [R1+0x19a4], R115 ;  /* 0x0019a47301007387 */ /* 0x0007e20000100800 */
[----:B------:R-:W-:-:S03]  /*18820*/  IADD3 R116, P2, R0, R240, RZ ;  /* 0x000000f000747210 */ /* 0x000fc60007f5e0ff */
[----:B------:R-:W4:Y:S01]  /*18830*/  LDL.LU R248, [R1+0x684] ;  /* 0x0006840001f87983 */ /* 0x000f220000300800 */
[----:B-1----:R-:W-:-:S03]  /*18840*/  LEA.HI.X.SX32 R113, R249, R2, 0x1, P3 ;  /* 0x00000002f9717211 */ /* 0x002fc600018f0eff */
[----:B------:R1:W-:Y:S04]  /*18850*/  STL [R1+0x19a0], R116 ;  /* 0x0019a07401007387 */ /* 0x0003e80000100800 */
[----:B------:R-:W4:Y:S01]  /*18860*/  LDL.LU R249, [R1+0x688] ;  /* 0x0006880001f97983 */ /* 0x000f220000300800 */
[----:B------:R-:W-:Y:S02]  /*18870*/  IADD3 R117, P3, R0, R241, RZ ;  /* 0x000000f100757210 */ /* 0x000fe40007f7e0ff */
[----:B---3--:R-:W-:-:S03]  /*18880*/  LEA.HI.X.SX32 R114, R250, R2, 0x1, P4 ;  /* 0x00000002fa727211 */ /* 0x008fc600020f0eff */
[----:B------:R3:W-:Y:S04]  /*18890*/  STL [R1+0x199c], R117 ;  /* 0x00199c7501007387 */ /* 0x0007e80000100800 */
[----:B------:R-:W4:Y:S01]  /*188a0*/  LDL.LU R250, [R1+0x68c] ;  /* 0x00068c0001fa7983 */ /* 0x000f220000300800 */
[----:B------:R-:W-:Y:S02]  /*188b0*/  IADD3 R118, P4, R0, R252, RZ ;  /* 0x000000fc00767210 */ /* 0x000fe40007f9e0ff */
[----:B------:R-:W-:-:S03]  /*188c0*/  LEA.HI.X.SX32 R115, R251, R2, 0x1, P5 ;  /* 0x00000002fb737211 */ /* 0x000fc600028f0eff */
[----:B------:R3:W-:Y:S01]  /*188d0*/  STL [R1+0x1998], R118 ;  /* 0x0019987601007387 */ /* 0x0007e20000100800 */
[----:B-1----:R-:W-:-:S03]  /*188e0*/  LEA.HI.X.SX32 R116, R237, R2, 0x1, P6 ;  /* 0x00000002ed747211 */ /* 0x002fc600030f0eff */
[----:B------:R-:W4:Y:S01]  /*188f0*/  LDL.LU R251, [R1+0x690] ;  /* 0x0006900001fb7983 */ /* 0x000f220000300800 */
[-C--:B---3--:R-:W-:Y:S02]  /*18900*/  LEA.HI.X.SX32 R117, R238, R2.reuse, 0x1, P0 ;  /* 0x00000002ee757211 */ /* 0x088fe400000f0eff */
[----:B------:R-:W-:Y:S02]  /*18910*/  LEA.HI.X.SX32 R118, R239, R2, 0x1, P1 ;  /* 0x00000002ef767211 */ /* 0x000fe400008f0eff */
        /* <DEDUP_REMOVED lines=12> */
[----:B----4-:R-:W-:-:S03]  /*189e0*/  IADD3 R123, P2, R0, R247, RZ ;  /* 0x000000f7007b7210 */ /* 0x010fc60007f5e0ff */
[----:B------:R-:W4:Y:S01]  /*189f0*/  LDL.LU R240, [R1+0x6a0] ;  /* 0x0006a00001f07983 */ /* 0x000f220000300800 */
[----:B---3--:R-:W-:-:S03]  /*18a00*/  LEA.HI.X.SX32 R120, R241, R2, 0x1, P3 ;  /* 0x00000002f1787211 */ /* 0x008fc600018f0eff */
[----:B------:R3:W-:Y:S01]  /*18a10*/  STL [R1+0x1984], R123 ;  /* 0x0019847b01007387 */ /* 0x0007e20000100800 */
[----:B------:R-:W-:-:S03]  /*18a20*/  IADD3 R124, P3, R0, R248, RZ ;  /* 0x000000f8007c7210 */ /* 0x000fc60007f7e0ff */
        /* <DEDUP_REMOVED lines=27> */
[----:B----4-:R-:W-:-:S03]  /*18be0*/  IADD3 R131, P3, R0, R240, RZ ;  /* 0x000000f000837210 */ /* 0x010fc60007f7e0ff */
[----:B------:R-:W4:Y:S01]  /*18bf0*/  LDL.LU R248, [R1+0x6c0] ;  /* 0x0006c00001f87983 */ /* 0x000f220000300800 */
[----:B-1----:R-:W-:-:S03]  /*18c00*/  LEA.HI.X.SX32 R128, R249, R2, 0x1, P4 ;  /* 0x00000002f9807211 */ /* 0x002fc600020f0eff */
[----:B------:R1:W-:Y:S01]  /*18c10*/  STL [R1+0x1964], R131 ;  /* 0x0019648301007387 */ /* 0x0003e20000100800 */
[----:B------:R-:W-:-:S03]  /*18c20*/  IADD3 R132, P4, R0, R241, RZ ;  /* 0x000000f100847210 */ /* 0x000fc60007f9e0ff */
        /* <DEDUP_REMOVED lines=29> */
[----:B----4-:R-:W-:-:S05]  /*18e00*/  IADD3 R139, P4, R0, R248, RZ ;  /* 0x000000f8008b7210 */ /* 0x010fca0007f9e0ff */
        /* <DEDUP_REMOVED lines=9> */
[----:B------:R-:W-:-:S03]  /*18ea0*/  IADD3 R142, P0, R0, R251, RZ ;  /* 0x000000fb008e7210 */ /* 0x000fc60007f1e0ff */
[----:B------:R-:W2:Y:S01]  /*18eb0*/  LDL.LU R244, [R1+0x6ec] ;  /* 0x0006ec0001f47983 */ /* 0x000ea20000300800 */
[----:B----4-:R-:W-:-:S03]  /*18ec0*/  LEA.HI.X.SX32 R139, R245, R2, 0x1, P1 ;  /* 0x00000002f58b7211 */ /* 0x010fc600008f0eff */
[----:B------:R4:W-:Y:S01]  /*18ed0*/  STL [R1+0x1938], R142 ;  /* 0x0019388e01007387 */ /* 0x0009e20000100800 */
[----:B------:R-:W-:-:S03]  /*18ee0*/  IADD3 R143, P1, R0, R237, RZ ;  /* 0x000000ed008f7210 */ /* 0x000fc60007f3e0ff */
[----:B------:R-:W2:Y:S01]  /*18ef0*/  LDL.LU R245, [R1+0x6f0] ;  /* 0x0006f00001f57983 */ /* 0x000ea20000300800 */
[----:B-1----:R-:W-:-:S03]  /*18f00*/  LEA.HI.X.SX32 R140, R246, R2, 0x1, P2 ;  /* 0x00000002f68c7211 */ /* 0x002fc600010f0eff */
[----:B------:R1:W-:Y:S04]  /*18f10*/  STL [R1+0x1934], R143 ;  /* 0x0019348f01007387 */ /* 0x0003e80000100800 */
[----:B------:R-:W2:Y:S01]  /*18f20*/  LDL.LU R246, [R1+0x6f4] ;  /* 0x0006f40001f67983 */ /* 0x000ea20000300800 */
[----:B------:R-:W-:Y:S02]  /*18f30*/  IADD3 R144, P2, R0, R238, RZ ;  /* 0x000000ee00907210 */ /* 0x000fe40007f5e0ff */
[----:B---3--:R-:W-:-:S03]  /*18f40*/  LEA.HI.X.SX32 R141, R247, R2, 0x1, P3 ;  /* 0x00000002f78d7211 */ /* 0x008fc600018f0eff */
[----:B------:R3:W-:Y:S04]  /*18f50*/  STL [R1+0x1930], R144 ;  /* 0x0019309001007387 */ /* 0x0007e80000100800 */
[----:B------:R-:W2:Y:S01]  /*18f60*/  LDL.LU R247, [R1+0x6f8] ;  /* 0x0006f80001f77983 */ /* 0x000ea20000300800 */
[----:B------:R-:W-:Y:S02]  /*18f70*/  IADD3 R145, P3, R0, R239, RZ ;  /* 0x000000ef00917210 */ /* 0x000fe40007f7e0ff */
[----:B----4-:R-:W-:-:S03]  /*18f80*/  LEA.HI.X.SX32 R142, R248, R2, 0x1, P4 ;  /* 0x00000002f88e7211 */ /* 0x010fc600020f0eff */
[----:B------:R4:W-:Y:S01]  /*18f90*/  STL [R1+0x192c], R145 ;  /* 0x00192c9101007387 */ /* 0x0009e20000100800 */
[----:B-1----:R-:W-:-:S03]  /*18fa0*/  LEA.HI.X.SX32 R143, R249, R2, 0x1, P5 ;  /* 0x00000002f98f7211 */ /* 0x002fc600028f0eff */
[----:B------:R-:W2:Y:S01]  /*18fb0*/  LDL.LU R248, [R1+0x6fc] ;  /* 0x0006fc0001f87983 */ /* 0x000ea20000300800 */
[-C--:B---3--:R-:W-:Y:S02]  /*18fc0*/  LEA.HI.X.SX32 R144, R250, R2.reuse, 0x1, P6 ;  /* 0x00000002fa907211 */ /* 0x088fe400030f0eff */
[----:B----4-:R-:W-:Y:S02]  /*18fd0*/  LEA.HI.X.SX32 R145, R251, R2, 0x1, P0 ;  /* 0x00000002fb917211 */ /* 0x010fe400000f0eff */
[----:B--2---:R-:W-:-:S05]  /*18fe0*/  IADD3 R146, P4, R0, R240, RZ ;  /* 0x000000f000927210 */ /* 0x004fca0007f9e0ff */
[----:B------:R1:W-:Y:S01]  /*18ff0*/  STL [R1+0x1928], R146 ;  /* 0x0019289201007387 */ /* 0x0003e20000100800 */
[----:B------:R-:W-:-:S03]  /*19000*/  IADD3 R147, P5, R0, R241, RZ ;  /* 0x000000f100937210 */ /* 0x000fc60007fbe0ff */
[----:B------:R-:W2:Y:S04]  /*19010*/  LDL.LU R249, [R1+0x700] ;  /* 0x0007000001f97983 */ /* 0x000ea80000300800 */
[----:B------:R3:W-:Y:S04]  /*19020*/  STL [R1+0x1924], R147 ;  /* 0x0019249301007387 */ /* 0x0007e80000100800 */
[----:B------:R-:W4:Y:S01]  /*19030*/  LDL.LU R250, [R1+0x704] ;  /* 0x0007040001fa7983 */ /* 0x000f220000300800 */
[----:B------:R-:W-:-:S05]  /*19040*/  IADD3 R148, P6, R0, R252, RZ ;  /* 0x000000fc00947210 */ /* 0x000fca0007fde0ff */
[----:B------:R3:W-:Y:S01]  /*19050*/  STL [R1+0x1920], R148 ;  /* 0x0019209401007387 */ /* 0x0007e20000100800 */
[----:B------:R-:W-:-:S03]  /*19060*/  IADD3 R149, P0, R0, R236, RZ ;  /* 0x000000ec00957210 */ /* 0x000fc60007f1e0ff */
        /* <DEDUP_REMOVED lines=29> */
[----:B----4-:R-:W-:-:S03]  /*19240*/  IADD3 R213, P0, R0, R250, RZ ;  /* 0x000000fa00d57210 */ /* 0x010fc60007f1e0ff */
        /* <DEDUP_REMOVED lines=107> */
[----:B----4-:R-:W-:-:S05]  /*19900*/  IADD3 R240, P6, R0, R247, RZ ;  /* 0x000000f700f07210 */ /* 0x010fca0007fde0ff */
[----:B------:R2:W-:Y:S04]  /*19910*/  STL [R1+0x1894], R240 ;  /* 0x001894f001007387 */ /* 0x0005e80000100800 */
[----:B------:R-:W3:Y:S01]  /*19920*/  LDL.LU R6, [R1+0x808] ;  /* 0x0008080001067983 */ /* 0x000ee20000300800 */
[----:B------:R-:W-:-:S05]  /*19930*/  IADD3 R241, P0, R0, R248, RZ ;  /* 0x000000f800f17210 */ /* 0x000fca0007f1e0ff */
[----:B------:R4:W-:Y:S01]  /*19940*/  STL [R1+0x1890], R241 ;  /* 0x001890f101007387 */ /* 0x0009e20000100800 */
[----:B------:R-:W-:-:S03]  /*19950*/  IADD3 R242, P1, R0, R249, RZ ;  /* 0x000000f900f27210 */ /* 0x000fc60007f3e0ff */
[----:B------:R-:W3:Y:S01]  /*19960*/  LDL.LU R7, [R1+0x80c] ;  /* 0x00080c0001077983 */ /* 0x000ee20000300800 */
[----:B-1----:R-:W-:-:S03]  /*19970*/  LEA.HI.X.SX32 R239, R243, R2, 0x1, P2 ;  /* 0x00000002f3ef7211 */ /* 0x002fc600010f0eff */
[----:B------:R1:W-:Y:S01]  /*19980*/  STL [R1+0x188c], R242 ;  /* 0x00188cf201007387 */ /* 0x0003e20000100800 */
[----:B------:R-:W-:-:S03]  /*19990*/  IADD3 R243, P2, R0, R250, RZ ;  /* 0x000000fa00f37210 */ /* 0x000fc60007f5e0ff */
[----:B------:R-:W3:Y:S01]  /*199a0*/  LDL.LU R19, [R1+0x810] ;  /* 0x0008100001137983 */ /* 0x000ee20000300800 */
[----:B--2---:R-:W-:-:S03]  /*199b0*/  LEA.HI.X.SX32 R240, R244, R2, 0x1, P3 ;  /* 0x00000002f4f07211 */ /* 0x004fc600018f0eff */
[----:B------:R2:W-:Y:S01]  /*199c0*/  STL [R1+0x1888], R243 ;  /* 0x001888f301007387 */ /* 0x0005e20000100800 */
[----:B------:R-:W-:-:S03]  /*199d0*/  IADD3 R244, P3, R0, R251, RZ ;  /* 0x000000fb00f47210 */ /* 0x000fc60007f7e0ff */
[----:B------:R-:W3:Y:S01]  /*199e0*/  LDL.LU R21, [R1+0x814] ;  /* 0x0008140001157983 */ /* 0x000ee20000300800 */
[----:B----4-:R-:W-:-:S03]  /*199f0*/  LEA.HI.X.SX32 R241, R245, R2, 0x1, P4 ;  /* 0x00000002f5f17211 */ /* 0x010fc600020f0eff */
[----:B------:R-:W4:Y:S01]  /*19a00*/  LDL.LU R23, [R1+0x818] ;  /* 0x0008180001177983 */ /* 0x000f220000300800 */
[----:B------:R-:W-:-:S03]  /*19a10*/  IADD3 R245, P4, R0, R252, RZ ;  /* 0x000000fc00f57210 */ /* 0x000fc60007f9e0ff */
[----:B------:R2:W-:Y:S04]  /*19a20*/  STL [R1+0x1884], R244 ;  /* 0x001884f401007387 */ /* 0x0005e80000100800 */
[----:B------:R-:W4:Y:S01]  /*19a30*/  LDL.LU R152, [R1+0x81c] ;  /* 0x00081c0001987983 */ /* 0x000f220000300800 */
[----:B-1----:R-:W-:-:S03]  /*19a40*/  LEA.HI.X.SX32 R242, R246, R2, 0x1, P5 ;  /* 0x00000002f6f27211 */ /* 0x002fc600028f0eff */
[----:B------:R1:W-:Y:S01]  /*19a50*/  STL [R1+0x1880], R245 ;  /* 0x001880f501007387 */ /* 0x0003e20000100800 */
[----:B------:R-:W-:-:S03]  /*19a60*/  IADD3 R246, P5, R0, R20, RZ ;  /* 0x0000001400f67210 */ /* 0x000fc60007fbe0ff */
[----:B------:R-:W4:Y:S01]  /*19a70*/  LDL.LU R16, [R1+0x820] ;  /* 0x0008200001107983 */ /* 0x000f220000300800 */
[----:B--2---:R-:W-:-:S03]  /*19a80*/  LEA.HI.X.SX32 R243, R247, R2, 0x1, P6 ;  /* 0x00000002f7f37211 */ /* 0x004fc600030f0eff */
[----:B------:R2:W-:Y:S04]  /*19a90*/  STL [R1+0x187c], R246 ;  /* 0x00187cf601007387 */ /* 0x0005e80000100800 */
[----:B------:R-:W4:Y:S01]  /*19aa0*/  LDL.LU R22, [R1+0x824] ;  /* 0x0008240001167983 */ /* 0x000f220000300800 */
[----:B------:R-:W-:Y:S02]  /*19ab0*/  IADD3 R247, P6, R0, R153, RZ ;  /* 0x0000009900f77210 */ /* 0x000fe40007fde0ff */
[----:B------:R-:W-:-:S03]  /*19ac0*/  LEA.HI.X.SX32 R244, R248, R2, 0x1, P0 ;  /* 0x00000002f8f47211 */ /* 0x000fc600000f0eff */
[----:B------:R2:W-:Y:S04]  /*19ad0*/  STL [R1+0x1870], R247 ;  /* 0x001870f701007387 */ /* 0x0005e80000100800 */
[----:B------:R-:W4:Y:S04]  /*19ae0*/  LDL.LU R159, [R1+0x828] ;  /* 0x00082800019f7983 */ /* 0x000f280000300800 */
[----:B------:R-:W4:Y:S01]  /*19af0*/  LDL.LU R162, [R1+0x82c] ;  /* 0x00082c0001a27983 */ /* 0x000f220000300800 */
[-C--:B-1----:R-:W-:Y:S02]  /*19b00*/  LEA.HI.X.SX32 R245, R249, R2.reuse, 0x1, P1 ;  /* 0x00000002f9f57211 */ /* 0x082fe400008f0eff */
[----:B--2---:R-:W-:-:S02]  /*19b10*/  LEA.HI.X.SX32 R246, R250, R2, 0x1, P2 ;  /* 0x00000002faf67211 */ /* 0x004fc400010f0eff */
[----:B------:R-:W-:Y:S02]  /*19b20*/  LEA.HI.X.SX32 R247, R20, R2, 0x1, P5 ;  /* 0x0000000214f77211 */ /* 0x000fe400028f0eff */
[----:B---3--:R-:W-:-:S05]  /*19b30*/  IADD3 R248, P0, R0, R6, RZ ;  /* 0x0000000600f87210 */ /* 0x008fca0007f1e0ff */
[----:B------:R1:W-:Y:S04]  /*19b40*/  STL [R1+0x1874], R248 ;  /* 0x001874f801007387 */ /* 0x0003e80000100800 */
[----:B------:R-:W2:Y:S01]  /*19b50*/  LDL.LU R163, [R1+0x830] ;  /* 0x0008300001a37983 */ /* 0x000ea20000300800 */
[----:B------:R-:W-:-:S03]  /*19b60*/  IADD3 R249, P1, R0, R7, RZ ;  /* 0x0000000700f97210 */ /* 0x000fc60007f3e0ff */
[----:B------:R-:W3:Y:S04]  /*19b70*/  LDL.LU R156, [R1+0x834] ;  /* 0x00083400019c7983 */ /* 0x000ee80000300800 */
[----:B------:R4:W-:Y:S01]  /*19b80*/  STL [R1+0x1878], R249 ;  /* 0x001878f901007387 */ /* 0x0009e20000100800 */
[----:B------:R-:W-:-:S03]  /*19b90*/  IADD3 R250, P2, R0, R19, RZ ;  /* 0x0000001300fa7210 */ /* 0x000fc60007f5e0ff */
[----:B------:R-:W3:Y:S01]  /*19ba0*/  LDL.LU R157, [R1+0x838] ;  /* 0x00083800019d7983 */ /* 0x000ee20000300800 */
[----:B-1----:R-:W-:-:S03]  /*19bb0*/  LEA.HI.X.SX32 R248, R252, R2, 0x1, P4 ;  /* 0x00000002fcf87211 */ /* 0x002fc600020f0eff */
[----:B------:R1:W-:Y:S01]  /*19bc0*/  STL [R1+0x186c], R250 ;  /* 0x00186cfa01007387 */ /* 0x0003e20000100800 */
[----:B----4-:R-:W-:-:S03]  /*19bd0*/  LEA.HI.X.SX32 R249, R251, R2, 0x1, P3 ;  /* 0x00000002fbf97211 */ /* 0x010fc600018f0eff */
[----:B------:R-:W4:Y:S01]  /*19be0*/  LDL.LU R155, [R1+0x83c] ;  /* 0x00083c00019b7983 */ /* 0x000f220000300800 */
[C---:B------:R-:W-:Y:S02]  /*19bf0*/  IADD3 R252, P4, R0.reuse, R23, RZ ;  /* 0x0000001700fc7210 */ /* 0x040fe40007f9e0ff */
[----:B------:R-:W-:-:S03]  /*19c00*/  IADD3 R251, P3, R0, R21, RZ ;  /* 0x0000001500fb7210 */ /* 0x000fc60007f7e0ff */
[----:B------:R1:W-:Y:S01]  /*19c10*/  STL [R1+0x1868], R252 ;  /* 0x001868fc01007387 */ /* 0x0003e20000100800 */
[----:B------:R-:W-:-:S03]  /*19c20*/  IADD3 R13, P5, R0, R152, RZ ;  /* 0x00000098000d7210 */ /* 0x000fc60007fbe0ff */
[----:B------:R-:W4:Y:S01]  /*19c30*/  LDL.LU R20, [R1+0x840] ;  /* 0x0008400001147983 */ /* 0x000f220000300800 */
[----:B-1----:R-:W-:-:S03]  /*19c40*/  LEA.HI.X.SX32 R250, R153, R2, 0x1, P6 ;  /* 0x0000000299fa7211 */ /* 0x002fc600030f0eff */
[----:B------:R1:W-:Y:S01]  /*19c50*/  STL [R1+0x604], R13 ;  /* 0x0006040d01007387 */ /* 0x0003e20000100800 */
[----:B------:R-:W-:-:S03]  /*19c60*/  IADD3 R5, P6, R0, R16, RZ ;  /* 0x0000001000057210 */ /* 0x000fc60007fde0ff */
[----:B------:R-:W4:Y:S01]  /*19c70*/  LDL.LU R160, [R1+0x844] ;  /* 0x0008440001a07983 */ /* 0x000f220000300800 */
[----:B------:R-:W-:-:S03]  /*19c80*/  LEA.HI.X.SX32 R252, R6, R2, 0x1, P0 ;  /* 0x0000000206fc7211 */ /* 0x000fc600000f0eff */
[----:B------:R1:W-:Y:S04]  /*19c90*/  STL [R1+0x608], R5 ;  /* 0x0006080501007387 */ /* 0x0003e80000100800 */
[----:B------:R-:W4:Y:S01]  /*19ca0*/  LDL.LU R153, [R1+0x848] ;  /* 0x0008480001997983 */ /* 0x000f220000300800 */
[----:B-1----:R-:W-:-:S03]  /*19cb0*/  IADD3 R13, P0, R0, R22, RZ ;  /* 0x00000016000d7210 */ /* 0x002fc60007f1e0ff */
[----:B------:R-:W4:Y:S01]  /*19cc0*/  LDL.LU R6, [R1+0x84c] ;  /* 0x00084c0001067983 */ /* 0x000f220000300800 */
[----:B------:R-:W-:-:S03]  /*19cd0*/  LEA.HI.X.SX32 R5, R7, R2, 0x1, P1 ;  /* 0x0000000207057211 */ /* 0x000fc600008f0eff */
[----:B------:R-:W-:Y:S04]  /*19ce0*/  STL [R1+0x60c], R13 ;  /* 0x00060c0d01007387 */ /* 0x000fe80000100800 */
[----:B------:R-:W4:Y:S04]  /*19cf0*/  LDL.LU R7, [R1+0x850] ;  /* 0x0008500001077983 */ /* 0x000f280000300800 */
[----:B------:R1:W-:Y:S02]  /*19d00*/  STL [R1+0xa2c], R5 ;  /* 0x000a2c0501007387 */ /* 0x0003e40000100800 */
[----:B-1----:R-:W-:-:S02]  /*19d10*/  LEA.HI.X.SX32 R5, R19, R2, 0x1, P2 ;  /* 0x0000000213057211 */ /* 0x002fc400010f0eff */
[----:B------:R-:W4:Y:S01]  /*19d20*/  LDL.LU R19, [R1+0x854] ;  /* 0x0008540001137983 */ /* 0x000f220000300800 */
[----:B------:R-:W-:-:S05]  /*19d30*/  IADD3 R13, P1, R0, R159, RZ ;  /* 0x0000009f000d7210 */ /* 0x000fca0007f3e0ff */
[----:B------:R1:W-:Y:S04]  /*19d40*/  STL [R1+0x94c], R13 ;  /* 0x00094c0d01007387 */ /* 0x0003e80000100800 */
[----:B------:R1:W-:Y:S02]  /*19d50*/  STL [R1+0xa30], R5 ;  /* 0x000a300501007387 */ /* 0x0003e40000100800 */
[----:B-1----:R-:W-:Y:S02]  /*19d60*/  IADD3 R13, P2, R0, R162, RZ ;  /* 0x000000a2000d7210 */ /* 0x002fe40007f5e0ff */
[-C--:B------:R-:W-:Y:S02]  /*19d70*/  LEA.HI.X.SX32 R5, R21, R2.reuse, 0x1, P3 ;  /* 0x0000000215057211 */ /* 0x080fe400018f0eff */
[----:B------:R-:W4:Y:S04]  /*19d80*/  LDL.LU R21, [R1+0x858] ;  /* 0x0008580001157983 */ /* 0x000f280000300800 */
[----:B------:R1:W-:Y:S04]  /*19d90*/  STL [R1+0x958], R13 ;  /* 0x0009580d01007387 */ /* 0x0003e80000100800 */
[----:B------:R3:W-:Y:S01]  /*19da0*/  STL [R1+0xa34], R5 ;  /* 0x000a340501007387 */ /* 0x0007e20000100800 */
[----:B-1----:R-:W-:-:S02]  /*19db0*/  LEA.HI.X.SX32 R13, R23, R2, 0x1, P4 ;  /* 0x00000002170d7211 */ /* 0x002fc400020f0eff */
[C---:B--2---:R-:W-:Y:S02]  /*19dc0*/  IADD3 R14, P3, R0.reuse, R163, RZ ;  /* 0x000000a3000e7210 */ /* 0x044fe40007f7e0ff */
[----:B---3--:R-:W-:-:S03]  /*19dd0*/  IADD3 R5, P4, R0, R156, RZ ;  /* 0x0000009c00057210 */ /* 0x008fc60007f9e0ff */
[----:B------:R-:W-:Y:S04]  /*19de0*/  STL [R1+0x95c], R14 ;  /* 0x00095c0e01007387 */ /* 0x000fe80000100800 */
[----:B------:R-:W2:Y:S04]  /*19df0*/  LDL.LU R23, [R1+0x85c] ;  /* 0x00085c0001177983 */ /* 0x000ea80000300800 */
[----:B------:R1:W-:Y:S04]  /*19e00*/  STL [R1+0xa38], R13 ;  /* 0x000a380d01007387 */ /* 0x0003e80000100800 */
[----:B------:R3:W-:Y:S04]  /*19e10*/  STL [R1+0x960], R5 ;  /* 0x0009600501007387 */ /* 0x0007e80000100800 */
[----:B------:R-:W2:Y:S01]  /*19e20*/  LDL.LU R154, [R1+0x860] ;  /* 0x00086000019a7983 */ /* 0x000ea20000300800 */
[----:B-1----:R-:W-:-:S02]  /*19e30*/  LEA.HI.X.SX32 R13, R152, R2, 0x1, P5 ;  /* 0x00000002980d7211 */ /* 0x002fc400028f0eff */
[----:B---3--:R-:W-:-:S03]  /*19e40*/  IADD3 R5, P5, R0, R157, RZ ;  /* 0x0000009d00057210 */ /* 0x008fc60007fbe0ff */
[----:B------:R1:W-:Y:S04]  /*19e50*/  STL [R1+0xa3c], R13 ;  /* 0x000a3c0d01007387 */ /* 0x0003e80000100800 */
[----:B------:R-:W3:Y:S04]  /*19e60*/  LDL.LU R152, [R1+0x864] ;  /* 0x0008640001987983 */ /* 0x000ee80000300800 */
[----:B------:R4:W-:Y:S01]  /*19e70*/  STL [R1+0x964], R5 ;  /* 0x0009640501007387 */ /* 0x0009e20000100800 */
[----:B-1----:R-:W-:-:S03]  /*19e80*/  LEA.HI.X.SX32 R13, R16, R2, 0x1, P6 ;  /* 0x00000002100d7211 */ /* 0x002fc600030f0eff */
[----:B------:R-:W3:Y:S04]  /*19e90*/  LDL.LU R16, [R1+0x868] ;  /* 0x0008680001107983 */ /* 0x000ee80000300800 */
[----:B------:R1:W-:Y:S01]  /*19ea0*/  STL [R1+0xa40], R13 ;  /* 0x000a400d01007387 */ /* 0x0003e20000100800 */
[----:B----4-:R-:W-:-:S03]  /*19eb0*/  IADD3 R5, P6, R0, R155, RZ ;  /* 0x0000009b00057210 */ /* 0x010fc60007fde0ff */
[----:B------:R-:W4:Y:S04]  /*19ec0*/  LDL.LU R161, [R1+0x86c] ;  /* 0x00086c0001a17983 */ /* 0x000f280000300800 */
[----:B------:R1:W-:Y:S02]  /*19ed0*/  STL [R1+0x968], R5 ;  /* 0x0009680501007387 */ /* 0x0003e40000100800 */
[----:B-1----:R-:W-:Y:S02]  /*19ee0*/  LEA.HI.X.SX32 R13, R22, R2, 0x1, P0 ;  /* 0x00000002160d7211 */ /* 0x002fe400000f0eff */
[----:B------:R-:W4:Y:S04]  /*19ef0*/  LDL.LU R158, [R1+0x870] ;  /* 0x00087000019e7983 */ /* 0x000f280000300800 */
[----:B------:R1:W-:Y:S01]  /*19f00*/  STL [R1+0xa44], R13 ;  /* 0x000a440d01007387 */ /* 0x0003e20000100800 */
[----:B------:R-:W-:-:S03]  /*19f10*/  IADD3 R5, P0, R0, R20, RZ ;  /* 0x0000001400057210 */ /* 0x000fc60007f1e0ff */
[----:B------:R-:W4:Y:S04]  /*19f20*/  LDL.LU R22, [R1+0x874] ;  /* 0x0008740001167983 */ /* 0x000f280000300800 */
[----:B------:R1:W-:Y:S02]  /*19f30*/  STL [R1+0x96c], R5 ;  /* 0x00096c0501007387 */ /* 0x0003e40000100800 */
[----:B-1----:R-:W-:Y:S02]  /*19f40*/  LEA.HI.X.SX32 R13, R159, R2, 0x1, P1 ;  /* 0x000000029f0d7211 */ /* 0x002fe400008f0eff */
[----:B------:R-:W4:Y:S04]  /*19f50*/  LDL.LU R159, [R1+0x878] ;  /* 0x00087800019f7983 */ /* 0x000f280000300800 */
[----:B------:R1:W-:Y:S01]  /*19f60*/  STL [R1+0xa48], R13 ;  /* 0x000a480d01007387 */ /* 0x0003e20000100800 */
[----:B------:R-:W-:-:S05]  /*19f70*/  IADD3 R5, P1, R0, R160, RZ ;  /* 0x000000a000057210 */ /* 0x000fca0007f3e0ff */
[----:B------:R1:W-:Y:S02]  /*19f80*/  STL [R1+0x970], R5 ;  /* 0x0009700501007387 */ /* 0x0003e40000100800 */
[----:B-1----:R-:W-:Y:S02]  /*19f90*/  LEA.HI.X.SX32 R13, R162, R2, 0x1, P2 ;  /* 0x00000002a20d7211 */ /* 0x002fe400010f0eff */
[----:B------:R-:W-:-:S03]  /*19fa0*/  IADD3 R14, P2, R0, R153, RZ ;  /* 0x00000099000e7210 */ /* 0x000fc60007f5e0ff */
[----:B------:R1:W-:Y:S01]  /*19fb0*/  STL [R1+0xa4c], R13 ;  /* 0x000a4c0d01007387 */ /* 0x0003e20000100800 */
[----:B------:R-:W-:-:S03]  /*19fc0*/  LEA.HI.X.SX32 R5, R163, R2, 0x1, P3 ;  /* 0x00000002a3057211 */ /* 0x000fc600018f0eff */
[----:B------:R1:W-:Y:S04]  /*19fd0*/  STL [R1+0x974], R14 ;  /* 0x0009740e01007387 */ /* 0x0003e80000100800 */
[----:B------:R1:W-:Y:S02]  /*19fe0*/  STL [R1+0xa50], R5 ;  /* 0x000a500501007387 */ /* 0x0003e40000100800 */
[----:B-1----:R-:W-:Y:S02]  /*19ff0*/  IADD3 R13, P3, R0, R6, RZ ;  /* 0x00000006000d7210 */ /* 0x002fe40007f7e0ff */
[----:B------:R-:W-:-:S03]  /*1a000*/  LEA.HI.X.SX32 R14, R156, R2, 0x1, P4 ;  /* 0x000000029c0e7211 */ /* 0x000fc600020f0eff */
[----:B------:R1:W-:Y:S01]  /*1a010*/  STL [R1+0x978], R13 ;  /* 0x0009780d01007387 */ /* 0x0003e20000100800 */
[----:B------:R-:W-:-:S03]  /*1a020*/  IADD3 R5, P4, R0, R7, RZ ;  /* 0x0000000700057210 */ /* 0x000fc60007f9e0ff */
[----:B------:R1:W-:Y:S04]  /*1a030*/  STL [R1+0xa54], R14 ;  /* 0x000a540e01007387 */ /* 0x0003e80000100800 */
[----:B------:R-:W4:Y:S01]  /*1a040*/  LDL.LU R156, [R1+0x87c] ;  /* 0x00087c00019c7983 */ /* 0x000f220000300800 */
[----:B-1----:R-:W-:-:S03]  /*1a050*/  LEA.HI.X.SX32 R13, R157, R2, 0x1, P5 ;  /* 0x000000029d0d7211 */ /* 0x002fc600028f0eff */
[----:B------:R1:W-:Y:S01]  /*1a060*/  STL [R1+0x97c], R5 ;  /* 0x00097c0501007387 */ /* 0x0003e20000100800 */
[----:B------:R-:W-:-:S03]  /*1a070*/  LEA.HI.X.SX32 R14, R155, R2, 0x1, P6 ;  /* 0x000000029b0e7211 */ /* 0x000fc600030f0eff */
[----:B------:R1:W-:Y:S04]  /*1a080*/  STL [R1+0xa58], R13 ;  /* 0x000a580d01007387 */ /* 0x0003e80000100800 */
[----:B------:R-:W4:Y:S01]  /*1a090*/  LDL.LU R157, [R1+0x880] ;  /* 0x00088000019d7983 */ /* 0x000f220000300800 */
[----:B-1----:R-:W-:-:S05]  /*1a0a0*/  IADD3 R5, P5, R0, R19, RZ ;  /* 0x0000001300057210 */ /* 0x002fca0007fbe0ff */
[----:B------:R1:W-:Y:S04]  /*1a0b0*/  STL [R1+0x980], R5 ;  /* 0x0009800501007387 */ /* 0x0003e80000100800 */
[----:B------:R1:W-:Y:S04]  /*1a0c0*/  STL [R1+0xa5c], R14 ;  /* 0x000a5c0e01007387 */ /* 0x0003e80000100800 */
[----:B------:R-:W4:Y:S01]  /*1a0d0*/  LDL.LU R155, [R1+0x884] ;  /* 0x00088400019b7983 */ /* 0x000f220000300800 */
[----:B------:R-:W-:Y:S02]  /*1a0e0*/  IADD3 R13, P6, R0, R21, RZ ;  /* 0x00000015000d7210 */ /* 0x000fe40007fde0ff */
[----:B-1----:R-:W-:-:S03]  /*1a0f0*/  LEA.HI.X.SX32 R5, R20, R2, 0x1, P0 ;  /* 0x0000000214057211 */ /* 0x002fc600000f0eff */
[----:B------:R2:W-:Y:S01]  /*1a100*/  STL [R1+0x984], R13 ;  /* 0x0009840d01007387 */ /* 0x0005e20000100800 */
[----:B------:R-:W-:-:S03]  /*1a110*/  LEA.HI.X.SX32 R14, R160, R2, 0x1, P1 ;  /* 0x00000002a00e7211 */ /* 0x000fc600008f0eff */
[----:B------:R-:W4:Y:S04]  /*1a120*/  LDL.LU R20, [R1+0x610] ;  /* 0x0006100001147983 */ /* 0x000f280000300800 */
[----:B------:R1:W-:Y:S01]  /*1a130*/  STL [R1+0xa60], R5 ;  /* 0x000a600501007387 */ /* 0x0003e20000100800 */
[----:B--2---:R-:W-:-:S05]  /*1a140*/  IADD3 R13, P0, R0, R23, RZ ;  /* 0x00000017000d7210 */ /* 0x004fca0007f1e0ff */
[----:B------:R2:W-:Y:S01]  /*1a150*/  STL [R1+0x988], R13 ;  /* 0x0009880d01007387 */ /* 0x0005e20000100800 */
[----:B-1----:R-:W-:-:S03]  /*1a160*/  IADD3 R5, P1, R0, R154, RZ ;  /* 0x0000009a00057210 */ /* 0x002fc60007f3e0ff */
[----:B------:R3:W-:Y:S01]  /*1a170*/  STL [R1+0xa64], R14 ;  /* 0x000a640e01007387 */ /* 0x0007e20000100800 */
[----:B--2---:R-:W-:-:S03]  /*1a180*/  LEA.HI.X.SX32 R13, R153, R2, 0x1, P2 ;  /* 0x00000002990d7211 */ /* 0x004fc600010f0eff */
[----:B------:R1:W-:Y:S01]  /*1a190*/  STL [R1+0x98c], R5 ;  /* 0x00098c0501007387 */ /* 0x0003e20000100800 */
[----:B---3--:R-:W-:-:S03]  /*1a1a0*/  IADD3 R14, P2, R0, R152, RZ ;  /* 0x00000098000e7210 */ /* 0x008fc60007f5e0ff */
[----:B------:R2:W-:Y:S01]  /*1a1b0*/  STL [R1+0xa68], R13 ;  /* 0x000a680d01007387 */ /* 0x0005e20000100800 */
[----:B-1----:R-:W-:-:S03]  /*1a1c0*/  LEA.HI.X.SX32 R5, R6, R2, 0x1, P3 ;  /* 0x0000000206057211 */ /* 0x002fc600018f0eff */
[----:B------:R-:W-:Y:S01]  /*1a1d0*/  STL [R1+0x990], R14 ;  /* 0x0009900e01007387 */ /* 0x000fe20000100800 */
[----:B------:R-:W-:-:S03]  /*1a1e0*/  LEA.HI.X.SX32 R6, R7, R2, 0x1, P4 ;  /* 0x0000000207067211 */ /* 0x000fc600020f0eff */
[----:B------:R4:W-:Y:S01]  /*1a1f0*/  STL [R1+0xa6c], R5 ;  /* 0x000a6c0501007387 */ /* 0x0009e20000100800 */
[----:B--2---:R-:W-:Y:S02]  /*1a200*/  IADD3 R13, P3, R0, R16, RZ ;  /* 0x00000010000d7210 */ /* 0x004fe40007f7e0ff */
[----:B------:R-:W-:-:S03]  /*1a210*/  LEA.HI.X.SX32 R7, R19, R2, 0x1, P5 ;  /* 0x0000000213077211 */ /* 0x000fc600028f0eff */
[----:B------:R-:W-:Y:S01]  /*1a220*/  STL [R1+0x994], R13 ;  /* 0x0009940d01007387 */ /* 0x000fe20000100800 */
[----:B----4-:R-:W-:-:S03]  /*1a230*/  IADD3 R5, P4, R0, R161, RZ ;  /* 0x000000a100057210 */ /* 0x010fc60007f9e0ff */
[----:B------:R1:W-:Y:S04]  /*1a240*/  STL [R1+0xa70], R6 ;  /* 0x000a700601007387 */ /* 0x0003e80000100800 */
[----:B------:R2:W-:Y:S01]  /*1a250*/  STL [R1+0x998], R5 ;  /* 0x0009980501007387 */ /* 0x0005e20000100800 */
[----:B-1----:R-:W-:-:S03]  /*1a260*/  IADD3 R6, P5, R0, R158, RZ ;  /* 0x0000009e00067210 */ /* 0x002fc60007fbe0ff */
[----:B------:R1:W-:Y:S01]  /*1a270*/  STL [R1+0xa74], R7 ;  /* 0x000a740701007387 */ /* 0x0003e20000100800 */
[----:B--2---:R-:W-:-:S03]  /*1a280*/  LEA.HI.X.SX32 R5, R21, R2, 0x1, P6 ;  /* 0x0000000215057211 */ /* 0x004fc600030f0eff */
[----:B------:R2:W-:Y:S01]  /*1a290*/  STL [R1+0x99c], R6 ;  /* 0x00099c0601007387 */ /* 0x0005e20000100800 */
[----:B-1----:R-:W-:-:S03]  /*1a2a0*/  IADD3 R7, P6, R0, R22, RZ ;  /* 0x0000001600077210 */ /* 0x002fc60007fde0ff */
[----:B------:R1:W-:Y:S01]  /*1a2b0*/  STL [R1+0xa78], R5 ;  /* 0x000a780501007387 */ /* 0x0003e20000100800 */
[----:B--2---:R-:W-:-:S03]  /*1a2c0*/  LEA.HI.X.SX32 R6, R23, R2, 0x1, P0 ;  /* 0x0000000217067211 */ /* 0x004fc600000f0eff */
[----:B------:R-:W-:Y:S04]  /*1a2d0*/  STL [R1+0x9a0], R7 ;  /* 0x0009a00701007387 */ /* 0x000fe80000100800 */
[----:B------:R-:W2:Y:S01]  /*1a2e0*/  LDL.LU R153, [R1+0x730] ;  /* 0x0007300001997983 */ /* 0x000ea20000300800 */
[----:B-1----:R-:W-:-:S03]  /*1a2f0*/  IADD3 R5, P0, R0, R159, RZ ;  /* 0x0000009f00057210 */ /* 0x002fc60007f1e0ff */
[----:B------:R1:W-:Y:S04]  /*1a300*/  STL [R1+0xa7c], R6 ;  /* 0x000a7c0601007387 */ /* 0x0003e80000100800 */
[----:B-1----:R-:W3:Y:S04]  /*1a310*/  LDL.LU R6, [R1+0x738] ;  /* 0x0007380001067983 */ /* 0x002ee80000300800 */
[----:B------:R1:W-:Y:S04]  /*1a320*/  STL [R1+0x9a4], R5 ;  /* 0x0009a40501007387 */ /* 0x0003e80000100800 */
[----:B------:R-:W4:Y:S04]  /*1a330*/  LDL.LU R7, [R1+0x73c] ;  /* 0x00073c0001077983 */ /* 0x000f280000300800 */
[----:B------:R-:W4:Y:S01]  /*1a340*/  LDL.LU R19, [R1+0x728] ;  /* 0x0007280001137983 */ /* 0x000f220000300800 */
[----:B-1----:R-:W-:-:S03]  /*1a350*/  LEA.HI.X.SX32 R5, R154, R2, 0x1, P1 ;  /* 0x000000029a057211 */ /* 0x002fc600008f0eff */
[----:B------:R-:W4:Y:S01]  /*1a360*/  LDL.LU R23, [R1+0x740] ;  /* 0x0007400001177983 */ /* 0x000f220000300800 */
[----:B------:R-:W-:-:S03]  /*1a370*/  IADD3 R14, P1, R0, R156, RZ ;  /* 0x0000009c000e7210 */ /* 0x000fc60007f3e0ff */
[----:B------:R-:W4:Y:S04]  /*1a380*/  LDL.LU R21, [R1+0x744] ;  /* 0x0007440001157983 */ /* 0x000f280000300800 */
[----:B------:R-:W4:Y:S04]  /*1a390*/  LDL.LU R154, [R1+0x748] ;  /* 0x00074800019a7983 */ /* 0x000f280000300800 */
[----:B------:R1:W-:Y:S04]  /*1a3a0*/  STL [R1+0xa80], R5 ;  /* 0x000a800501007387 */ /* 0x0003e80000100800 */
[----:B------:R-:W-:Y:S01]  /*1a3b0*/  STL [R1+0x9a8], R14 ;  /* 0x0009a80e01007387 */ /* 0x000fe20000100800 */
[----:B-1----:R-:W-:-:S02]  /*1a3c0*/  LEA.HI.X.SX32 R5, R152, R2, 0x1, P2 ;  /* 0x0000000298057211 */ /* 0x002fc400010f0eff */
[----:B------:R-:W-:Y:S01]  /*1a3d0*/  IADD3 R13, P2, R0, R157, RZ ;  /* 0x0000009d000d7210 */ /* 0x000fe20007f5e0ff */
[----:B------:R-:W4:Y:S04]  /*1a3e0*/  LDL.LU R152, [R1+0x72c] ;  /* 0x00072c0001987983 */ /* 0x000f280000300800 */
[----:B------:R1:W-:Y:S04]  /*1a3f0*/  STL [R1+0xa84], R5 ;  /* 0x000a840501007387 */ /* 0x0003e80000100800 */
[----:B------:R-:W-:Y:S01]  /*1a400*/  STL [R1+0x9ac], R13 ;  /* 0x0009ac0d01007387 */ /* 0x000fe20000100800 */
[----:B-1----:R-:W-:-:S02]  /*1a410*/  LEA.HI.X.SX32 R5, R16, R2, 0x1, P3 ;  /* 0x0000000210057211 */ /* 0x002fc400018f0eff */
[----:B------:R-:W-:Y:S01]  /*1a420*/  IADD3 R14, P3, R0, R155, RZ ;  /* 0x0000009b000e7210 */ /* 0x000fe20007f7e0ff */
[----:B------:R-:W4:Y:S01]  /*1a430*/  LDL.LU R16, [R1+0x74c] ;  /* 0x00074c0001107983 */ /* 0x000f220000300800 */
[----:B------:R-:W-:-:S03]  /*1a440*/  LEA.HI.X.SX32 R0, R161, R2, 0x1, P4 ;  /* 0x00000002a1007211 */ /* 0x000fc600020f0eff */
[----:B------:R1:W-:Y:S04]  /*1a450*/  STL [R1+0xa88], R5 ;  /* 0x000a880501007387 */ /* 0x0003e80000100800 */
[----:B------:R-:W-:Y:S04]  /*1a460*/  STL [R1+0x1864], R14 ;  /* 0x0018640e01007387 */ /* 0x000fe80000100800 */
[----:B------:R1:W-:Y:S02]  /*1a470*/  STL [R1+0xa8c], R0 ;  /* 0x000a8c0001007387 */ /* 0x0003e40000100800 */
[----:B-1----:R-:W-:-:S02]  /*1a480*/  LEA.HI.X.SX32 R5, R22, R2, 0x1, P6 ;  /* 0x0000000216057211 */ /* 0x002fc400030f0eff */
[----:B------:R-:W4:Y:S01]  /*1a490*/  LDL.LU R22, [R1+0x750] ;  /* 0x0007500001167983 */ /* 0x000f220000300800 */
[----:B------:R-:W-:-:S03]  /*1a4a0*/  LEA.HI.X.SX32 R0, R159, R2, 0x1, P0 ;  /* 0x000000029f007211 */ /* 0x000fc600000f0eff */
[----:B------:R1:W-:Y:S04]  /*1a4b0*/  STL [R1+0xa94], R5 ;  /* 0x000a940501007387 */ /* 0x0003e80000100800 */
[----:B------:R-:W4:Y:S04]  /*1a4c0*/  LDL.LU R165, [R1+0x754] ;  /* 0x0007540001a57983 */ /* 0x000f280000300800 */
[----:B------:R1:W-:Y:S02]  /*1a4d0*/  STL [R1+0xa98], R0 ;  /* 0x000a980001007387 */ /* 0x0003e40000100800 */
[----:B-1----:R-:W-:-:S05]  /*1a4e0*/  LEA.HI.X.SX32 R5, R156, R2, 0x1, P1 ;  /* 0x000000029c057211 */ /* 0x002fca00008f0eff */
[----:B------:R-:W-:Y:S01]  /*1a4f0*/  STL [R1+0xa9c], R5 ;  /* 0x000a9c0501007387 */ /* 0x000fe20000100800 */
[----:B------:R-:W-:-:S03]  /*1a500*/  LEA.HI.X.SX32 R0, R157, R2, 0x1, P2 ;  /* 0x000000029d007211 */ /* 0x000fc600010f0eff */
[----:B------:R-:W4:Y:S04]  /*1a510*/  LDL.LU R162, [R1+0x734] ;  /* 0x0007340001a27983 */ /* 0x000f280000300800 */
[----:B------:R1:W-:Y:S04]  /*1a520*/  STL [R1+0xaa0], R0 ;  /* 0x000aa00001007387 */ /* 0x0003e80000100800 */
[----:B------:R-:W4:Y:S01]  /*1a530*/  LDL.LU R163, [R1+0x758] ;  /* 0x0007580001a37983 */ /* 0x000f220000300800 */
[----:B------:R-:W-:-:S03]  /*1a540*/  LEA.HI.X.SX32 R14, R158, R2, 0x1, P5 ;  /* 0x000000029e0e7211 */ /* 0x000fc600028f0eff */
[----:B------:R-:W4:Y:S01]  /*1a550*/  LDL.LU R160, [R1+0x75c] ;  /* 0x00075c0001a07983 */ /* 0x000f220000300800 */
[----:B-1----:R-:W-:-:S03]  /*1a560*/  SHF.R.S32.HI R0, RZ, 0x1f, R20 ;  /* 0x0000001fff007819 */ /* 0x002fc60000011414 */
[----:B------:R-:W4:Y:S01]  /*1a570*/  LDL.LU R161, [R1+0x760] ;  /* 0x0007600001a17983 */ /* 0x000f220000300800 */
[----:B------:R-:W-:-:S03]  /*1a580*/  LEA.HI.X.SX32 R15, R155, R2, 0x1, P3 ;  /* 0x000000029b0f7211 */ /* 0x000fc600018f0eff */
[----:B------:R-:W4:Y:S01]  /*1a590*/  LDL.LU R159, [R1+0x764] ;  /* 0x00076400019f7983 */ /* 0x000f220000300800 */
[----:B--2---:R-:W-:-:S04]  /*1a5a0*/  IADD3 R205, P0, R20, R153, RZ ;  /* 0x0000009914cd7210 */ /* 0x004fc80007f1e0ff */
[----:B------:R-:W-:Y:S02]  /*1a5b0*/  LEA.HI.X.SX32 R206, R153, R0, 0x1, P0 ;  /* 0x0000000099ce7211 */ /* 0x000fe400000f0eff */
[----:B---3--:R-:W-:-:S04]  /*1a5c0*/  IADD3 R203, P1, R20, R6, RZ ;  /* 0x0000000614cb7210 */ /* 0x008fc80007f3e0ff */
[----:B------:R-:W-:Y:S02]  /*1a5d0*/  LEA.HI.X.SX32 R204, R6, R0, 0x1, P1 ;  /* 0x0000000006cc7211 */ /* 0x000fe400008f0eff */
[----:B------:R-:W2:Y:S01]  /*1a5e0*/  LDL.LU R6, [R1+0x768] ;  /* 0x0007680001067983 */ /* 0x000ea20000300800 */
[----:B----4-:R-:W-:-:S04]  /*1a5f0*/  IADD3 R201, P2, R20, R7, RZ ;  /* 0x0000000714c97210 */ /* 0x010fc80007f5e0ff */
[-C--:B------:R-:W-:Y:S02]  /*1a600*/  LEA.HI.X.SX32 R202, R7, R0.reuse, 0x1, P2 ;  /* 0x0000000007ca7211 */ /* 0x080fe400010f0eff */
[----:B------:R-:W3:Y:S01]  /*1a610*/  LDL.LU R7, [R1+0x76c] ;  /* 0x00076c0001077983 */ /* 0x000ee20000300800 */
[C---:B------:R-:W-:Y:S02]  /*1a620*/  IADD3 R197, P4, R20.reuse, R23, RZ ;  /* 0x0000001714c57210 */ /* 0x040fe40007f9e0ff */
[C---:B------:R-:W-:Y:S01]  /*1a630*/  IADD3 R199, P3, R20.reuse, R19, RZ ;  /* 0x0000001314c77210 */ /* 0x040fe20007f7e0ff */
[----:B------:R-:W4:Y:S01]  /*1a640*/  LDL.LU R157, [R1+0x770] ;  /* 0x00077000019d7983 */ /* 0x000f220000300800 */
[C---:B------:R-:W-:Y:S02]  /*1a650*/  IADD3 R195, P5, R20.reuse, R21, RZ ;  /* 0x0000001514c37210 */ /* 0x040fe40007fbe0ff */
[----:B------:R-:W-:Y:S01]  /*1a660*/  LEA.HI.X.SX32 R198, R23, R0, 0x1, P4 ;  /* 0x0000000017c67211 */ /* 0x000fe200020f0eff */
[----:B------:R-:W2:Y:S01]  /*1a670*/  LDL.LU R155, [R1+0x774] ;  /* 0x00077400019b7983 */ /* 0x000ea20000300800 */
[----:B------:R-:W-:-:S02]  /*1a680*/  IADD3 R193, P0, R20, R154, RZ ;  /* 0x0000009a14c17210 */ /* 0x000fc40007f1e0ff */
[-C--:B------:R-:W-:Y:S01]  /*1a690*/  LEA.HI.X.SX32 R196, R21, R0.reuse, 0x1, P5 ;  /* 0x0000000015c47211 */ /* 0x080fe200028f0eff */
[----:B------:R-:W2:Y:S01]  /*1a6a0*/  LDL.LU R153, [R1+0x77c] ;  /* 0x00077c0001997983 */ /* 0x000ea20000300800 */
[----:B------:R-:W-:-:S03]  /*1a6b0*/  LEA.HI.X.SX32 R200, R19, R0, 0x1, P3 ;  /* 0x0000000013c87211 */ /* 0x000fc600018f0eff */
[----:B------:R-:W2:Y:S01]  /*1a6c0*/  LDL.LU R23, [R1+0x780] ;  /* 0x0007800001177983 */ /* 0x000ea20000300800 */
[----:B------:R-:W-:-:S03]  /*1a6d0*/  LEA.HI.X.SX32 R194, R154, R0, 0x1, P0 ;  /* 0x000000009ac27211 */ /* 0x000fc600000f0eff */
[----:B------:R-:W2:Y:S04]  /*1a6e0*/  LDL.LU R21, [R1+0x784] ;  /* 0x0007840001157983 */ /* 0x000ea80000300800 */
[----:B------:R-:W2:Y:S01]  /*1a6f0*/  LDL.LU R19, [R1+0x788] ;  /* 0x0007880001137983 */ /* 0x000ea20000300800 */
[----:B------:R-:W-:-:S03]  /*1a700*/  IADD3 R191, P1, R20, R152, RZ ;  /* 0x0000009814bf7210 */ /* 0x000fc60007f3e0ff */
[----:B------:R-:W2:Y:S01]  /*1a710*/  LDL.LU R158, [R1+0x790] ;  /* 0x00079000019e7983 */ /* 0x000ea20000300800 */
[----:B------:R-:W-:-:S03]  /*1a720*/  LEA.HI.X.SX32 R192, R152, R0, 0x1, P1 ;  /* 0x0000000098c07211 */ /* 0x000fc600008f0eff */
[----:B------:R-:W2:Y:S04]  /*1a730*/  LDL.LU R156, [R1+0x798] ;  /* 0x00079800019c7983 */ /* 0x000ea80000300800 */
[----:B------:R-:W2:Y:S04]  /*1a740*/  LDL.LU R154, [R1+0x79c] ;  /* 0x00079c00019a7983 */ /* 0x000ea80000300800 */
[----:B------:R-:W2:Y:S01]  /*1a750*/  LDL.LU R152, [R1+0x778] ;  /* 0x0007780001987983 */ /* 0x000ea20000300800 */
[----:B------:R-:W-:-:S04]  /*1a760*/  IADD3 R189, P2, R20, R16, RZ ;  /* 0x0000001014bd7210 */ /* 0x000fc80007f5e0ff */
[----:B------:R-:W-:Y:S02]  /*1a770*/  LEA.HI.X.SX32 R190, R16, R0, 0x1, P2 ;  /* 0x0000000010be7211 */ /* 0x000fe400010f0eff */
[----:B------:R-:W-:-:S04]  /*1a780*/  IADD3 R187, P3, R20, R22, RZ ;  /* 0x0000001614bb7210 */ /* 0x000fc80007f7e0ff */
[----:B------:R-:W-:Y:S02]  /*1a790*/  LEA.HI.X.SX32 R188, R22, R0, 0x1, P3 ;  /* 0x0000000016bc7211 */ /* 0x000fe400018f0eff */
[----:B------:R-:W2:Y:S04]  /*1a7a0*/  LDL.LU R22, [R1+0x7e8] ;  /* 0x0007e80001167983 */ /* 0x000ea80000300800 */
[----:B------:R-:W2:Y:S04]  /*1a7b0*/  LDL.LU R16, [R1+0x7f0] ;  /* 0x0007f00001107983 */ /* 0x000ea80000300800 */
[----:B------:R-:W2:Y:S04]  /*1a7c0*/  LDL.LU R102, [R1+0x600] ;  /* 0x0006000001667983 */ /* 0x000ea80000300800 */
[----:B------:R-:W-:Y:S04]  /*1a7d0*/  STL [R1+0x400], RZ ;  /* 0x000400ff01007387 */ /* 0x000fe80000100800 */
        /* <DEDUP_REMOVED lines=255> */
[----:B------:R-:W-:Y:S04]  /*1b7d0*/  STL [R1], RZ ;  /* 0x000000ff01007387 */ /* 0x000fe80000100800 */
        /* <DEDUP_REMOVED lines=118> */
[----:B------:R-:W-:Y:S01]  /*1bf40*/  STL [R1+0x1dc], RZ ;  /* 0x0001dcff01007387 */ /* 0x000fe20000100800 */
[----:B------:R-:W-:-:S03]  /*1bf50*/  SHF.L.U64.HI R8, R3, 0x2, R8 ;  /* 0x0000000203087819 */ /* 0x000fc60000010208 */
        /* <DEDUP_REMOVED lines=8> */
[----:B------:R1:W-:Y:S04]  /*1bfe0*/  STL [R1+0x944], R8 ;  /* 0x0009440801007387 */ /* 0x0003e80000100800 */
[----:B-1----:R-:W3:Y:S01]  /*1bff0*/  LDL.LU R8, [R1+0x19e4] ;  /* 0x0019e40001087983 */ /* 0x002ee20000300800 */
[----:B------:R-:W-:-:S05]  /*1c000*/  IMAD.SHL.U32 R3, R3, 0x4, RZ ;  /* 0x0000000403037824 */ /* 0x000fca00078e00ff */
[----:B------:R1:W-:Y:S02]  /*1c010*/  STL [R1+0x940], R3 ;  /* 0x0009400301007387 */ /* 0x0003e40000100800 */
[----:B-1----:R-:W-:-:S04]  /*1c020*/  SHF.R.S32.HI R3, RZ, 0x1f, R4 ;  /* 0x0000001fff037819 */ /* 0x002fc80000011404 */
[----:B------:R-:W-:Y:S02]  /*1c030*/  SHF.L.U64.HI R3, R4, 0x2, R3 ;  /* 0x0000000204037819 */ /* 0x000fe40000010203 */
[C---:B---3--:R-:W-:Y:S02]  /*1c040*/  SHF.L.U64.HI R3, R8.reuse, 0x2, R11 ;  /* 0x0000000208037819 */ /* 0x048fe4000001020b */
[----:B------:R-:W3:Y:S04]  /*1c050*/  LDL.LU R11, [R1+0x19e0] ;  /* 0x0019e000010b7983 */ /* 0x000ee80000300800 */
[----:B------:R1:W-:Y:S02]  /*1c060*/  STL [R1+0x93c], R3 ;  /* 0x00093c0301007387 */ /* 0x0003e40000100800 */
[----:B-1----:R-:W-:Y:S01]  /*1c070*/  IMAD.SHL.U32 R3, R8, 0x4, RZ ;  /* 0x0000000408037824 */ /* 0x002fe200078e00ff */
[----:B------:R-:W-:-:S02]  /*1c080*/  SHF.L.U64.HI R8, R9, 0x2, R17 ;  /* 0x0000000209087819 */ /* 0x000fc40000010211 */
[----:B------:R-:W4:Y:S04]  /*1c090*/  LDL.LU R17, [R1+0x19dc] ;  /* 0x0019dc0001117983 */ /* 0x000f280000300800 */
[----:B------:R1:W-:Y:S04]  /*1c0a0*/  STL [R1+0x938], R3 ;  /* 0x0009380301007387 */ /* 0x0003e80000100800 */
[----:B------:R-:W-:Y:S01]  /*1c0b0*/  STL [R1+0x934], R8 ;  /* 0x0009340801007387 */ /* 0x000fe20000100800 */
[----:B-1----:R-:W-:Y:S01]  /*1c0c0*/  IMAD.SHL.U32 R3, R9, 0x4, RZ ;  /* 0x0000000409037824 */ /* 0x002fe200078e00ff */
[----:B------:R-:W-:-:S02]  /*1c0d0*/  SHF.L.U64.HI R9, R10, 0x2, R18 ;  /* 0x000000020a097819 */ /* 0x000fc40000010212 */
[----:B------:R-:W2:Y:S04]  /*1c0e0*/  LDL.LU R18, [R1+0x19d8] ;  /* 0x0019d80001127983 */ /* 0x000ea80000300800 */
[----:B------:R1:W-:Y:S04]  /*1c0f0*/  STL [R1+0x930], R3 ;  /* 0x0009300301007387 */ /* 0x0003e80000100800 */
[----:B------:R4:W-:Y:S01]  /*1c100*/  STL [R1+0x92c], R9 ;  /* 0x00092c0901007387 */ /* 0x0009e20000100800 */
[----:B-1----:R-:W-:Y:S01]  /*1c110*/  IMAD.SHL.U32 R3, R10, 0x4, RZ ;  /* 0x000000040a037824 */ /* 0x002fe200078e00ff */
[----:B---3--:R-:W-:-:S02]  /*1c120*/  SHF.L.U64.HI R8, R11, 0x2, R103 ;  /* 0x000000020b087819 */ /* 0x008fc40000010267 */
[----:B------:R-:W3:Y:S04]  /*1c130*/  LDL.LU R103, [R1+0x19d4] ;  /* 0x0019d40001677983 */ /* 0x000ee80000300800 */
[----:B------:R1:W-:Y:S04]  /*1c140*/  STL [R1+0x928], R3 ;  /* 0x0009280301007387 */ /* 0x0003e80000100800 */
[----:B------:R2:W-:Y:S01]  /*1c150*/  STL [R1+0x924], R8 ;  /* 0x0009240801007387 */ /* 0x0005e20000100800 */
[----:B----4-:R-:W-:Y:S01]  /*1c160*/  SHF.L.U64.HI R9, R17, 0x2, R104 ;  /* 0x0000000211097819 */ /* 0x010fe20000010268 */
[----:B-1----:R-:W-:-:S02]  /*1c170*/  IMAD.SHL.U32 R3, R11, 0x4, RZ ;  /* 0x000000040b037824 */ /* 0x002fc400078e00ff */
[----:B------:R-:W4:Y:S04]  /*1c180*/  LDL.LU R104, [R1+0x19d0] ;  /* 0x0019d00001687983 */ /* 0x000f280000300800 */
[----:B------:R1:W-:Y:S04]  /*1c190*/  STL [R1+0x920], R3 ;  /* 0x0009200301007387 */ /* 0x0003e80000100800 */
[----:B------:R-:W-:Y:S01]  /*1c1a0*/  STL [R1+0x91c], R9 ;  /* 0x00091c0901007387 */ /* 0x000fe20000100800 */
[----:B--2---:R-:W-:-:S03]  /*1c1b0*/  SHF.L.U64.HI R8, R18, 0x2, R105 ;  /* 0x0000000212087819 */ /* 0x004fc60000010269 */
[----:B------:R-:W2:Y:S01]  /*1c1c0*/  LDL.LU R105, [R1+0x19cc] ;  /* 0x0019cc0001697983 */ /* 0x000ea20000300800 */
[----:B-1----:R-:W-:-:S05]  /*1c1d0*/  IMAD.SHL.U32 R3, R17, 0x4, RZ ;  /* 0x0000000411037824 */ /* 0x002fca00078e00ff */
[----:B------:R1:W-:Y:S04]  /*1c1e0*/  STL [R1+0x918], R3 ;  /* 0x0009180301007387 */ /* 0x0003e80000100800 */
[----:B------:R4:W-:Y:S01]  /*1c1f0*/  STL [R1+0x914], R8 ;  /* 0x0009140801007387 */ /* 0x0009e20000100800 */
[----:B-1----:R-:W-:Y:S01]  /*1c200*/  IMAD.SHL.U32 R3, R18, 0x4, RZ ;  /* 0x0000000412037824 */ /* 0x002fe200078e00ff */
[C---:B---3--:R-:W-:Y:S02]  /*1c210*/  SHF.L.U64.HI R9, R103.reuse, 0x2, R106 ;  /* 0x0000000267097819 */ /* 0x048fe4000001026a */
        /* <DEDUP_REMOVED lines=239> */
[----:B---3--:R-:W-:Y:S02]  /*1d110*/  SHF.L.U64.HI R9, R151, 0x2, R211 ;  /* 0x0000000297097819 */ /* 0x008fe400000102d3 */
        /* <DEDUP_REMOVED lines=177> */
[----:B------:R-:W-:Y:S01]  /*1dc30*/  STL [R1+0x674], R8 ;  /* 0x0006740801007387 */ /* 0x000fe20000100800 */
[----:B-1----:R-:W-:Y:S01]  /*1dc40*/  IMAD.SHL.U32 R3, R243, 0x4, RZ ;  /* 0x00000004f3037824 */ /* 0x002fe200078e00ff */
[C---:B---3--:R-:W-:Y:S02]  /*1dc50*/  SHF.L.U64.HI R9, R244.reuse, 0x2, R249 ;  /* 0x00000002f4097819 */ /* 0x048fe400000102f9 */
[----:B------:R-:W3:Y:S04]  /*1dc60*/  LDL.LU R249, [R1+0x1878] ;  /* 0x0018780001f97983 */ /* 0x000ee80000300800 */
[----:B------:R1:W-:Y:S04]  /*1dc70*/  STL [R1+0x670], R3 ;  /* 0x0006700301007387 */ /* 0x0003e80000100800 */
[----:B------:R-:W-:Y:S01]  /*1dc80*/  STL [R1+0x66c], R9 ;  /* 0x00066c0901007387 */ /* 0x000fe20000100800 */
[----:B-1----:R-:W-:Y:S01]  /*1dc90*/  IMAD.SHL.U32 R3, R244, 0x4, RZ ;  /* 0x00000004f4037824 */ /* 0x002fe200078e00ff */
[----:B----4-:R-:W-:-:S02]  /*1dca0*/  SHF.L.U64.HI R8, R245, 0x2, R248 ;  /* 0x00000002f5087819 */ /* 0x010fc400000102f8 */
[----:B------:R-:W4:Y:S04]  /*1dcb0*/  LDL.LU R248, [R1+0x1874] ;  /* 0x0018740001f87983 */ /* 0x000f280000300800 */
[----:B------:R1:W-:Y:S04]  /*1dcc0*/  STL [R1+0x668], R3 ;  /* 0x0006680301007387 */ /* 0x0003e80000100800 */
[----:B------:R-:W3:Y:S01]  /*1dcd0*/  LDL.LU R119, [R1+0xa2c] ;  /* 0x000a2c0001777983 */ /* 0x000ee20000300800 */
[----:B-1----:R-:W-:-:S03]  /*1dce0*/  IMAD.SHL.U32 R3, R245, 0x4, RZ ;  /* 0x00000004f5037824 */ /* 0x002fc600078e00ff */
[----:B------:R2:W-:Y:S04]  /*1dcf0*/  STL [R1+0x664], R8 ;  /* 0x0006640801007387 */ /* 0x0005e80000100800 */
[----:B------:R-:W3:Y:S04]  /*1dd00*/  LDL.LU R118, [R1+0xa30] ;  /* 0x000a300001767983 */ /* 0x000ee80000300800 */
[----:B------:R1:W-:Y:S01]  /*1dd10*/  STL [R1+0x660], R3 ;  /* 0x0006600301007387 */ /* 0x0003e20000100800 */
[----:B--2---:R-:W-:-:S03]  /*1dd20*/  SHF.L.U64.HI R8, R246, 0x2, R247 ;  /* 0x00000002f6087819 */ /* 0x004fc600000102f7 */
[----:B------:R-:W2:Y:S04]  /*1dd30*/  LDL.LU R247, [R1+0x1870] ;  /* 0x0018700001f77983 */ /* 0x000ea80000300800 */
[----:B------:R-:W3:Y:S01]  /*1dd40*/  LDL.LU R117, [R1+0xa34] ;  /* 0x000a340001757983 */ /* 0x000ee20000300800 */
[----:B-1----:R-:W-:-:S03]  /*1dd50*/  IMAD.SHL.U32 R3, R246, 0x4, RZ ;  /* 0x00000004f6037824 */ /* 0x002fc600078e00ff */
[----:B------:R1:W-:Y:S04]  /*1dd60*/  STL [R1+0x65c], R8 ;  /* 0x00065c0801007387 */ /* 0x0003e80000100800 */
[----:B------:R-:W3:Y:S04]  /*1dd70*/  LDL.LU R116, [R1+0xa38] ;  /* 0x000a380001747983 */ /* 0x000ee80000300800 */
[----:B------:R-:W3:Y:S04]  /*1dd80*/  LDL.LU R115, [R1+0xa3c] ;  /* 0x000a3c0001737983 */ /* 0x000ee80000300800 */
[----:B------:R1:W-:Y:S04]  /*1dd90*/  STL [R1+0x658], R3 ;  /* 0x0006580301007387 */ /* 0x0003e80000100800 */
[----:B------:R-:W3:Y:S04]  /*1dda0*/  LDL.LU R114, [R1+0x604] ;  /* 0x0006040001727983 */ /* 0x000ee80000300800 */
[----:B------:R-:W3:Y:S04]  /*1ddb0*/  LDL.LU R113, [R1+0xa40] ;  /* 0x000a400001717983 */ /* 0x000ee80000300800 */
[----:B------:R-:W3:Y:S04]  /*1ddc0*/  LDL.LU R112, [R1+0x608] ;  /* 0x0006080001707983 */ /* 0x000ee80000300800 */
[----:B------:R-:W3:Y:S04]  /*1ddd0*/  LDL.LU R111, [R1+0xa44] ;  /* 0x000a4400016f7983 */ /* 0x000ee80000300800 */
[----:B------:R-:W3:Y:S04]  /*1dde0*/  LDL.LU R110, [R1+0x60c] ;  /* 0x00060c00016e7983 */ /* 0x000ee80000300800 */
[----:B------:R-:W3:Y:S04]  /*1ddf0*/  LDL.LU R109, [R1+0xa48] ;  /* 0x000a4800016d7983 */ /* 0x000ee80000300800 */
[----:B------:R-:W3:Y:S04]  /*1de00*/  LDL R108, [R1+0x94c] ;  /* 0x00094c00016c7983 */ /* 0x000ee80000100800 */
[----:B------:R-:W3:Y:S04]  /*1de10*/  LDL.LU R107, [R1+0xa4c] ;  /* 0x000a4c00016b7983 */ /* 0x000ee80000300800 */
        /* <DEDUP_REMOVED lines=9> */
[----:B-1----:R-:W3:Y:S04]  /*1deb0*/  LDL.LU R8, [R1+0xa60] ;  /* 0x000a600001087983 */ /* 0x002ee80000300800 */
[----:B------:R-:W3:Y:S01]  /*1dec0*/  LDL.LU R3, [R1+0x96c] ;  /* 0x00096c0001037983 */ /* 0x000ee20000300800 */
[----:B----4-:R-:W-:-:S02]  /*1ded0*/  SHF.L.U64.HI R122, R248, 0x2, R252 ;  /* 0x00000002f87a7819 */ /* 0x010fc400000102fc */
[C---:B--2---:R-:W-:Y:S02]  /*1dee0*/  SHF.L.U64.HI R121, R247.reuse, 0x2, R250 ;  /* 0x00000002f7797819 */ /* 0x044fe400000102fa */
[----:B------:R-:W2:Y:S04]  /*1def0*/  LDL.LU R250, [R1+0x186c] ;  /* 0x00186c0001fa7983 */ /* 0x000ea80000300800 */
[----:B------:R1:W-:Y:S04]  /*1df00*/  STL [R1+0x654], R121 ;  /* 0x0006547901007387 */ /* 0x0003e80000100800 */
[----:B------:R-:W4:Y:S01]  /*1df10*/  LDL.LU R252, [R1+0x1868] ;  /* 0x0018680001fc7983 */ /* 0x000f220000300800 */
[----:B------:R-:W-:-:S05]  /*1df20*/  IMAD.SHL.U32 R120, R247, 0x4, RZ ;  /* 0x00000004f7787824 */ /* 0x000fca00078e00ff */
[----:B------:R3:W-:Y:S01]  /*1df30*/  STL [R1+0x650], R120 ;  /* 0x0006507801007387 */ /* 0x0007e20000100800 */
[----:B-1----:R-:W-:-:S03]  /*1df40*/  IMAD.SHL.U32 R121, R248, 0x4, RZ ;  /* 0x00000004f8797824 */ /* 0x002fc600078e00ff */
[----:B------:R-:W-:Y:S01]  /*1df50*/  STL [R1+0x64c], R122 ;  /* 0x00064c7a01007387 */ /* 0x000fe20000100800 */
[C---:B---3--:R-:W-:Y:S01]  /*1df60*/  SHF.L.U64.HI R120, R249.reuse, 0x2, R119 ;  /* 0x00000002f9787819 */ /* 0x048fe20000010277 */
[----:B------:R-:W-:Y:S02]  /*1df70*/  IMAD.SHL.U32 R119, R249, 0x4, RZ ;  /* 0x00000004f9777824 */ /* 0x000fe400078e00ff */
[----:B------:R-:W-:Y:S04]  /*1df80*/  STL [R1+0x648], R121 ;  /* 0x0006487901007387 */ /* 0x000fe80000100800 */
[----:B------:R-:W-:Y:S04]  /*1df90*/  STL [R1+0x644], R120 ;  /* 0x0006447801007387 */ /* 0x000fe80000100800 */
[----:B------:R1:W-:Y:S01]  /*1dfa0*/  STL [R1+0x640], R119 ;  /* 0x0006407701007387 */ /* 0x0003e20000100800 */
[C---:B------:R-:W-:Y:S01]  /*1dfb0*/  SHF.L.U64.HI R115, R114.reuse, 0x2, R115 ;  /* 0x0000000272737819 */ /* 0x040fe20000010273 */
[----:B------:R-:W-:Y:S01]  /*1dfc0*/  IMAD.SHL.U32 R114, R114, 0x4, RZ ;  /* 0x0000000472727824 */ /* 0x000fe200078e00ff */
[----:B------:R-:W-:-:S02]  /*1dfd0*/  SHF.L.U64.HI R113, R112, 0x2, R113 ;  /* 0x0000000270717819 */ /* 0x000fc40000010271 */
[----:B-1----:R-:W-:Y:S01]  /*1dfe0*/  SHF.L.U64.HI R119, R251, 0x2, R117 ;  /* 0x00000002fb777819 */ /* 0x002fe20000010275 */
[----:B------:R-:W-:Y:S01]  /*1dff0*/  IMAD.SHL.U32 R112, R112, 0x4, RZ ;  /* 0x0000000470707824 */ /* 0x000fe200078e00ff */
[C---:B------:R-:W-:Y:S01]  /*1e000*/  SHF.L.U64.HI R111, R110.reuse, 0x2, R111 ;  /* 0x000000026e6f7819 */ /* 0x040fe2000001026f */
[----:B------:R-:W-:Y:S01]  /*1e010*/  IMAD.SHL.U32 R110, R110, 0x4, RZ ;  /* 0x000000046e6e7824 */ /* 0x000fe200078e00ff */
[C---:B------:R-:W-:Y:S01]  /*1e020*/  SHF.L.U64.HI R109, R108.reuse, 0x2, R109 ;  /* 0x000000026c6d7819 */ /* 0x040fe2000001026d */
[----:B------:R-:W-:Y:S01]  /*1e030*/  IMAD.SHL.U32 R108, R108, 0x4, RZ ;  /* 0x000000046c6c7824 */ /* 0x000fe200078e00ff */
[C---:B------:R-:W-:Y:S01]  /*1e040*/  SHF.L.U64.HI R107, R106.reuse, 0x2, R107 ;  /* 0x000000026a6b7819 */ /* 0x040fe2000001026b */
[----:B------:R-:W-:Y:S01]  /*1e050*/  IMAD.SHL.U32 R106, R106, 0x4, RZ ;  /* 0x000000046a6a7824 */ /* 0x000fe200078e00ff */
[C---:B--2---:R-:W-:Y:S01]  /*1e060*/  SHF.L.U64.HI R118, R250.reuse, 0x2, R118 ;  /* 0x00000002fa767819 */ /* 0x044fe20000010276 */
[----:B------:R-:W-:-:S04]  /*1e070*/  IMAD.SHL.U32 R120, R250, 0x4, RZ ;  /* 0x00000004fa787824 */ /* 0x000fc800078e00ff */
[----:B------:R1:W-:Y:S01]  /*1e080*/  STL [R1+0x63c], R118 ;  /* 0x00063c7601007387 */ /* 0x0003e20000100800 */
[C---:B----4-:R-:W-:Y:S01]  /*1e090*/  SHF.L.U64.HI R117, R252.reuse, 0x2, R116 ;  /* 0x00000002fc757819 */ /* 0x050fe20000010274 */
[----:B------:R-:W-:Y:S02]  /*1e0a0*/  IMAD.SHL.U32 R116, R252, 0x4, RZ ;  /* 0x00000004fc747824 */ /* 0x000fe400078e00ff */
[----:B------:R2:W-:Y:S01]  /*1e0b0*/  STL [R1+0x638], R120 ;  /* 0x0006387801007387 */ /* 0x0005e20000100800 */
[----:B-1----:R-:W-:-:S03]  /*1e0c0*/  IMAD.SHL.U32 R118, R251, 0x4, RZ ;  /* 0x00000004fb767824 */ /* 0x002fc600078e00ff */
[----:B------:R1:W-:Y:S04]  /*1e0d0*/  STL [R1+0x634], R119 ;  /* 0x0006347701007387 */ /* 0x0003e80000100800 */
        /* <DEDUP_REMOVED lines=13> */
[----:B------:R-:W4:Y:S04]  /*1e1b0*/  LDL.LU R126, [R1+0xa64] ;  /* 0x000a6400017e7983 */ /* 0x000f280000300800 */
[----:B------:R-:W4:Y:S04]  /*1e1c0*/  LDL.LU R125, [R1+0x970] ;  /* 0x00097000017d7983 */ /* 0x000f280000300800 */
[----:B------:R-:W4:Y:S04]  /*1e1d0*/  LDL.LU R124, [R1+0xa68] ;  /* 0x000a6800017c7983 */ /* 0x000f280000300800 */
[----:B------:R-:W4:Y:S04]  /*1e1e0*/  LDL.LU R123, [R1+0x974] ;  /* 0x00097400017b7983 */ /* 0x000f280000300800 */
[----:B------:R-:W4:Y:S04]  /*1e1f0*/  LDL.LU R122, [R1+0xa6c] ;  /* 0x000a6c00017a7983 */ /* 0x000f280000300800 */
[----:B------:R-:W4:Y:S04]  /*1e200*/  LDL.LU R121, [R1+0x978] ;  /* 0x0009780001797983 */ /* 0x000f280000300800 */
[----:B--2---:R-:W2:Y:S04]  /*1e210*/  LDL.LU R120, [R1+0xa70] ;  /* 0x000a700001787983 */ /* 0x004ea80000300800 */
[----:B-1----:R-:W2:Y:S04]  /*1e220*/  LDL.LU R119, [R1+0x97c] ;  /* 0x00097c0001777983 */ /* 0x002ea80000300800 */
[----:B---3--:R-:W3:Y:S04]  /*1e230*/  LDL.LU R118, [R1+0xa74] ;  /* 0x000a740001767983 */ /* 0x008ee80000300800 */
[----:B----4-:R-:W4:Y:S04]  /*1e240*/  LDL.LU R117, [R1+0x980] ;  /* 0x0009800001757983 */ /* 0x010f280000300800 */
[----:B------:R-:W3:Y:S04]  /*1e250*/  LDL.LU R116, [R1+0xa78] ;  /* 0x000a780001747983 */ /* 0x000ee80000300800 */
[----:B------:R-:W3:Y:S04]  /*1e260*/  LDL.LU R115, [R1+0x984] ;  /* 0x0009840001737983 */ /* 0x000ee80000300800 */
[----:B------:R-:W3:Y:S04]  /*1e270*/  LDL.LU R114, [R1+0xa7c] ;  /* 0x000a7c0001727983 */ /* 0x000ee80000300800 */
[----:B------:R-:W3:Y:S04]  /*1e280*/  LDL.LU R113, [R1+0x988] ;  /* 0x0009880001717983 */ /* 0x000ee80000300800 */
[----:B------:R-:W3:Y:S04]  /*1e290*/  LDL.LU R112, [R1+0xa80] ;  /* 0x000a800001707983 */ /* 0x000ee80000300800 */
[----:B------:R-:W3:Y:S04]  /*1e2a0*/  LDL.LU R111, [R1+0x98c] ;  /* 0x00098c00016f7983 */ /* 0x000ee80000300800 */
[----:B------:R-:W3:Y:S01]  /*1e2b0*/  LDL.LU R110, [R1+0xa84] ;  /* 0x000a8400016e7983 */ /* 0x000ee20000300800 */
[----:B------:R-:W-:-:S03]  /*1e2c0*/  SHF.L.U64.HI R252, R104, 0x2, R105 ;  /* 0x0000000268fc7819 */ /* 0x000fc60000010269 */
[----:B------:R-:W3:Y:S01]  /*1e2d0*/  LDL.LU R109, [R1+0x990] ;  /* 0x00099000016d7983 */ /* 0x000ee20000300800 */
[----:B------:R-:W-:-:S03]  /*1e2e0*/  IMAD.SHL.U32 R251, R104, 0x4, RZ ;  /* 0x0000000468fb7824 */ /* 0x000fc600078e00ff */
[----:B------:R-:W3:Y:S04]  /*1e2f0*/  LDL.LU R108, [R1+0xa88] ;  /* 0x000a8800016c7983 */ /* 0x000ee80000300800 */
[----:B------:R-:W3:Y:S04]  /*1e300*/  LDL.LU R107, [R1+0x994] ;  /* 0x00099400016b7983 */ /* 0x000ee80000300800 */
[----:B------:R-:W3:Y:S04]  /*1e310*/  LDL.LU R106, [R1+0xa8c] ;  /* 0x000a8c00016a7983 */ /* 0x000ee80000300800 */
[----:B------:R-:W3:Y:S04]  /*1e320*/  LDL.LU R105, [R1+0x998] ;  /* 0x0009980001697983 */ /* 0x000ee80000300800 */
[----:B------:R-:W2:Y:S01]  /*1e330*/  LDL.LU R104, [R1+0x99c] ;  /* 0x00099c0001687983 */ /* 0x000ea20000300800 */
[C---:B------:R-:W-:Y:S01]  /*1e340*/  SHF.L.U64.HI R250, R18.reuse, 0x2, R103 ;  /* 0x0000000212fa7819 */ /* 0x040fe20000010267 */
[----:B------:R-:W-:Y:S01]  /*1e350*/  IMAD.SHL.U32 R249, R18, 0x4, RZ ;  /* 0x0000000412f97824 */ /* 0x000fe200078e00ff */
[C---:B------:R-:W-:Y:S01]  /*1e360*/  SHF.L.U64.HI R248, R11.reuse, 0x2, R17 ;  /* 0x000000020bf87819 */ /* 0x040fe20000010211 */
[----:B------:R-:W4:Y:S01]  /*1e370*/  LDL.LU R103, [R1+0xa94] ;  /* 0x000a940001677983 */ /* 0x000f220000300800 */
[----:B------:R-:W-:Y:S01]  /*1e380*/  IMAD.SHL.U32 R247, R11, 0x4, RZ ;  /* 0x000000040bf77824 */ /* 0x000fe200078e00ff */
[----:B------:R-:W-:-:S02]  /*1e390*/  SHF.L.U64.HI R246, R9, 0x2, R10 ;  /* 0x0000000209f67819 */ /* 0x000fc4000001020a */
[----:B------:R-:W3:Y:S01]  /*1e3a0*/  LDL.LU R18, [R1+0x9a0] ;  /* 0x0009a00001127983 */ /* 0x000ee20000300800 */
[----:B------:R-:W-:-:S03]  /*1e3b0*/  IMAD.SHL.U32 R245, R9, 0x4, RZ ;  /* 0x0000000409f57824 */ /* 0x000fc600078e00ff */
[----:B------:R-:W4:Y:S01]  /*1e3c0*/  LDL.LU R17, [R1+0xa98] ;  /* 0x000a980001117983 */ /* 0x000f220000300800 */
[----:B------:R-:W-:-:S03]  /*1e3d0*/  SHF.L.U64.HI R244, R3, 0x2, R8 ;  /* 0x0000000203f47819 */ /* 0x000fc60000010208 */
[----:B------:R-:W4:Y:S01]  /*1e3e0*/  LDL.LU R11, [R1+0x9a4] ;  /* 0x0009a400010b7983 */ /* 0x000f220000300800 */
[----:B------:R-:W-:-:S03]  /*1e3f0*/  IMAD.SHL.U32 R243, R3, 0x4, RZ ;  /* 0x0000000403f37824 */ /* 0x000fc600078e00ff */
[----:B------:R-:W4:Y:S04]  /*1e400*/  LDL.LU R10, [R1+0xa9c] ;  /* 0x000a9c00010a7983 */ /* 0x000f280000300800 */
[----:B------:R-:W4:Y:S04]  /*1e410*/  LDL.LU R9, [R1+0x9a8] ;  /* 0x0009a80001097983 */ /* 0x000f280000300800 */
[----:B------:R-:W4:Y:S04]  /*1e420*/  LDL.LU R8, [R1+0xaa0] ;  /* 0x000aa00001087983 */ /* 0x000f280000300800 */
[----:B------:R-:W4:Y:S01]  /*1e430*/  LDL.LU R3, [R1+0x9ac] ;  /* 0x0009ac0001037983 */ /* 0x000f220000300800 */
[----:B--2---:R-:W-:-:S03]  /*1e440*/  SHF.L.U64.HI R220, R104, 0x2, R14 ;  /* 0x0000000268dc7819 */ /* 0x004fc6000001020e */
[----:B------:R-:W2:Y:S01]  /*1e450*/  LDL.LU R14, [R1+0x1864] ;  /* 0x00186400010e7983 */ /* 0x000ea20000300800 */
[C---:B------:R-:W-:Y:S02]  /*1e460*/  IADD3 R183, P5, R20.reuse, R162, RZ ;  /* 0x000000a214b77210 */ /* 0x040fe40007fbe0ff */
[----:B------:R-:W-:Y:S02]  /*1e470*/  IADD3 R181, P0, R20, R163, RZ ;  /* 0x000000a314b57210 */ /* 0x000fe40007f1e0ff */
[----:B------:R-:W-:Y:S02]  /*1e480*/  LEA.HI.X.SX32 R184, R162, R0, 0x1, P5 ;  /* 0x00000000a2b87211 */ /* 0x000fe400028f0eff */
[C---:B------:R-:W-:Y:S02]  /*1e490*/  IADD3 R185, P4, R20.reuse, R165, RZ ;  /* 0x000000a514b97210 */ /* 0x040fe40007f9e0ff */
[C---:B------:R-:W-:Y:S02]  /*1e4a0*/  IADD3 R175, P3, R20.reuse, R159, RZ ;  /* 0x0000009f14af7210 */ /* 0x040fe40007f7e0ff */
[----:B------:R-:W-:-:S02]  /*1e4b0*/  IADD3 R171, P5, R20, R7, RZ ;  /* 0x0000000714ab7210 */ /* 0x000fc40007fbe0ff */
[----:B------:R-:W-:Y:S02]  /*1e4c0*/  LEA.HI.X.SX32 R182, R163, R0, 0x1, P0 ;  /* 0x00000000a3b67211 */ /* 0x000fe400000f0eff */
[C---:B------:R-:W-:Y:S02]  /*1e4d0*/  IADD3 R169, P0, R20.reuse, R157, RZ ;  /* 0x0000009d14a97210 */ /* 0x040fe40007f1e0ff */
[----:B------:R-:W-:Y:S02]  /*1e4e0*/  IADD3 R179, P1, R20, R160, RZ ;  /* 0x000000a014b37210 */ /* 0x000fe40007f3e0ff */
[-C--:B------:R-:W-:Y:S02]  /*1e4f0*/  LEA.HI.X.SX32 R186, R165, R0.reuse, 0x1, P4 ;  /* 0x00000000a5ba7211 */ /* 0x080fe400020f0eff */
[-C--:B------:R-:W-:Y:S02]  /*1e500*/  LEA.HI.X.SX32 R176, R159, R0.reuse, 0x1, P3 ;  /* 0x000000009fb07211 */ /* 0x080fe400018f0eff */
[----:B------:R-:W-:-:S02]  /*1e510*/  LEA.HI.X.SX32 R172, R7, R0, 0x1, P5 ;  /* 0x0000000007ac7211 */ /* 0x000fc400028f0eff */
[C---:B------:R-:W-:Y:S02]  /*1e520*/  IADD3 R177, P2, R20.reuse, R161, RZ ;  /* 0x000000a114b17210 */ /* 0x040fe40007f5e0ff */
[C---:B------:R-:W-:Y:S02]  /*1e530*/  IADD3 R173, P4, R20.reuse, R6, RZ ;  /* 0x0000000614ad7210 */ /* 0x040fe40007f9e0ff */
[----:B------:R-:W-:Y:S02]  /*1e540*/  IADD3 R159, P5, R20, R19, RZ ;  /* 0x00000013149f7210 */ /* 0x000fe40007fbe0ff */
[-C--:B------:R-:W-:Y:S02]  /*1e550*/  LEA.HI.X.SX32 R170, R157, R0.reuse, 0x1, P0 ;  /* 0x000000009daa7211 */ /* 0x080fe400000f0eff */
[----:B------:R-:W-:Y:S02]  /*1e560*/  LEA.HI.X.SX32 R180, R160, R0, 0x1, P1 ;  /* 0x00000000a0b47211 */ /* 0x000fe400008f0eff */
[----:B------:R-:W-:-:S02]  /*1e570*/  IADD3 R157, P0, R20, R158, RZ ;  /* 0x0000009e149d7210 */ /* 0x000fc40007f1e0ff */
[-C--:B------:R-:W-:Y:S02]  /*1e580*/  LEA.HI.X.SX32 R178, R161, R0.reuse, 0x1, P2 ;  /* 0x00000000a1b27211 */ /* 0x080fe400010f0eff */
[-C--:B------:R-:W-:Y:S02]  /*1e590*/  LEA.HI.X.SX32 R174, R6, R0.reuse, 0x1, P4 ;  /* 0x0000000006ae7211 */ /* 0x080fe400020f0eff */
[----:B------:R-:W-:Y:S02]  /*1e5a0*/  LEA.HI.X.SX32 R160, R19, R0, 0x1, P5 ;  /* 0x0000000013a07211 */ /* 0x000fe400028f0eff */
[----:B------:R-:W-:Y:S01]  /*1e5b0*/  SHF.R.S32.HI R13, RZ, 0x1f, R12 ;  /* 0x0000001fff0d7819 */ /* 0x000fe2000001140c */
[----:B---3--:R-:W-:Y:S01]  /*1e5c0*/  IMAD.SHL.U32 R217, R18, 0x4, RZ ;  /* 0x0000000412d97824 */ /* 0x008fe200078e00ff */
[C---:B------:R-:W-:Y:S01]  /*1e5d0*/  IADD3 R167, P1, R20.reuse, R155, RZ ;  /* 0x0000009b14a77210 */ /* 0x040fe20007f3e0ff */
[----:B------:R-:W1:Y:S01]  /*1e5e0*/  LDC.64 R6, c[0x0][0x218] ;  /* 0x00008600ff067b82 */ /* 0x000e620000000a00 */
[----:B------:R-:W-:-:S02]  /*1e5f0*/  IADD3 R165, P2, R20, R153, RZ ;  /* 0x0000009914a57210 */ /* 0x000fc40007f5e0ff */
[C---:B------:R-:W-:Y:S02]  /*1e600*/  IADD3 R163, P3, R20.reuse, R23, RZ ;  /* 0x0000001714a37210 */ /* 0x040fe40007f7e0ff */
[C---:B------:R-:W-:Y:S02]  /*1e610*/  IADD3 R161, P4, R20.reuse, R21, RZ ;  /* 0x0000001514a17210 */ /* 0x040fe40007f9e0ff */
[----:B------:R-:W-:Y:S02]  /*1e620*/  IADD3 R19, P5, R20, R16, RZ ;  /* 0x0000001014137210 */ /* 0x000fe40007fbe0ff */
[-C--:B------:R-:W-:Y:S02]  /*1e630*/  LEA.HI.X.SX32 R158, R158, R0.reuse, 0x1, P0 ;  /* 0x000000009e9e7211 */ /* 0x080fe400000f0eff */
[----:B------:R-:W-:Y:S02]  /*1e640*/  IADD3 R5, P0, R20, UR7, RZ ;  /* 0x0000000714057c10 */ /* 0x000fe4000ff1e0ff */
[----:B------:R-:W-:-:S02]  /*1e650*/  LEA.HI.X.SX32 R168, R155, R0, 0x1, P1 ;  /* 0x000000009ba87211 */ /* 0x000fc400008f0eff */
[-C--:B------:R-:W-:Y:S02]  /*1e660*/  LEA.HI.X.SX32 R166, R153, R0.reuse, 0x1, P2 ;  /* 0x0000000099a67211 */ /* 0x080fe400010f0eff */
[-C--:B------:R-:W-:Y:S02]  /*1e670*/  LEA.HI.X.SX32 R164, R23, R0.reuse, 0x1, P3 ;  /* 0x0000000017a47211 */ /* 0x080fe400018f0eff */
[-C--:B------:R-:W-:Y:S02]  /*1e680*/  LEA.HI.X.SX32 R162, R21, R0.reuse, 0x1, P4 ;  /* 0x0000000015a27211 */ /* 0x080fe400020f0eff */
[----:B------:R-:W-:Y:S02]  /*1e690*/  LEA.HI.X.SX32 R26, R16, R0, 0x1, P5 ;  /* 0x00000000101a7211 */ /* 0x000fe400028f0eff */
[C---:B------:R-:W-:Y:S02]  /*1e6a0*/  IADD3 R155, P1, R20.reuse, R156, RZ ;  /* 0x0000009c149b7210 */ /* 0x040fe40007f3e0ff */
[----:B------:R-:W-:-:S02]  /*1e6b0*/  IADD3 R153, P2, R20, R154, RZ ;  /* 0x0000009a14997210 */ /* 0x000fc40007f5e0ff */
[C---:B------:R-:W-:Y:S02]  /*1e6c0*/  IADD3 R23, P3, R20.reuse, R152, RZ ;  /* 0x0000009814177210 */ /* 0x040fe40007f7e0ff */
[C---:B------:R-:W-:Y:S02]  /*1e6d0*/  IADD3 R21, P4, R20.reuse, R22, RZ ;  /* 0x0000001614157210 */ /* 0x040fe40007f9e0ff */
[----:B------:R-:W-:Y:S01]  /*1e6e0*/  SHF.L.U64.HI R16, R20, 0x2, R0 ;  /* 0x0000000214107819 */ /* 0x000fe20000010200 */
[----:B------:R-:W-:Y:S01]  /*1e6f0*/  IMAD R20, R13, 0x18, RZ ;  /* 0x000000180d147824 */ /* 0x000fe200078e02ff */
[----:B------:R-:W-:Y:S02]  /*1e700*/  LEA.HI.X.SX32 R13, R102, R0, 0x1, P0 ;  /* 0x00000000660d7211 */ /* 0x000fe400000f0eff */
[----:B----4-:R-:W-:Y:S02]  /*1e710*/  SHF.L.U64.HI R218, R18, 0x2, R103 ;  /* 0x0000000212da7819 */ /* 0x010fe40000010267 */
[----:B------:R-:W-:Y:S01]  /*1e720*/  SHF.L.U64.HI R216, R11, 0x2, R17 ;  /* 0x000000020bd87819 */ /* 0x000fe20000010211 */
[C---:B------:R-:W-:Y:S01]  /*1e730*/  IMAD.SHL.U32 R17, R5.reuse, 0x4, RZ ;  /* 0x0000000405117824 */ /* 0x040fe200078e00ff */
[----:B------:R-:W-:-:S02]  /*1e740*/  SHF.L.U64.HI R18, R5, 0x2, R13 ;  /* 0x0000000205127819 */ /* 0x000fc4000001020d */
[C---:B--2---:R-:W-:Y:S01]  /*1e750*/  SHF.L.U64.HI R210, R14.reuse, 0x2, R15 ;  /* 0x000000020ed27819 */ /* 0x044fe2000001020f */
[----:B------:R-:W-:Y:S01]  /*1e760*/  IMAD.SHL.U32 R209, R14, 0x4, RZ ;  /* 0x000000040ed17824 */ /* 0x000fe200078e00ff */
[----:B------:R2:W5:Y:S04]  /*1e770*/  LDL.LU R15, [R1+0x1860] ;  /* 0x00186000010f7983 */ /* 0x0005680000300800 */
[----:B------:R2:W5:Y:S04]  /*1e780*/  LDL.LU R14, [R1+0x185c] ;  /* 0x00185c00010e7983 */ /* 0x0005680000300800 */
[----:B------:R2:W5:Y:S04]  /*1e790*/  LDL.LU R13, [R1+0x1858] ;  /* 0x00185800010d7983 */ /* 0x0005680000300800 */
[----:B------:R2:W5:Y:S01]  /*1e7a0*/  LDL.LU R5, [R1+0x1854] ;  /* 0x0018540001057983 */ /* 0x0005620000300800 */
[----:B------:R-:W-:Y:S01]  /*1e7b0*/  SHF.R.S32.HI R2, RZ, 0x1f, R4 ;  /* 0x0000001fff027819 */ /* 0x000fe20000011404 */
[----:B-1----:R-:W-:Y:S01]  /*1e7c0*/  IMAD.WIDE.U32 R6, R4, 0x18, R6 ;  /* 0x0000001804067825 */ /* 0x002fe200078e0006 */
[----:B------:R-:W-:-:S03]  /*1e7d0*/  LEA.HI.X.SX32 R156, R156, R0, 0x1, P1 ;  /* 0x000000009c9c7211 */ /* 0x000fc600008f0eff */
[----:B------:R-:W-:Y:S01]  /*1e7e0*/  IMAD R2, R2, 0x18, RZ ;  /* 0x0000001802027824 */ /* 0x000fe200078e02ff */
[-C--:B------:R-:W-:Y:S01]  /*1e7f0*/  LEA.HI.X.SX32 R154, R154, R0.reuse, 0x1, P2 ;  /* 0x000000009a9a7211 */ /* 0x080fe200010f0eff */
[----:B------:R-:W-:Y:S01]  /*1e800*/  IMAD.WIDE.U32 R24, R12, 0x18, R24 ;  /* 0x000000180c187825 */ /* 0x000fe200078e0018 */
[-C--:B------:R-:W-:Y:S01]  /*1e810*/  LEA.HI.X.SX32 R152, R152, R0.reuse, 0x1, P3 ;  /* 0x0000000098987211 */ /* 0x080fe200018f0eff */
[----:B------:R-:W-:Y:S01]  /*1e820*/  USHF.R.S32.HI UR8, URZ, 0x1f, UR4 ;  /* 0x0000001f3f087899 */ /* 0x000fe20008011404 */
[----:B------:R-:W-:Y:S01]  /*1e830*/  LEA.HI.X.SX32 R22, R22, R0, 0x1, P4 ;  /* 0x0000000016167211 */ /* 0x000fe200020f0eff */
[----:B------:R-:W-:Y:S02]  /*1e840*/  IMAD.IADD R0, R7, 0x1, R2 ;  /* 0x0000000107007824 */ /* 0x000fe400078e0202 */
[----:B------:R-:W-:Y:S02]  /*1e850*/  IMAD.MOV.U32 R2, RZ, RZ, R6 ;  /* 0x000000ffff027224 */ /* 0x000fe400078e0006 */
[----:B------:R-:W-:Y:S01]  /*1e860*/  IMAD.IADD R6, R25, 0x1, R20 ;  /* 0x0000000119067824 */ /* 0x000fe200078e0214 */
[----:B------:R-:W-:Y:S01]  /*1e870*/  ULEA.HI UR8, UR8, UR4, URZ, 0x5 ;  /* 0x0000000408087291 */ /* 0x000fe2000f8f283f */
[----:B------:R-:W-:Y:S01]  /*1e880*/  IMAD.MOV.U32 R20, RZ, RZ, R26 ;  /* 0x000000ffff147224 */ /* 0x000fe200078e001a */
[C---:B------:R-:W-:Y:S01]  /*1e890*/  SHF.L.U64.HI R212, R3.reuse, 0x2, R8 ;  /* 0x0000000203d47819 */ /* 0x040fe20000010208 */
[----:B------:R-:W-:Y:S01]  /*1e8a0*/  IMAD.SHL.U32 R211, R3, 0x4, RZ ;  /* 0x0000000403d37824 */ /* 0x000fe200078e00ff */
[----:B------:R-:W-:Y:S01]  /*1e8b0*/  SHF.R.S32.HI R3, RZ, 0x1f, R12 ;  /* 0x0000001fff037819 */ /* 0x000fe2000001140c */
[----:B------:R-:W-:Y:S01]  /*1e8c0*/  IMAD.MOV.U32 R7, RZ, RZ, R24 ;  /* 0x000000ffff077224 */ /* 0x000fe200078e0018 */
[----:B------:R-:W-:Y:S01]  /*1e8d0*/  SHF.L.U64.HI R208, R207, 0x2, R208 ;  /* 0x00000002cfd07819 */ /* 0x000fe200000102d0 */
[----:B------:R-:W-:Y:S01]  /*1e8e0*/  IMAD.SHL.U32 R241, R125, 0x4, RZ ;  /* 0x000000047df17824 */ /* 0x000fe200078e00ff */
        /* <DEDUP_REMOVED lines=23> */
[----:B------:R-:W-:Y:S01]  /*1ea60*/  USHF.R.S32.HI UR8, URZ, 0x5, UR8 ;  /* 0x000000053f087899 */ /* 0x000fe20008011408 */
[----:B------:R-:W-:-:S02]  /*1ea70*/  SHF.L.U64.HI R182, R181, 0x2, R182 ;  /* 0x00000002b5b67819 */ /* 0x000fc400000102b6 */
[----:B------:R-:W-:Y:S02]  /*1ea80*/  CS2R R24, SRZ ;  /* 0x0000000000187805 */ /* 0x000fe4000001ff00 */
[----:B------:R-:W-:Y:S02]  /*1ea90*/  SHF.L.U64.HI R180, R179, 0x2, R180 ;  /* 0x00000002b3b47819 */ /* 0x000fe400000102b4 */
[----:B------:R-:W-:Y:S02]  /*1eaa0*/  CS2R R26, SRZ ;  /* 0x00000000001a7805 */ /* 0x000fe4000001ff00 */
[----:B------:R-:W-:Y:S02]  /*1eab0*/  SHF.L.U64.HI R178, R177, 0x2, R178 ;  /* 0x00000002b1b27819 */ /* 0x000fe400000102b2 */
[----:B------:R-:W-:Y:S02]  /*1eac0*/  CS2R R28, SRZ ;  /* 0x00000000001c7805 */ /* 0x000fe4000001ff00 */
        /* <DEDUP_REMOVED lines=61> */
[----:B------:R-:W-:Y:S01]  /*1eea0*/  CS2R R100, SRZ ;  /* 0x0000000000647805 */ /* 0x000fe2000001ff00 */
[----:B------:R-:W-:Y:S01]  /*1eeb0*/  IMAD.SHL.U32 R207, R207, 0x4, RZ ;  /* 0x00000004cfcf7824 */ /* 0x000fe200078e00ff */
[----:B------:R-:W-:Y:S01]  /*1eec0*/  SHF.L.U64.HI R214, R9, 0x2, R10 ;  /* 0x0000000209d67819 */ /* 0x000fe2000001020a */
[----:B------:R-:W-:Y:S01]  /*1eed0*/  IMAD.SHL.U32 R205, R205, 0x4, RZ ;  /* 0x00000004cdcd7824 */ /* 0x000fe200078e00ff */
[----:B------:R-:W-:Y:S01]  /*1eee0*/  SHF.L.U64.HI R3, R12, 0x2, R3 ;  /* 0x000000020c037819 */ /* 0x000fe20000010203 */
[----:B------:R-:W-:Y:S01]  /*1eef0*/  IMAD.SHL.U32 R203, R203, 0x4, RZ ;  /* 0x00000004cbcb7824 */ /* 0x000fe200078e00ff */
[----:B------:R-:W-:Y:S01]  /*1ef00*/  CS2R R102, SRZ ;  /* 0x0000000000667805 */ /* 0x000fe2000001ff00 */
        /* <DEDUP_REMOVED lines=48> */
[----:B------:R-:W-:-:S02]  /*1f210*/  IMAD.SHL.U32 R153, R153, 0x4, RZ ;  /* 0x0000000499997824 */ /* 0x000fc400078e00ff */
[----:B------:R-:W-:Y:S02]  /*1f220*/  IMAD.SHL.U32 R23, R23, 0x4, RZ ;  /* 0x0000000417177824 */ /* 0x000fe400078e00ff */
[----:B------:R-:W-:Y:S02]  /*1f230*/  IMAD.SHL.U32 R21, R21, 0x4, RZ ;  /* 0x0000000415157824 */ /* 0x000fe400078e00ff */
[----:B------:R-:W-:Y:S02]  /*1f240*/  IMAD.SHL.U32 R19, R19, 0x4, RZ ;  /* 0x0000000413137824 */ /* 0x000fe400078e00ff */
[----:B------:R-:W-:Y:S02]  /*1f250*/  IMAD.SHL.U32 R215, R11, 0x4, RZ ;  /* 0x000000040bd77824 */ /* 0x000fe400078e00ff */
[----:B------:R-:W-:Y:S01]  /*1f260*/  IMAD.SHL.U32 R213, R9, 0x4, RZ ;  /* 0x0000000409d57824 */ /* 0x000fe200078e00ff */
[----:B------:R-:W-:Y:S01]  /*1f270*/  UMOV UR9, 0x5 ;  /* 0x0000000500097882 */ /* 0x000fe20000000000 */
[----:B------:R-:W-:Y:S01]  /*1f280*/  UMOV UR7, 0xffffffff ;  /* 0xffffffff00077882 */ /* 0x000fe20000000000 */
[----:B------:R-:W-:Y:S01]  /*1f290*/  UIADD3 UR48, UR8, -0x6, URZ ;  /* 0xfffffffa08307890 */ /* 0x000fe2000fffe03f */
[----:B--2---:R-:W-:-:S11]  /*1f2a0*/  UMOV UR4, URZ ;  /* 0x0000003f00047c82 */ /* 0x004fd60008000000 */
.L_x_1:
[----:B------:R-:W-:Y:S01]  /*1f2b0*/  STL.64 [R1+0x1a50], R250 ;  /* 0x001a50fa01007387 */ /* 0x000fe20000100a00 */
[----:B------:R-:W-:Y:S01]  /*1f2c0*/  UIADD3 UR7, UR7, 0x1, URZ ;  /* 0x0000000107077890 */ /* 0x000fe2000fffe03f */
[----:B------:R-:W-:-:S04]  /*1f2d0*/  DEPBAR.LE SB0, 0xa ;  /* 0x000082800000791a */ /* 0x000fc80000000000 */
        /* <DEDUP_REMOVED lines=62> */
[----:B-1----:R1:W-:Y:S04]  /*1f6c0*/  STL.64 [R1+0x1858], R124 ;  /* 0x0018587c01007387 */ /* 0x0023e80000100a00 */
[----:B-1----:R-:W2:Y:S04]  /*1f6d0*/  LDL.LU.64 R124, [R1] ;  /* 0x00000000017c7983 */ /* 0x002ea80000300a00 */
[----:B------:R-:W3:Y:S04]  /*1f6e0*/  LDL.LU.64 R126, [R1+0x8] ;  /* 0x00000800017e7983 */ /* 0x000ee80000300a00 */
[----:B------:R-:W4:Y:S04]  /*1f6f0*/  LDL.LU.64 R128, [R1+0x10] ;  /* 0x0000100001807983 */ /* 0x000f280000300a00 */
[----:B------:R-:W2:Y:S04]  /*1f700*/  LDL.LU.64 R130, [R1+0x18] ;  /* 0x0000180001827983 */ /* 0x000ea80000300a00 */
        /* <DEDUP_REMOVED lines=9> */
[----:B------:R-:W3:Y:S01]  /*1f7a0*/  LDL.LU.64 R150, [R1+0x68] ;  /* 0x0000680001967983 */ /* 0x000ee20000300a00 */
[----:B------:R-:W-:Y:S01]  /*1f7b0*/  UISETP.GT.AND UP0, UPT, UR7, 0x6, UPT ;  /* 0x000000060700788c */ /* 0x000fe2000bf04270 */
[----:B------:R-:W-:Y:S01]  /*1f7c0*/  UMOV UR39, 0x40000040 ;  /* 0x4000004000277882 */ /* 0x000fe20000000000 */
[----:B------:R-:W-:Y:S01]  /*1f7d0*/  UMOV UR37, 0x40000040 ;  /* 0x4000004000257882 */ /* 0x000fe20000000000 */
[----:B------:R-:W-:Y:S06]  /*1f7e0*/  BAR.SYNC.DEFER_BLOCKING 0x0 ;  /* 0x0000000000007b1d */ /* 0x000fec0000010000 */
[----:B---3--:R-:W-:Y:S04]  /*1f7f0*/  STL.64 [R1+0x1c50], R150 ;  /* 0x001c509601007387 */ /* 0x008fe80000100a00 */
[----:B--2---:R-:W-:Y:S04]  /*1f800*/  STL.64 [R1+0x1c48], R148 ;  /* 0x001c489401007387 */ /* 0x004fe80000100a00 */
[----:B----4-:R-:W-:Y:S04]  /*1f810*/  STL.64 [R1+0x1c40], R146 ;  /* 0x001c409201007387 */ /* 0x010fe80000100a00 */
        /* <DEDUP_REMOVED lines=60> */
[----:B------:R1:W-:Y:S04]  /*1fbe0*/  STL.64 [R1+0x1a58], R24 ;  /* 0x001a581801007387 */ /* 0x0003e80000100a00 */
[----:B-1----:R-:W2:Y:S04]  /*1fbf0*/  LDL.LU.64 R24, [R1+0x200] ;  /* 0x0002000001187983 */ /* 0x002ea80000300a00 */
        /* <DEDUP_REMOVED lines=63> */
[----:B--2---:R-:W-:Y:S04]  /*1fff0*/  STL.64 [R1+0x1e50], R150 ;  /* 0x001e509601007387 */ /* 0x004fe80000100a00 */
[----:B----4-:R-:W-:Y:S04]  /*20000*/  STL.64 [R1+0x1e48], R148 ;  /* 0x001e489401007387 */ /* 0x010fe80000100a00 */
[----:B---3--:R-:W-:Y:S04]  /*20010*/  STL.64 [R1+0x1e40], R146 ;  /* 0x001e409201007387 */ /* 0x008fe80000100a00 */
        /* <DEDUP_REMOVED lines=124> */
[----:B------:R-:W2:Y:S01]  /*207e0*/  LDL.LU.64 R150, [R1+0x5f8] ;  /* 0x0005f80001967983 */ /* 0x000ea20000300a00 */
[----:B------:R-:W-:-:S03]  /*207f0*/  USEL UR7, UR7, URZ, !UP0 ;  /* 0x0000003f07077287 */ /* 0x000fc6000c000000 */
[----:B------:R-:W3:Y:S01]  /*20800*/  LDL.LU.64 R152, [R1+0x70] ;  /* 0x0000700001987983 */ /* 0x000ee20000300a00 */
[----:B------:R-:W-:Y:S02]  /*20810*/  ULEA UR12, UR7, UR5, 0xe ;  /* 0x00000005070c7291 */ /* 0x000fe4000f8e703f */
[----:B------:R-:W-:Y:S01]  /*20820*/  ULEA UR13, UR7, UR5, 0x10 ;  /* 0x00000005070d7291 */ /* 0x000fe2000f8e803f */
[----:B------:R-:W3:Y:S01]  /*20830*/  LDL.LU.64 R154, [R1+0x78] ;  /* 0x00007800019a7983 */ /* 0x000ee20000300a00 */
[----:B------:R-:W-:Y:S02]  /*20840*/  UIADD3 UR12, UR12, 0x70000, URZ ;  /* 0x000700000c0c7890 */ /* 0x000fe4000fffe03f */
[----:B------:R-:W-:Y:S01]  /*20850*/  USHF.R.U32.HI UR13, URZ, 0x4, UR13 ;  /* 0x000000043f0d7899 */ /* 0x000fe2000801160d */
[----:B------:R-:W3:Y:S01]  /*20860*/  LDL.LU.64 R156, [R1+0x80] ;  /* 0x00008000019c7983 */ /* 0x000ee20000300a00 */
[----:B------:R-:W-:Y:S02]  /*20870*/  USHF.R.U32.HI UR12, URZ, 0x4, UR12 ;  /* 0x000000043f0c7899 */ /* 0x000fe4000801160c */
[----:B------:R-:W-:Y:S01]  /*20880*/  USGXT.U32 UR38, UR13, 0xe ;  /* 0x0000000e0d26789a */ /* 0x000fe20008000000 */
[----:B------:R-:W3:Y:S01]  /*20890*/  LDL.LU.64 R158, [R1+0x88] ;  /* 0x00008800019e7983 */ /* 0x000ee20000300a00 */
[----:B------:R-:W-:-:S02]  /*208a0*/  USGXT.U32 UR36, UR12, 0xe ;  /* 0x0000000e0c24789a */ /* 0x000fc40008000000 */
[----:B------:R-:W-:Y:S01]  /*208b0*/  UIADD3 UR42, UP1, UR38, 0x2, URZ ;  /* 0x00000002262a7890 */ /* 0x000fe2000ff3e03f */
[----:B------:R-:W3:Y:S01]  /*208c0*/  LDL.LU.64 R160, [R1+0x90] ;  /* 0x0000900001a07983 */ /* 0x000ee20000300a00 */
[----:B------:R-:W-:Y:S01]  /*208d0*/  UIADD3 UR40, UP0, UR36, 0x2, URZ ;  /* 0x0000000224287890 */ /* 0x000fe2000ff1e03f */
[----:B------:R-:W-:Y:S01]  /*208e0*/  UMOV UR12, URZ ;  /* 0x0000003f000c7c82 */ /* 0x000fe20008000000 */
[----:B------:R-:W-:Y:S02]  /*208f0*/  UMOV UR13, URZ ;  /* 0x0000003f000d7c82 */ /* 0x000fe40008000000 */
[----:B------:R-:W-:Y:S01]  /*20900*/  UIADD3.X UR41, UR12, 0x40000040, URZ, UP0, !UPT ;  /* 0x400000400c297890 */ /* 0x000fe200087fe43f */
[----:B------:R-:W3:Y:S01]  /*20910*/  LDL.LU.64 R162, [R1+0x98] ;  /* 0x0000980001a27983 */ /* 0x000ee20000300a00 */
[----:B------:R-:W-:Y:S01]  /*20920*/  UIADD3.X UR43, UR13, 0x40000040, URZ, UP1, !UPT ;  /* 0x400000400d2b7890 */ /* 0x000fe20008ffe43f */
[----:B--2---:R-:W-:Y:S01]  /*20930*/  WARPGROUP.ARRIVE ;  /* 0x00000000000079c5 */ /* 0x004fe20000000000 */
[----:B------:R-:W-:Y:S01]  /*20940*/  UIADD3.64 UR44, UR40, 0x2, URZ ;  /* 0x00000002282c7897 */ /* 0x000fe2000fffe03f */
[----:B------:R-:W3:Y:S04]  /*20950*/  LDL.LU.64 R164, [R1+0xa0] ;  /* 0x0000a00001a47983 */ /* 0x000ee80000300a00 */
[----:B------:R-:W-:Y:S01]  /*20960*/  HGMMA.64x256x8.F32.TF32 R24, gdesc[UR36], R24, gsb0 ;  /* 0x07e00000241879f0 */ /* 0x000fe20008002818 */
[----:B------:R-:W-:Y:S01]  /*20970*/  UIADD3.64 UR46, UR42, 0x2, URZ ;  /* 0x000000022a2e7897 */ /* 0x000fe2000fffe03f */
[----:B------:R-:W3:Y:S01]  /*20980*/  LDL.LU.64 R166, [R1+0xa8] ;  /* 0x0000a80001a67983 */ /* 0x000ee20000300a00 */
[----:B------:R-:W-:-:S02]  /*20990*/  UIADD3.64 UR14, UR42, 0x4, URZ ;  /* 0x000000042a0e7897 */ /* 0x000fc4000fffe03f */
[----:B------:R-:W-:Y:S01]  /*209a0*/  UIADD3.64 UR12, UR40, 0x4, URZ ;  /* 0x00000004280c7897 */ /* 0x000fe2000fffe03f */
        /* <DEDUP_REMOVED lines=41> */
[----:B------:R-:W3:Y:S01]  /*20c40*/  LDL.LU.64 R250, [R1+0x1f8] ;  /* 0x0001f80001fa7983 */ /* 0x000ee20000300a00 */
[----:B------:R-:W-:-:S02]  /*20c50*/  WARPGROUP.DEPBAR.LE gsb0, 0x0 ;  /* 0x00008000000079c5 */ /* 0x000fc40000010000 */
[----:B------:R-:W-:-:S06]  /*20c60*/  WARPGROUP.ARRIVE ;  /* 0x00000000000079c5 */ /* 0x000fcc0000000000 */
[----:B------:R-:W-:Y:S03]  /*20c70*/  HGMMA.64x256x8.F32.TF32 R24, gdesc[UR40], R24, gsb0 ;  /* 0x07e00000281879f0 */ /* 0x000fe60008002818 */
[----:B------:R-:W-:Y:S02]  /*20c80*/  WARPGROUP.DEPBAR.LE gsb0, 0x0 ;  /* 0x00008000000079c5 */ /* 0x000fe40000010000 */
[----:B------:R-:W-:-:S15]  /*20c90*/  WARPGROUP.ARRIVE ;  /* 0x00000000000079c5 */ /* 0x000fde0000000000 */
[----:B------:R-:W-:-:S08]  /*20ca0*/  NOP ;  /* 0x0000000000007918 */ /* 0x000fd00000000000 */
[----:B------:R-:W-:Y:S03]  /*20cb0*/  HGMMA.64x256x8.F32.TF32 R24, gdesc[UR44], R24, gsb0 ;  /* 0x07e000002c1879f0 */ /* 0x000fe60008002818 */
[----:B------:R-:W-:Y:S02]  /*20cc0*/  WARPGROUP.DEPBAR.LE gsb0, 0x0 ;  /* 0x00008000000079c5 */ /* 0x000fe40000010000 */
[----:B------:R-:W-:-:S15]  /*20cd0*/  WARPGROUP.ARRIVE ;  /* 0x00000000000079c5 */ /* 0x000fde0000000000 */
[----:B------:R-:W-:-:S08]  /*20ce0*/  NOP ;  /* 0x0000000000007918 */ /* 0x000fd00000000000 */
[----:B------:R-:W-:Y:S03]  /*20cf0*/  HGMMA.64x256x8.F32.TF32 R24, gdesc[UR12], R24, gsb0 ;  /* 0x07e000000c1879f0 */ /* 0x000fe60008002818 */
[----:B------:R-:W-:Y:S02]  /*20d00*/  WARPGROUP.DEPBAR.LE gsb0, 0x0 ;  /* 0x00008000000079c5 */ /* 0x000fe40000010000 */
        /* <DEDUP_REMOVED lines=128> */
[----:B------:R-:W-:Y:S01]  /*21510*/  UIADD3.64 UR30, UR42, 0x7fe, URZ ;  /* 0x000007fe2a1e7897 */ /* 0x000fe2000fffe03f */
[----:B------:R-:W-:Y:S01]  /*21520*/  UMOV UR28, UR36 ;  /* 0x00000024001c7c82 */ /* 0x000fe20008000000 */
[----:B------:R-:W-:Y:S01]  /*21530*/  UMOV UR29, UR37 ;  /* 0x00000025001d7c82 */ /* 0x000fe20008000000 */
        /* <DEDUP_REMOVED lines=9> */
[----:B--2---:R-:W-:-:S06]  /*215d0*/  WARPGROUP.ARRIVE ;  /* 0x00000000000079c5 */ /* 0x004fcc0000000000 */
        /* <DEDUP_REMOVED lines=78> */
[----:B-1----:R-:W3:Y:S04]  /*21ac0*/  LDL.LU.64 R150, [R1+0x1c50] ;  /* 0x001c500001967983 */ /* 0x002ee80000300a00 */
        /* <DEDUP_REMOVED lines=13> */
[----:B------:R-:W-:-:S02]  /*21ba0*/  UIADD3.64 UR36, UR40, 0x1fe, URZ ;  /* 0x000001fe28247897 */ /* 0x000fc4000fffe03f */
[----:B------:R-:W-:Y:S01]  /*21bb0*/  UIADD3.64 UR32, UR40, 0x200, URZ ;  /* 0x0000020028207897 */ /* 0x000fe2000fffe03f */
[----:B------:R-:W2:Y:S01]  /*21bc0*/  LDL.LU.64 R122, [R1+0x1be0] ;  /* 0x001be000017a7983 */ /* 0x000ea20000300a00 */
[----:B------:R-:W-:Y:S01]  /*21bd0*/  UMOV UR34, UR42 ;  /* 0x0000002a00227c82 */ /* 0x000fe20008000000 */
[----:B------:R-:W-:Y:S01]  /*21be0*/  UMOV UR35, UR43 ;  /* 0x0000002b00237c82 */ /* 0x000fe20008000000 */
[----:B------:R-:W-:Y:S01]  /*21bf0*/  UIADD3.64 UR44, UR40, 0x202, URZ ;  /* 0x00000202282c7897 */ /* 0x000fe2000fffe03f */
[----:B------:R-:W2:Y:S01]  /*21c00*/  LDL.LU.64 R120, [R1+0x1bd8] ;  /* 0x001bd80001787983 */ /* 0x000ea20000300a00 */
[----:B------:R-:W-:-:S03]  /*21c10*/  UIADD3.64 UR12, UR40, 0x204, URZ ;  /* 0x00000204280c7897 */ /* 0x000fc6000fffe03f */
        /* <DEDUP_REMOVED lines=48> */
[----:B---3--:R-:W-:-:S06]  /*21f20*/  WARPGROUP.ARRIVE ;  /* 0x00000000000079c5 */ /* 0x008fcc0000000000 */
        /* <DEDUP_REMOVED lines=14> */
[----:B------:R-:W-:Y:S04]  /*22010*/  STL.64 [R1], R124 ;  /* 0x0000007c01007387 */ /* 0x000fe80000100a00 */
        /* <DEDUP_REMOVED lines=64> */
[----:B------:R-:W4:Y:S04]  /*22420*/  LDL.LU.64 R248, [R1+0x1a48] ;  /* 0x001a480001f87983 */ /* 0x000f280000300a00 */
[----:B------:R-:W3:Y:S04]  /*22430*/  LDL.LU.64 R246, [R1+0x1a40] ;  /* 0x001a400001f67983 */ /* 0x000ee80000300a00 */
        /* <DEDUP_REMOVED lines=61> */
[----:B------:R-:W-:Y:S01]  /*22810*/  UMOV UR28, UR36 ;  /* 0x00000024001c7c82 */ /* 0x000fe20008000000 */
[----:B------:R-:W-:Y:S01]  /*22820*/  UMOV UR29, UR37 ;  /* 0x00000025001d7c82 */ /* 0x000fe20008000000 */
[----:B------:R-:W-:Y:S01]  /*22830*/  UMOV UR24, UR32 ;  /* 0x0000002000187c82 */ /* 0x000fe20008000000 */
[----:B------:R-:W-:Y:S01]  /*22840*/  UMOV UR25, UR33 ;  /* 0x0000002100197c82 */ /* 0x000fe20008000000 */
[----:B------:R-:W-:Y:S01]  /*22850*/  UMOV UR20, UR44 ;  /* 0x0000002c00147c82 */ /* 0x000fe20008000000 */
[----:B------:R-:W-:Y:S01]  /*22860*/  UMOV UR21, UR45 ;  /* 0x0000002d00157c82 */ /* 0x000fe20008000000 */
[----:B------:R-:W3:Y:S01]  /*22870*/  LDL R3, [R1+0x950] ;  /* 0x0009500001037983 */ /* 0x000ee20000100800 */
[----:B------:R-:W-:Y:S01]  /*22880*/  UISETP.GT.AND UP1, UPT, UR6, URZ, UPT ;  /* 0x0000003f0600728c */ /* 0x000fe2000bf24270 */
[----:B-----5:R-:W-:Y:S01]  /*22890*/  LOP3.LUT R10, R15, 0x10, RZ, 0x3c, !PT ;  /* 0x000000100f0a7812 */ /* 0x020fe200078e3cff */
[----:B------:R-:W-:-:S02]  /*228a0*/  UISETP.GE.AND UP0, UPT, UR4, UR48, UPT ;  /* 0x000000300400728c */ /* 0x000fc4000bf06270 */
[----:B------:R-:W-:Y:S02]  /*228b0*/  USEL UR14, URZ, 0x4, !UP1 ;  /* 0x000000043f0e7887 */ /* 0x000fe4000c800000 */
[----:B------:R-:W-:Y:S02]  /*228c0*/  UISETP.GT.AND UP2, UPT, UR6, 0x1, UPT ;  /* 0x000000010600788c */ /* 0x000fe4000bf44270 */
[----:B------:R-:W-:Y:S02]  /*228d0*/  USEL UR14, UR14, URZ, !UP0 ;  /* 0x0000003f0e0e7287 */ /* 0x000fe4000c000000 */
[----:B------:R-:W-:Y:S02]  /*228e0*/  USEL UR15, URZ, 0x4, !UP2 ;  /* 0x000000043f0f7887 */ /* 0x000fe4000d000000 */
[----:B------:R-:W-:Y:S02]  /*228f0*/  UIADD3 UR9, UR9, 0x1, URZ ;  /* 0x0000000109097890 */ /* 0x000fe4000fffe03f */
[----:B------:R-:W-:Y:S01]  /*22900*/  ISETP.NE.U32.AND P0, PT, RZ, UR14, PT ;  /* 0x0000000eff007c0c */ /* 0x000fe2000bf05070 */
[----:B------:R-:W-:Y:S01]  /*22910*/  USEL UR16, UR15, URZ, !UP0 ;  /* 0x0000003f0f107287 */ /* 0x000fe2000c000000 */
[----:B------:R-:W-:-:S02]  /*22920*/  UMOV UR14, UR18 ;  /* 0x00000012000e7c82 */ /* 0x000fc40008000000 */
[----:B------:R-:W-:Y:S01]  /*22930*/  UMOV UR15, UR19 ;  /* 0x00000013000f7c82 */ /* 0x000fe20008000000 */
[----:B------:R-:W-:-:S04]  /*22940*/  UISETP.GT.AND UP1, UPT, UR9, 0x6, UPT ;  /* 0x000000060900788c */ /* 0x000fc8000bf24270 */
[----:B------:R-:W-:Y:S02]  /*22950*/  USEL UR9, UR9, URZ, !UP1 ;  /* 0x0000003f09097287 */ /* 0x000fe4000c800000 */
[----:B------:R-:W-:Y:S02]  /*22960*/  UISETP.GT.AND UP1, UPT, UR6, 0x2, UPT ;  /* 0x000000020600788c */ /* 0x000fe4000bf24270 */
[----:B------:R-:W-:Y:S01]  /*22970*/  ULEA UR17, UR9, UR5, 0xe ;  /* 0x0000000509117291 */ /* 0x000fe2000f8e703f */
[----:B--2---:R-:W-:-:S06]  /*22980*/  WARPGROUP.ARRIVE ;  /* 0x00000000000079c5 */ /* 0x004fcc0000000000 */
[----:B------:R-:W-:Y:S01]  /*22990*/  HGMMA.64x256x8.F32.TF32 R24, gdesc[UR28], R24, gsb0 ;  /* 0x07e000001c1879f0 */ /* 0x000fe20008002818 */
[----:B---3--:R-:W-:Y:S01]  /*229a0*/  IADD3 R8, P1, R7, R3, RZ ;  /* 0x0000000307087210 */ /* 0x008fe20007f3e0ff */
[----:B------:R-:W-:-:S04]  /*229b0*/  VIADD R3, R15, UR17 ;  /* 0x000000110f037c36 */ /* 0x000fc80008000000 */
[----:B------:R-:W-:Y:S01]  /*229c0*/  IMAD.X R9, R6, 0x1, R16, P1 ;  /* 0x0000000106097824 */ /* 0x000fe200008e0610 */
[----:B------:R-:W-:Y:S02]  /*229d0*/  WARPGROUP.DEPBAR.LE gsb0, 0x0 ;  /* 0x00008000000079c5 */ /* 0x000fe40000010000 */
[----:B------:R-:W-:-:S15]  /*229e0*/  WARPGROUP.ARRIVE ;  /* 0x00000000000079c5 */ /* 0x000fde0000000000 */
[----:B------:R-:W-:-:S04]  /*229f0*/  NOP ;  /* 0x0000000000007918 */ /* 0x000fc80000000000 */
        /* <DEDUP_REMOVED lines=8> */
[----:B------:R-:W-:Y:S01]  /*22a80*/  HGMMA.64x256x8.F32.TF32 R24, gdesc[UR12], R24, gsb0 ;  /* 0x07e000000c1879f0 */ /* 0x000fe20008002818 */
[----:B------:R-:W-:Y:S02]  /*22a90*/  USEL UR12, URZ, 0x4, !UP1 ;  /* 0x000000043f0c7887 */ /* 0x000fe4000c800000 */
[----:B------:R-:W-:Y:S02]  /*22aa0*/  UISETP.GT.AND UP1, UPT, UR6, 0x3, UPT ;  /* 0x000000030600788c */ /* 0x000fe4000bf24270 */
[----:B------:R-:W-:Y:S01]  /*22ab0*/  USEL UR12, UR12, URZ, !UP0 ;  /* 0x0000003f0c0c7287 */ /* 0x000fe2000c000000 */
[----:B------:R-:W-:Y:S02]  /*22ac0*/  WARPGROUP.DEPBAR.LE gsb0, 0x0 ;  /* 0x00008000000079c5 */ /* 0x000fe40000010000 */
[----:B------:R-:W-:Y:S06]  /*22ad0*/  BAR.SYNC.DEFER_BLOCKING 0x0 ;  /* 0x0000000000007b1d */ /* 0x000fec0000010000 */
[----:B------:R-:W-:Y:S01]  /*22ae0*/  @!PT LDS RZ, [RZ] ;  /* 0x00000000fffff984 */ /* 0x000fe20000000800 */
[----:B------:R-:W-:Y:S01]  /*22af0*/  @!PT LDS RZ, [RZ] ;  /* 0x00000000fffff984 */ /* 0x000fe20000000800 */
[----:B------:R-:W-:Y:S01]  /*22b00*/  @!PT LDS RZ, [RZ] ;  /* 0x00000000fffff984 */ /* 0x000fe20000000800 */
[----:B------:R1:W-:Y:S01]  /*22b10*/  LDGSTS.E [R3+0x70000], desc[UR10][R8.64], P0 ;  /* 0x7000000008037fae */ /* 0x0003e2000812184a */
[----:B------:R-:W-:-:S02]  /*22b20*/  ISETP.NE.U32.AND P0, PT, RZ, UR16, PT ;  /* 0x00000010ff007c0c */ /* 0x000fc4000bf05070 */
[----:B-1----:R-:W-:-:S05]  /*22b30*/  IADD3 R8, P1, R7, R17, RZ ;  /* 0x0000001107087210 */ /* 0x002fca0007f3e0ff */
[----:B------:R-:W-:-:S06]  /*22b40*/  IMAD.X R9, R6, 0x1, R18, P1 ;  /* 0x0000000106097824 */ /* 0x000fcc00008e0612 */
[----:B------:R1:W-:Y:S01]  /*22b50*/  LDGSTS.E [R3+0x70004], desc[UR10][R8.64], P0 ;  /* 0x7000400008037fae */ /* 0x0003e2000812184a */
[----:B------:R-:W-:Y:S01]  /*22b60*/  ISETP.NE.U32.AND P0, PT, RZ, UR12, PT ;  /* 0x0000000cff007c0c */ /* 0x000fe2000bf05070 */
[----:B------:R-:W-:Y:S02]  /*22b70*/  USEL UR12, URZ, 0x4, !UP1 ;  /* 0x000000043f0c7887 */ /* 0x000fe4000c800000 */
[----:B------:R-:W-:Y:S02]  /*22b80*/  UISETP.GT.AND UP1, UPT, UR6, 0x4, UPT ;  /* 0x000000040600788c */ /* 0x000fe4000bf24270 */
[----:B------:R-:W-:Y:S01]  /*22b90*/  USEL UR12, UR12, URZ, !UP0 ;  /* 0x0000003f0c0c7287 */ /* 0x000fe2000c000000 */
[----:B-1----:R-:W-:-:S05]  /*22ba0*/  IADD3 R8, P1, R7, R19, RZ ;  /* 0x0000001307087210 */ /* 0x002fca0007f3e0ff */
[----:B------:R-:W-:-:S05]  /*22bb0*/  IMAD.X R9, R6, 0x1, R20, P1 ;  /* 0x0000000106097824 */ /* 0x000fca00008e0614 */
        /* <DEDUP_REMOVED lines=12> */
[----:B-1----:R-:W-:Y:S01]  /*22c80*/  IADD3 R8, P1, R7, R23, RZ ;  /* 0x0000001707087210 */ /* 0x002fe20007f3e0ff */
[----:B------:R-:W-:Y:S01]  /*22c90*/  VIADD R3, R10, UR17 ;  /* 0x000000110a037c36 */ /* 0x000fe20008000000 */
[----:B------:R-:W-:-:S03]  /*22ca0*/  LOP3.LUT R10, R15, 0x20, RZ, 0x3c, !PT ;  /* 0x000000200f0a7812 */ /* 0x000fc600078e3cff */
[----:B----4-:R-:W-:-:S05]  /*22cb0*/  IMAD.X R9, R6, 0x1, R152, P1 ;  /* 0x0000000106097824 */ /* 0x010fca00008e0698 */
        /* <DEDUP_REMOVED lines=177> */
[----:B------:R-:W-:Y:S02]  /*237d0*/  VIADD R3, R10, UR17 ;  /* 0x000000110a037c36 */ /* 0x000fe40008000000 */
[----:B------:R-:W1:Y:S02]  /*237e0*/  S2R R10, SR_TID.X ;  /* 0x00000000000a7919 */ /* 0x000e640000002100 */
[----:B------:R-:W-:-:S05]  /*237f0*/  IMAD.X R9, R6, 0x1, R200, P1 ;  /* 0x0000000106097824 */ /* 0x000fca00008e06c8 */
[----:B------:R2:W-:Y:S01]  /*23800*/  LDGSTS.E [R3+0x70000], desc[UR10][R8.64], P0 ;  /* 0x7000000008037fae */ /* 0x0005e2000812184a */
[----:B------:R-:W-:Y:S01]  /*23810*/  ISETP.NE.U32.AND P0, PT, RZ, UR12, PT ;  /* 0x0000000cff007c0c */ /* 0x000fe2000bf05070 */
[----:B------:R-:W-:Y:S02]  /*23820*/  USEL UR12, URZ, 0x4, !UP1 ;  /* 0x000000043f0c7887 */ /* 0x000fe4000c800000 */
[----:B------:R-:W-:Y:S02]  /*23830*/  UISETP.GT.AND UP1, UPT, UR6, 0x1f, UPT ;  /* 0x0000001f0600788c */ /* 0x000fe4000bf24270 */
[----:B------:R-:W-:Y:S01]  /*23840*/  USEL UR12, UR12, URZ, !UP0 ;  /* 0x0000003f0c0c7287 */ /* 0x000fe2000c000000 */
[----:B--2---:R-:W-:-:S05]  /*23850*/  IADD3 R8, P1, R7, R201, RZ ;  /* 0x000000c907087210 */ /* 0x004fca0007f3e0ff */
[----:B------:R-:W-:-:S05]  /*23860*/  IMAD.X R9, R6, 0x1, R202, P1 ;  /* 0x0000000106097824 */ /* 0x000fca00008e06ca */
[----:B------:R2:W-:Y:S01]  /*23870*/  LDGSTS.E [R3+0x70004], desc[UR10][R8.64], P0 ;  /* 0x7000400008037fae */ /* 0x0005e2000812184a */
[----:B------:R-:W-:Y:S01]  /*23880*/  ISETP.NE.U32.AND P0, PT, RZ, UR12, PT ;  /* 0x0000000cff007c0c */ /* 0x000fe2000bf05070 */
[----:B------:R-:W-:Y:S01]  /*23890*/  USEL UR12, URZ, 0x4, !UP1 ;  /* 0x000000043f0c7887 */ /* 0x000fe2000c800000 */
[----:B-1----:R-:W-:-:S03]  /*238a0*/  LOP3.LUT R10, R10, 0x1f, RZ, 0xc0, !PT ;  /* 0x0000001f0a0a7812 */ /* 0x002fc600078ec0ff */
[----:B------:R-:W-:Y:S01]  /*238b0*/  USEL UR12, UR12, URZ, !UP0 ;  /* 0x0000003f0c0c7287 */ /* 0x000fe2000c000000 */
[----:B--2---:R-:W-:-:S05]  /*238c0*/  IADD3 R8, P1, R7, R203, RZ ;  /* 0x000000cb07087210 */ /* 0x004fca0007f3e0ff */
[----:B------:R-:W-:-:S05]  /*238d0*/  IMAD.X R9, R6, 0x1, R204, P1 ;  /* 0x0000000106097824 */ /* 0x000fca00008e06cc */
[----:B------:R1:W-:Y:S01]  /*238e0*/  LDGSTS.E [R3+0x70008], desc[UR10][R8.64], P0 ;  /* 0x7000800008037fae */ /* 0x0003e2000812184a */
[----:B------:R-:W-:Y:S01]  /*238f0*/  ISETP.NE.U32.AND P0, PT, RZ, UR12, PT ;  /* 0x0000000cff007c0c */ /* 0x000fe2000bf05070 */
[----:B------:R-:W-:Y:S01]  /*23900*/  ULEA UR12, UR9, UR5, 0x10 ;  /* 0x00000005090c7291 */ /* 0x000fe2000f8e803f */
[----:B-1----:R-:W-:-:S05]  /*23910*/  IADD3 R8, P1, R7, R205, RZ ;  /* 0x000000cd07087210 */ /* 0x002fca0007f3e0ff */
[----:B------:R-:W-:Y:S01]  /*23920*/  IMAD.X R9, R6, 0x1, R206, P1 ;  /* 0x0000000106097824 */ /* 0x000fe200008e06ce */
[----:B------:R-:W-:-:S05]  /*23930*/  PLOP3.LUT P1, PT, PT, PT, UP0, 0x40, 0x0 ;  /* 0x000000000000781c */ /* 0x000fca0003f2e808 */
[----:B------:R1:W-:Y:S01]  /*23940*/  LDGSTS.E [R3+0x7000c], desc[UR10][R8.64], P0 ;  /* 0x7000c00008037fae */ /* 0x0003e2000812184a */
[----:B------:R-:W-:-:S03]  /*23950*/  ISETP.GE.AND P0, PT, R10, UR6, PT ;  /* 0x000000060a007c0c */ /* 0x000fc6000bf06270 */
[----:B------:R-:W0:Y:S01]  /*23960*/  LDGDEPBAR ;  /* 0x00000000000079af */ /* 0x000e220000000000 */
[----:B-1----:R-:W-:-:S04]  /*23970*/  SEL R3, RZ, 0x4, P0 ;  /* 0x00000004ff037807 */ /* 0x002fc80000000000 */
[----:B------:R-:W-:Y:S02]  /*23980*/  SEL R3, R3, RZ, P1 ;  /* 0x000000ff03037207 */ /* 0x000fe40000800000 */
[----:B------:R-:W-:Y:S02]  /*23990*/  IADD3 R10, P1, R2, R207, RZ ;  /* 0x000000cf020a7210 */ /* 0x000fe40007f3e0ff */
[----:B------:R-:W-:Y:S01]  /*239a0*/  ISETP.NE.U32.AND P0, PT, R3, RZ, PT ;  /* 0x000000ff0300720c */ /* 0x000fe20003f05070 */
[----:B------:R-:W-:Y:S02]  /*239b0*/  VIADD R3, R13, UR12 ;  /* 0x0000000c0d037c36 */ /* 0x000fe40008000000 */
[----:B------:R-:W-:Y:S01]  /*239c0*/  IMAD.X R11, R0, 0x1, R208, P1 ;  /* 0x00000001000b7824 */ /* 0x000fe200008e06d0 */
[----:B------:R-:W-:-:S05]  /*239d0*/  IADD3 R8, P1, R2, R211, RZ ;  /* 0x000000d302087210 */ /* 0x000fca0007f3e0ff */
[----:B------:R-:W-:-:S04]  /*239e0*/  IMAD.X R9, R0, 0x1, R212, P1 ;  /* 0x0000000100097824 */ /* 0x000fc800008e06d4 */
[----:B------:R-:W-:Y:S04]  /*239f0*/  LDGSTS.E [R3], desc[UR10][R10.64], P0 ;  /* 0x000000000a037fae */ /* 0x000fe8000812184a */
[----:B------:R1:W-:Y:S04]  /*23a00*/  LDGSTS.E [R3+0x400], desc[UR10][R8.64], P0 ;  /* 0x0040000008037fae */ /* 0x0003e8000812184a */
[----:B------:R-:W2:Y:S01]  /*23a10*/  LDL R10, [R1+0x638] ;  /* 0x00063800010a7983 */ /* 0x000ea20000100800 */
[----:B-1----:R-:W-:-:S03]  /*23a20*/  IADD3 R8, P1, R2, R215, RZ ;  /* 0x000000d702087210 */ /* 0x002fc60007f3e0ff */
[----:B------:R-:W3:Y:S02]  /*23a30*/  LDL R11, [R1+0x63c] ;  /* 0x00063c00010b7983 */ /* 0x000ee40000100800 */
[----:B------:R-:W-:-:S05]  /*23a40*/  IMAD.X R9, R0, 0x1, R216, P1 ;  /* 0x0000000100097824 */ /* 0x000fca00008e06d8 */
[----:B------:R1:W-:Y:S02]  /*23a50*/  LDGSTS.E [R3+0x800], desc[UR10][R8.64], P0 ;  /* 0x0080000008037fae */ /* 0x0003e4000812184a */
[----:B-1----:R-:W-:-:S05]  /*23a60*/  IADD3 R8, P1, R2, R219, RZ ;  /* 0x000000db02087210 */ /* 0x002fca0007f3e0ff */
        /* <DEDUP_REMOVED lines=25> */
[----:B------:R1:W-:Y:S04]  /*23c00*/  LDGSTS.E [R3+0x2c00], desc[UR10][R8.64], P0 ;  /* 0x02c0000008037fae */ /* 0x0003e8000812184a */
[----:B------:R-:W1:Y:S02]  /*23c10*/  LDL R9, [R1+0x608] ;  /* 0x0006080001097983 */ /* 0x000e640000100800 */
[----:B-1----:R-:W-:Y:S02]  /*23c20*/  IADD3 R8, P1, R2, R9, RZ ;  /* 0x0000000902087210 */ /* 0x002fe40007f3e0ff */
[----:B------:R-:W4:Y:S03]  /*23c30*/  LDL R9, [R1+0x60c] ;  /* 0x00060c0001097983 */ /* 0x000f260000100800 */
[----:B----4-:R-:W-:-:S05]  /*23c40*/  IMAD.X R9, R0, 0x1, R9, P1 ;  /* 0x0000000100097824 */ /* 0x010fca00008e0609 */
        /* <DEDUP_REMOVED lines=10> */
[----:B------:R2:W-:Y:S02]  /*23cf0*/  LDGSTS.E [R3+0x3800], desc[UR10][R8.64], P0 ;  /* 0x0380000008037fae */ /* 0x0005e4000812184a */
[----:B--2---:R-:W-:Y:S02]  /*23d00*/  IADD3 R8, P1, R2, R10, RZ ;  /* 0x0000000a02087210 */ /* 0x004fe40007f3e0ff */
[----:B------:R-:W2:Y:S03]  /*23d10*/  LDL R10, [R1+0x69c] ;  /* 0x00069c00010a7983 */ /* 0x000ea60000100800 */
[----:B---3--:R-:W-:Y:S02]  /*23d20*/  IMAD.X R9, R0, 0x1, R11, P1 ;  /* 0x0000000100097824 */ /* 0x008fe400008e060b */
[----:B------:R-:W3:Y:S04]  /*23d30*/  LDL R11, [R1+0x698] ;  /* 0x00069800010b7983 */ /* 0x000ee80000100800 */
[----:B------:R1:W-:Y:S04]  /*23d40*/  LDGSTS.E [R3+0x3c00], desc[UR10][R8.64], P0 ;  /* 0x03c0000008037fae */ /* 0x0003e8000812184a */
[----:B------:R-:W1:Y:S02]  /*23d50*/  LDL R9, [R1+0x648] ;  /* 0x0006480001097983 */ /* 0x000e640000100800 */
[----:B-1----:R-:W-:-:S02]  /*23d60*/  IADD3 R8, P1, R2, R9, RZ ;  /* 0x0000000902087210 */ /* 0x002fc40007f3e0ff */
        /* <DEDUP_REMOVED lines=23> */
[----:B---3--:R-:W-:Y:S02]  /*23ee0*/  IADD3 R8, P1, R2, R11, RZ ;  /* 0x0000000b02087210 */ /* 0x008fe40007f3e0ff */
[----:B------:R-:W3:Y:S03]  /*23ef0*/  LDL R11, [R1+0x6f8] ;  /* 0x0006f800010b7983 */ /* 0x000ee60000100800 */
[----:B--2---:R-:W-:Y:S02]  /*23f00*/  IMAD.X R9, R0, 0x1, R10, P1 ;  /* 0x0000000100097824 */ /* 0x004fe400008e060a */
[----:B------:R-:W2:Y:S04]  /*23f10*/  LDL R10, [R1+0x6fc] ;  /* 0x0006fc00010a7983 */ /* 0x000ea80000100800 */
        /* <DEDUP_REMOVED lines=210> */
[----:B------:R1:W-:Y:S02]  /*24c40*/  LDGSTS.E [R3+0xfc00], desc[UR10][R8.64], P0 ;  /* 0x0fc0000008037fae */ /* 0x0003e4000812184a */
[----:B-1----:R-:W-:Y:S01]  /*24c50*/  IADD3 R8, P1, R2, R209, RZ ;  /* 0x000000d102087210 */ /* 0x002fe20007f3e0ff */
[----:B------:R-:W-:-:S04]  /*24c60*/  VIADD R3, R14, UR12 ;  /* 0x0000000c0e037c36 */ /* 0x000fc80008000000 */
        /* <DEDUP_REMOVED lines=287> */
[----:B------:R-:W1:Y:S01]  /*25e60*/  LDL R9, [R1+0x930] ;  /* 0x0009300001097983 */ /* 0x000e620000100800 */
[----:B------:R-:W-:Y:S01]  /*25e70*/  UIADD3 UR4, UR4, 0x1, URZ ;  /* 0x0000000104047890 */ /* 0x000fe2000fffe03f */
[----:B-1----:R-:W-:Y:S02]  /*25e80*/  IADD3 R8, P1, R2, R9, RZ ;  /* 0x0000000902087210 */ /* 0x002fe40007f3e0ff */
[----:B------:R-:W4:Y:S01]  /*25e90*/  LDL R9, [R1+0x934] ;  /* 0x0009340001097983 */ /* 0x000f220000100800 */
[----:B------:R-:W-:-:S06]  /*25ea0*/  UISETP.NE.U32.AND UP0, UPT, UR8, UR4, UPT ;  /* 0x000000040800728c */ /* 0x000fcc000bf05070 */
[----:B------:R-:W-:Y:S01]  /*25eb0*/  PLOP3.LUT P2, PT, PT, PT, UP0, 0x80, 0x0 ;  /* 0x000000000000781c */ /* 0x000fe20003f4f008 */
[----:B------:R-:W-:Y:S01]  /*25ec0*/  UIADD3 UR6, UR6, -0x20, URZ ;  /* 0xffffffe006067890 */ /* 0x000fe2000fffe03f */
[----:B----4-:R-:W-:-:S05]  /*25ed0*/  IMAD.X R9, R0, 0x1, R9, P1 ;  /* 0x0000000100097824 */ /* 0x010fca00008e0609 */
[----:B------:R3:W-:Y:S02]  /*25ee0*/  LDGSTS.E [R3+0xfa00], desc[UR10][R8.64], P0 ;  /* 0x0fa0000008037fae */ /* 0x0007e4000812184a */
[----:B---3--:R-:W-:Y:S02]  /*25ef0*/  IADD3 R8, P1, R2, R11, RZ ;  /* 0x0000000b02087210 */ /* 0x008fe40007f3e0ff */
[----:B------:R-:W-:-:S03]  /*25f00*/  SHF.R.S32.HI R11, RZ, 0x1f, R4 ;  /* 0x0000001fff0b7819 */ /* 0x000fc60000011404 */
[----:B--2---:R-:W-:Y:S01]  /*25f10*/  IMAD.X R9, R0, 0x1, R10, P1 ;  /* 0x0000000100097824 */ /* 0x004fe200008e060a */
[----:B------:R-:W-:Y:S02]  /*25f20*/  SHF.R.S32.HI R10, RZ, 0x1f, R12 ;  /* 0x0000001fff0a7819 */ /* 0x000fe4000001140c */
[----:B------:R-:W-:Y:S02]  /*25f30*/  LEA R7, P1, R12, R7, 0x2 ;  /* 0x000000070c077211 */ /* 0x000fe400078210ff */
[----:B------:R1:W-:Y:S01]  /*25f40*/  LDGSTS.E [R3+0xfe00], desc[UR10][R8.64], P0 ;  /* 0x0fe0000008037fae */ /* 0x0003e2000812184a */
[C---:B------:R-:W-:Y:S02]  /*25f50*/  LEA R2, P0, R4.reuse, R2, 0x2 ;  /* 0x0000000204027211 */ /* 0x040fe400078010ff */
[----:B------:R-:W-:Y:S01]  /*25f60*/  SHF.L.U64.HI R11, R4, 0x2, R11 ;  /* 0x00000002040b7819 */ /* 0x000fe2000001020b */
[----:B------:R-:W0:Y:S01]  /*25f70*/  LDGDEPBAR ;  /* 0x00000000000079af */ /* 0x000e220000000000 */
[----:B------:R-:W-:-:S03]  /*25f80*/  SHF.L.U64.HI R10, R12, 0x2, R10 ;  /* 0x000000020c0a7819 */ /* 0x000fc6000001020a */
[----:B------:R-:W-:Y:S02]  /*25f90*/  IMAD.X R0, R0, 0x1, R11, P0 ;  /* 0x0000000100007824 */ /* 0x000fe400000e060b */
[----:B------:R-:W-:Y:S01]  /*25fa0*/  IMAD.X R6, R6, 0x1, R10, P1 ;  /* 0x0000000106067824 */ /* 0x000fe200008e060a */
[----:B------:R-:W-:Y:S06]  /*25fb0*/  @P2 BRA `(.L_x_1) ;  /* 0xffffff9000bc2947 */ /* 0x000fec000383ffff */
.L_x_0:
[----:B------:R-:W2:Y:S01]  /*25fc0*/  LDL.LU R209, [R1] ;  /* 0x0000000001d17983 */ /* 0x000ea20000300800 */
[----:B------:R-:W-:Y:S01]  /*25fd0*/  ULDC UR4, c[0x0][0x248] ;  /* 0x0000920000047ab9 */ /* 0x000fe20000000800 */
[----:B------:R-:W-:Y:S01]  /*25fe0*/  ULDC UR6, c[0x0][0x22c] ;  /* 0x00008b0000067ab9 */ /* 0x000fe20000000800 */
[----:B-----5:R-:W3:Y:S01]  /*25ff0*/  S2R R0, SR_TID.X ;  /* 0x0000000000007919 */ /* 0x020ee20000002100 */
[----:B-1----:R-:W-:Y:S01]  /*26000*/  LOP3.LUT R3, R3, 0xfffffeff, RZ, 0xc0, !PT ;  /* 0xfffffeff03037812 */ /* 0x002fe200078ec0ff */
[----:B------:R-:W-:Y:S01]  /*26010*/  ULDC UR8, c[0x0][0x22c] ;  /* 0x00008b0000087ab9 */ /* 0x000fe20000000800 */
[----:B------:R-:W-:Y:S01]  /*26020*/  ULDC UR9, c[0x0][0x248] ;  /* 0x0000920000097ab9 */ /* 0x000fe20000000800 */
[----:B------:R-:W4:Y:S01]  /*26030*/  LDL.LU R11, [R1+0x8] ;  /* 0x00000800010b7983 */ /* 0x000f220000300800 */
[----:B------:R-:W-:Y:S01]  /*26040*/  ULDC UR13, c[0x0][0x248] ;  /* 0x00009200000d7ab9 */ /* 0x000fe20000000800 */
[----:B------:R-:W-:Y:S01]  /*26050*/  ULDC UR14, c[0x0][0x248] ;  /* 0x00009200000e7ab9 */ /* 0x000fe20000000800 */
[----:B------:R-:W-:Y:S01]  /*26060*/  ULDC UR16, c[0x0][0x248] ;  /* 0x0000920000107ab9 */ /* 0x000fe20000000800 */
[----:B------:R-:W3:Y:S01]  /*26070*/  LDL.LU R10, [R1+0x414] ;  /* 0x00041400010a7983 */ /* 0x000ee20000300800 */
        /* <DEDUP_REMOVED lines=15> */
[----:B------:R-:W-:Y:S01]  /*26170*/  STL.64 [R1+0x1a40], R48 ;  /* 0x001a403001007387 */ /* 0x000fe20000100a00 */
        /* <DEDUP_REMOVED lines=11> */
[----:B------:R1:W-:Y:S01]  /*26230*/  STL.64 [R1+0x1a28], R54 ;  /* 0x001a283601007387 */ /* 0x0003e20000100a00 */
[----:B------:R-:W-:Y:S01]  /*26240*/  ULDC UR38, c[0x0][0x248] ;  /* 0x0000920000267ab9 */ /* 0x000fe20000000800 */
        /* <DEDUP_REMOVED lines=10> */
[----:B-1----:R-:W3:Y:S01]  /*262f0*/  LDL.LU R54, [R1+0x9f8] ;  /* 0x0009f80001367983 */ /* 0x002ee20000300800 */
[----:B------:R-:W-:Y:S01]  /*26300*/  ULDC UR50, c[0x0][0x248] ;  /* 0x0000920000327ab9 */ /* 0x000fe20000000800 */
[----:B------:R-:W-:Y:S01]  /*26310*/  ULDC UR51, c[0x0][0x248] ;  /* 0x0000920000337ab9 */ /* 0x000fe20000000800 */
[----:B------:R-:W-:Y:S01]  /*26320*/  ULDC UR52, c[0x0][0x248] ;  /* 0x0000920000347ab9 */ /* 0x000fe20000000800 */
[----:B------:R-:W-:Y:S01]  /*26330*/  STL [R1+0x1a24], R57 ;  /* 0x001a243901007387 */ /* 0x000fe20000100800 */
        /* <DEDUP_REMOVED lines=14> */
[----:B------:R-:W-:-:S04]  /*26420*/  DEPBAR.LE SB0, 0x0 ;  /* 0x000080000000791a */ /* 0x000fc80000000000 */
        /* <DEDUP_REMOVED lines=37> */
[----:B------:R1:W-:Y:S02]  /*26680*/  STL [R1+0x194c], R23 ;  /* 0x00194c1701007387 */ /* 0x0003e40000100800 */
[----:B-1----:R-:W-:Y:S01]  /*26690*/  IMAD R23, R5, UR4, RZ ;  /* 0x0000000405177c24 */ /* 0x002fe2000f8e02ff */
[----:B------:R-:W-:-:S03]  /*266a0*/  ULDC UR4, c[0x0][0x248] ;  /* 0x0000920000047ab9 */ /* 0x000fc60000000800 */
[----:B------:R-:W-:Y:S01]  /*266b0*/  VIADD R52, R23, UR4 ;  /* 0x0000000417347c36 */ /* 0x000fe20008000000 */
        /* <DEDUP_REMOVED lines=30> */
[----:B------:R-:W-:Y:S01]  /*268a0*/  ULDC UR4, c[0x0][0x248] ;  /* 0x0000920000047ab9 */ /* 0x000fe20000000800 */
[----:B--2---:R-:W-:Y:S02]  /*268b0*/  IMAD.MOV.U32 R55, RZ, RZ, R209 ;  /* 0x000000ffff377224 */ /* 0x004fe400078e00d1 */
[----:B------:R-:W-:Y:S01]  /*268c0*/  VIADD R193, R194, UR4 ;  /* 0x00000004c2c17c36 */ /* 0x000fe20008000000 */
[----:B------:R-:W-:-:S03]  /*268d0*/  ULDC UR4, c[0x0][0x248] ;  /* 0x0000920000047ab9 */ /* 0x000fc60000000800 */
[----:B------:R-:W-:Y:S01]  /*268e0*/  VIADD R192, R193, UR4 ;  /* 0x00000004c1c07c36 */ /* 0x000fe20008000000 */
[----:B------:R-:W-:Y:S01]  /*268f0*/  ULDC UR4, c[0x0][0x248] ;  /* 0x0000920000047ab9 */ /* 0x000fe20000000800 */
[----:B----4-:R-:W-:Y:S02]  /*26900*/  IMAD.MOV.U32 R50, RZ, RZ, R11 ;  /* 0x000000ffff327224 */ /* 0x010fe400078e000b */
[----:B------:R-:W-:Y:S01]  /*26910*/  VIADD R191, R192, UR4 ;  /* 0x00000004c0bf7c36 */ /* 0x000fe20008000000 */
[----:B------:R-:W-:Y:S01]  /*26920*/  ULDC UR4, c[0x0][0x248] ;  /* 0x0000920000047ab9 */ /* 0x000fe20000000800 */
[----:B---3--:R-:W-:Y:S02]  /*26930*/  IMAD.MOV.U32 R49, RZ, RZ, R10 ;  /* 0x000000ffff317224 */ /* 0x008fe400078e000a */
[----:B------:R-:W-:Y:S01]  /*26940*/  VIADD R190, R191, UR4 ;  /* 0x00000004bfbe7c36 */ /* 0x000fe20008000000 */
[----:B------:R-:W-:Y:S01]  /*26950*/  ULDC UR4, c[0x0][0x248] ;  /* 0x0000920000047ab9 */ /* 0x000fe20000000800 */
[----:B------:R-:W-:-:S02]  /*26960*/  IMAD.MOV.U32 R51, RZ, RZ, R9 ;  /* 0x000000ffff337224 */ /* 0x000fc400078e0009 */
[----:B------:R-:W-:Y:S01]  /*26970*/  VIADD R189, R190, UR4 ;  /* 0x00000004bebd7c36 */ /* 0x000fe20008000000 */
[----:B------:R-:W-:Y:S01]  /*26980*/  ULDC UR4, c[0x0][0x248] ;  /* 0x0000920000047ab9 */ /* 0x000fe20000000800 */
[----:B------:R-:W-:Y:S02]  /*26990*/  IMAD.MOV.U32 R48, RZ, RZ, R8 ;  /* 0x000000ffff307224 */ /* 0x000fe400078e0008 */
        /* <DEDUP_REMOVED lines=154> */
[----:B------:R-:W-:Y:S02]  /*27340*/  STL [R1+0x1948], R151 ;  /* 0x0019489701007387 */ /* 0x000fe40000100800 */
[----:B------:R-:W-:Y:S01]  /*27350*/  VIADD R241, R238, UR4 ;  /* 0x00000004eef17c36 */ /* 0x000fe20008000000 */
[----:B------:R-:W-:Y:S01]  /*27360*/  ULDC UR4, c[0x0][0x248] ;  /* 0x0000920000047ab9 */ /* 0x000fe20000000800 */
[----:B------:R-:W-:Y:S02]  /*27370*/  STL [R1+0x1944], R150 ;  /* 0x0019449601007387 */ /* 0x000fe40000100800 */
[----:B------:R-:W-:Y:S01]  /*27380*/  VIADD R240, R241, UR4 ;  /* 0x00000004f1f07c36 */ /* 0x000fe20008000000 */
[----:B------:R-:W-:Y:S01]  /*27390*/  ULDC UR4, c[0x0][0x248] ;  /* 0x0000920000047ab9 */ /* 0x000fe20000000800 */
[----:B------:R-:W-:Y:S04]  /*273a0*/  STL [R1+0x1940], R149 ;  /* 0x0019409501007387 */ /* 0x000fe80000100800 */
[----:B------:R-:W-:Y:S01]  /*273b0*/  STL [R1+0x193c], R148 ;  /* 0x00193c9401007387 */ /* 0x000fe20000100800 */
[----:B------:R-:W-:Y:S01]  /*273c0*/  VIADD R243, R240, UR4 ;  /* 0x00000004f0f37c36 */ /* 0x000fe20008000000 */
[----:B------:R-:W-:-:S02]  /*273d0*/  ULDC UR4, c[0x0][0x248] ;  /* 0x0000920000047ab9 */ /* 0x000fc40000000800 */
[----:B------:R-:W-:Y:S04]  /*273e0*/  STL [R1+0x1938], R147 ;  /* 0x0019389301007387 */ /* 0x000fe80000100800 */
[----:B------:R-:W-:Y:S04]  /*273f0*/  STL [R1+0x1934], R146 ;  /* 0x0019349201007387 */ /* 0x000fe80000100800 */
        /* <DEDUP_REMOVED lines=55> */
[----:B------:R-:W-:Y:S04]  /*27770*/  STL [R1+0x189c], R108 ;  /* 0x00189c6c01007387 */ /* 0x000fe80000100800 */
[----:B------:R-:W-:Y:S04]  /*27780*/  STL [R1+0x1898], R107 ;  /* 0x0018986b01007387 */ /* 0x000fe80000100800 */
[----:B------:R-:W-:Y:S04]  /*27790*/  STL [R1+0x1894], R106 ;  /* 0x0018946a01007387 */ /* 0x000fe80000100800 */
[----:B------:R1:W-:Y:S02]  /*277a0*/  STL [R1+0x1890], R105 ;  /* 0x0018906901007387 */ /* 0x0003e40000100800 */
[----:B-1----:R-:W-:Y:S01]  /*277b0*/  VIADD R105, R250, UR4 ;  /* 0x00000004fa697c36 */ /* 0x002fe20008000000 */
        /* <DEDUP_REMOVED lines=8> */
[----:B------:R-:W-:Y:S04]  /*27840*/  STL [R1+0x1888], R103 ;  /* 0x0018886701007387 */ /* 0x000fe80000100800 */
[----:B------:R-:W-:Y:S04]  /*27850*/  STL [R1+0x1884], R102 ;  /* 0x0018846601007387 */ /* 0x000fe80000100800 */
[----:B------:R1:W-:Y:S04]  /*27860*/  STL [R1+0x1880], R101 ;  /* 0x0018806501007387 */ /* 0x0003e80000100800 */
[----:B------:R-:W-:Y:S01]  /*27870*/  STL [R1+0x187c], R100 ;  /* 0x00187c6401007387 */ /* 0x000fe20000100800 */
[----:B-1----:R-:W-:Y:S01]  /*27880*/  VIADD R101, R112, UR4 ;  /* 0x0000000470657c36 */ /* 0x002fe20008000000 */
[----:B------:R-:W-:-:S03]  /*27890*/  ULDC UR4, c[0x0][0x248] ;  /* 0x0000920000047ab9 */ /* 0x000fc60000000800 */
[----:B------:R-:W-:Y:S01]  /*278a0*/  VIADD R111, R101, UR4 ;  /* 0x00000004656f7c36 */ /* 0x000fe20008000000 */
[----:B------:R-:W-:Y:S01]  /*278b0*/  ULDC UR4, c[0x0][0x248] ;  /* 0x0000920000047ab9 */ /* 0x000fe20000000800 */
[----:B------:R1:W-:Y:S04]  /*278c0*/  STL [R1+0x1878], R99 ;  /* 0x0018786301007387 */ /* 0x0003e80000100800 */
[----:B------:R-:W-:Y:S01]  /*278d0*/  STL [R1+0x1874], R98 ;  /* 0x0018746201007387 */ /* 0x000fe20000100800 */
[----:B-1----:R-:W-:Y:S01]  /*278e0*/  VIADD R99, R111, UR4 ;  /* 0x000000046f637c36 */ /* 0x002fe20008000000 */
[----:B------:R-:W-:-:S03]  /*278f0*/  ULDC UR4, c[0x0][0x248] ;  /* 0x0000920000047ab9 */ /* 0x000fc60000000800 */
[----:B------:R-:W-:Y:S01]  /*27900*/  VIADD R104, R99, UR4 ;  /* 0x0000000463687c36 */ /* 0x000fe20008000000 */
[----:B------:R-:W-:Y:S01]  /*27910*/  ULDC UR4, c[0x0][0x248] ;  /* 0x0000920000047ab9 */ /* 0x000fe20000000800 */
[----:B------:R-:W-:Y:S02]  /*27920*/  STL [R1+0x1870], R97 ;  /* 0x0018706101007387 */ /* 0x000fe40000100800 */
[----:B------:R-:W-:Y:S01]  /*27930*/  VIADD R60, R104, UR4 ;  /* 0x00000004683c7c36 */ /* 0x000fe20008000000 */
[----:B------:R-:W-:Y:S01]  /*27940*/  ULDC UR4, c[0x0][0x248] ;  /* 0x0000920000047ab9 */ /* 0x000fe20000000800 */
[----:B------:R1:W-:Y:S04]  /*27950*/  STL [R1+0x186c], R96 ;  /* 0x00186c6001007387 */ /* 0x0003e80000100800 */
[----:B------:R-:W-:Y:S01]  /*27960*/  STL [R1+0x1868], R95 ;  /* 0x0018685f01007387 */ /* 0x000fe20000100800 */
[----:B------:R-:W-:Y:S01]  /*27970*/  VIADD R103, R60, UR4 ;  /* 0x000000043c677c36 */ /* 0x000fe20008000000 */
[----:B------:R-:W-:-:S02]  /*27980*/  ULDC UR4, c[0x0][0x248] ;  /* 0x0000920000047ab9 */ /* 0x000fc40000000800 */
[----:B------:R-:W-:Y:S01]  /*27990*/  STL [R1+0x1864], R94 ;  /* 0x0018645e01007387 */ /* 0x000fe20000100800 */
[----:B-1----:R-:W-:Y:S01]  /*279a0*/  MOV R96, UR11 ;  /* 0x0000000b00607c02 */ /* 0x002fe20008000f00 */
[----:B------:R-:W-:Y:S02]  /*279b0*/  IMAD.SHL.U32 R0, R0, 0x10, RZ ;  /* 0x0000001000007824 */ /* 0x000fe400078e00ff */
[----:B------:R-:W-:Y:S01]  /*279c0*/  STL [R1+0x1860], R93 ;  /* 0x0018605d01007387 */ /* 0x000fe20000100800 */
[----:B------:R-:W-:Y:S01]  /*279d0*/  ISETP.GE.AND P0, PT, R2, R54, PT ;  /* 0x000000360200720c */ /* 0x000fe20003f06270 */
[----:B------:R-:W-:Y:S01]  /*279e0*/  VIADD R6, R5, 0x7 ;  /* 0x0000000705067836 */ /* 0x000fe20000000000 */
[----:B------:R-:W-:Y:S01]  /*279f0*/  ULDC UR11, c[0x0][0x22c] ;  /* 0x00008b00000b7ab9 */ /* 0x000fe20000000800 */
        /* <DEDUP_REMOVED lines=16> */
[----:B------:R-:W-:Y:S01]  /*27b00*/  MOV R94, UR10 ;  /* 0x0000000a005e7c02 */ /* 0x000fe20008000f00 */
[----:B------:R-:W1:Y:S01]  /*27b10*/  S2R R125, SR_TID.X ;  /* 0x00000000007d7919 */ /* 0x000e620000002100 */
[----:B------:R-:W-:Y:S01]  /*27b20*/  VIADD R95, R117, UR4 ;  /* 0x00000004755f7c36 */ /* 0x000fe20008000000 */
[----:B------:R-:W-:Y:S01]  /*27b30*/  ULDC UR4, c[0x0][0x248] ;  /* 0x0000920000047ab9 */ /* 0x000fe20000000800 */
[----:B------:R-:W-:Y:S01]  /*27b40*/  LOP3.LUT R0, R0, 0xf0, RZ, 0xc0, !PT ;  /* 0x000000f000007812 */ /* 0x000fe200078ec0ff */
[----:B------:R-:W-:Y:S01]  /*27b50*/  IMAD.MOV.U32 R22, RZ, RZ, R50 ;  /* 0x000000ffff167224 */ /* 0x000fe200078e0032 */
[----:B------:R-:W-:Y:S01]  /*27b60*/  ISETP.LT.AND P2, PT, R6, UR8, !P0 ;  /* 0x0000000806007c0c */ /* 0x000fe2000c741270 */
[----:B------:R-:W-:Y:S01]  /*27b70*/  VIADD R118, R95, UR4 ;  /* 0x000000045f767c36 */ /* 0x000fe20008000000 */
[----:B------:R-:W-:Y:S01]  /*27b80*/  ULDC UR4, c[0x0][0x248] ;  /* 0x0000920000047ab9 */ /* 0x000fe20000000800 */
[----:B------:R2:W-:Y:S01]  /*27b90*/  STL [R1+0x1960], R94 ;  /* 0x0019605e01007387 */ /* 0x0005e20000100800 */
[----:B------:R-:W-:Y:S01]  /*27ba0*/  IMAD.MOV.U32 R54, RZ, RZ, R51 ;  /* 0x000000ffff367224 */ /* 0x000fe200078e0033 */
[----:B------:R-:W-:Y:S01]  /*27bb0*/  ULDC UR8, c[0x0][0x248] ;  /* 0x0000920000087ab9 */ /* 0x000fe20000000800 */
[----:B------:R-:W-:Y:S01]  /*27bc0*/  IMAD.MOV.U32 R21, RZ, RZ, R55 ;  /* 0x000000ffff157224 */ /* 0x000fe200078e0037 */
[----:B------:R-:W-:Y:S01]  /*27bd0*/  ULDC UR10, c[0x0][0x22c] ;  /* 0x00008b00000a7ab9 */ /* 0x000fe20000000800 */
[----:B--2---:R-:W-:Y:S01]  /*27be0*/  VIADD R94, R118, UR4 ;  /* 0x00000004765e7c36 */ /* 0x004fe20008000000 */
        /* <DEDUP_REMOVED lines=57> */
[----:B-1----:R-:W-:Y:S02]  /*27f80*/  IMAD.SHL.U32 R4, R125, 0x40, RZ ;  /* 0x000000407d047824 */ /* 0x002fe400078e00ff */
[----:B------:R-:W-:Y:S01]  /*27f90*/  VIADD R65, R61, UR4 ;  /* 0x000000043d417c36 */ /* 0x000fe20008000000 */
[----:B------:R-:W-:-:S03]  /*27fa0*/  ULDC UR4, c[0x0][0x248] ;  /* 0x0000920000047ab9 */ /* 0x000fc60000000800 */
[----:B------:R-:W-:Y:S01]  /*27fb0*/  VIADD R145, R65, UR4 ;  /* 0x0000000441917c36 */ /* 0x000fe20008000000 */
[----:B------:R-:W-:Y:S01]  /*27fc0*/  ULDC UR4, c[0x0][0x248] ;  /* 0x0000920000047ab9 */ /* 0x000fe20000000800 */
[----:B------:R-:W-:Y:S02]  /*27fd0*/  LOP3.LUT R4, R4, 0x400, RZ, 0xc0, !PT ;  /* 0x0000040004047812 */ /* 0x000fe400078ec0ff */
[----:B------:R-:W-:Y:S01]  /*27fe0*/  VIADD R144, R145, UR4 ;  /* 0x0000000491907c36 */ /* 0x000fe20008000000 */
[----:B------:R-:W-:Y:S01]  /*27ff0*/  ULDC UR4, c[0x0][0x248] ;  /* 0x0000920000047ab9 */ /* 0x000fe20000000800 */
[----:B------:R-:W-:Y:S01]  /*28000*/  IADD3 R4, R4, UR5, R0 ;  /* 0x0000000504047c10 */ /* 0x000fe2000fffe000 */
[----:B------:R-:W-:Y:S01]  /*28010*/  IMAD.U32 R0, RZ, RZ, UR49 ;  /* 0x00000031ff007e24 */ /* 0x000fe2000f8e00ff */
[----:B------:R-:W-:Y:S01]  /*28020*/  ULDC UR49, c[0x0][0x248] ;  /* 0x0000920000317ab9 */ /* 0x000fe20000000800 */
[----:B------:R-:W-:Y:S01]  /*28030*/  VIADD R68, R144, UR4 ;  /* 0x0000000490447c36 */ /* 0x000fe20008000000 */
[----:B------:R-:W-:Y:S01]  /*28040*/  ULDC UR4, c[0x0][0x248] ;  /* 0x0000920000047ab9 */ /* 0x000fe20000000800 */
[----:B------:R-:W-:-:S02]  /*28050*/  IMAD R4, R0, 0x8, R4 ;  /* 0x0000000800047824 */ /* 0x000fc400078e0204 */
[----:B------:R-:W-:Y:S01]  /*28060*/  VIADD R148, R68, UR4 ;  /* 0x0000000444947c36 */ /* 0x000fe20008000000 */
[----:B------:R-:W-:Y:S01]  /*28070*/  ULDC UR4, c[0x0][0x248] ;  /* 0x0000920000047ab9 */ /* 0x000fe20000000800 */
[----:B------:R-:W-:Y:S02]  /*28080*/  VIADD R0, R5, 0xa ;  /* 0x0000000a05007836 */ /* 0x000fe40000000000 */
[----:B------:R-:W-:Y:S01]  /*28090*/  VIADD R77, R148, UR4 ;  /* 0x00000004944d7c36 */ /* 0x000fe20008000000 */
[----:B------:R-:W-:Y:S01]  /*280a0*/  ULDC UR4, c[0x0][0x248] ;  /* 0x0000920000047ab9 */ /* 0x000fe20000000800 */
[----:B------:R-:W-:Y:S01]  /*280b0*/  BAR.SYNC.DEFER_BLOCKING 0x0 ;  /* 0x0000000000007b1d */ /* 0x000fe20000010000 */
[----:B------:R-:W-:Y:S01]  /*280c0*/  ISETP.LT.AND P1, PT, R0, UR6, !P0 ;  /* 0x0000000600007c0c */ /* 0x000fe2000c721270 */
[----:B------:R-:W-:-:S04]  /*280d0*/  VIADD R83, R77, UR4 ;  /* 0x000000044d537c36 */ /* 0x000fc80008000000 */
[----:B------:R-:W-:Y:S01]  /*280e0*/  ULDC UR4, c[0x0][0x248] ;  /* 0x0000920000047ab9 */ /* 0x000fe20000000800 */
[----:B------:R-:W-:Y:S01]  /*280f0*/  VIADD R0, R5, 0x9 ;  /* 0x0000000905007836 */ /* 0x000fe20000000000 */
[----:B------:R-:W-:Y:S01]  /*28100*/  ULDC UR6, c[0x0][0x22c] ;  /* 0x00008b0000067ab9 */ /* 0x000fe20000000800 */
[----:B------:R-:W-:Y:S01]  /*28110*/  VIADD R82, R83, UR4 ;  /* 0x0000000453527c36 */ /* 0x000fe20008000000 */
[----:B------:R-:W-:-:S03]  /*28120*/  ULDC UR4, c[0x0][0x248] ;  /* 0x0000920000047ab9 */ /* 0x000fc60000000800 */
[----:B------:R-:W-:Y:S01]  /*28130*/  VIADD R86, R82, UR4 ;  /* 0x0000000452567c36 */ /* 0x000fe20008000000 */
[----:B------:R-:W-:Y:S01]  /*28140*/  ULDC UR4, c[0x0][0x248] ;  /* 0x0000920000047ab9 */ /* 0x000fe20000000800 */
[----:B------:R-:W-:Y:S02]  /*28150*/  @P1 LOP3.LUT R3, R3, 0x100, RZ, 0xfc, !PT ;  /* 0x0000010003031812 */ /* 0x000fe400078efcff */
[----:B------:R-:W-:Y:S01]  /*28160*/  VIADD R143, R86, UR4 ;  /* 0x00000004568f7c36 */ /* 0x000fe20008000000 */
[----:B------:R-:W-:Y:S01]  /*28170*/  ISETP.LT.AND P1, PT, R0, UR6, !P0 ;  /* 0x0000000600007c0c */ /* 0x000fe2000c721270 */
[----:B------:R-:W-:Y:S01]  /*28180*/  ULDC UR4, c[0x0][0x248] ;  /* 0x0000920000047ab9 */ /* 0x000fe20000000800 */
[----:B------:R-:W-:Y:S01]  /*28190*/  VIADD R0, R5, 0x8 ;  /* 0x0000000805007836 */ /* 0x000fe20000000000 */
[----:B------:R-:W-:Y:S01]  /*281a0*/  LOP3.LUT R3, R3, 0xffffff7f, RZ, 0xc0, !PT ;  /* 0xffffff7f03037812 */ /* 0x000fe200078ec0ff */
[----:B------:R-:W-:Y:S01]  /*281b0*/  VIADD R146, R143, UR4 ;  /* 0x000000048f927c36 */ /* 0x000fe20008000000 */
[----:B------:R-:W-:Y:S01]  /*281c0*/  ULDC UR4, c[0x0][0x248] ;  /* 0x0000920000047ab9 */ /* 0x000fe20000000800 */
[----:B------:R-:W-:-:S02]  /*281d0*/  ULDC UR6, c[0x0][0x22c] ;  /* 0x00008b0000067ab9 */ /* 0x000fc40000000800 */
[----:B------:R-:W-:Y:S01]  /*281e0*/  VIADD R81, R146, UR4 ;  /* 0x0000000492517c36 */ /* 0x000fe20008000000 */
[----:B------:R-:W-:-:S03]  /*281f0*/  ULDC UR4, c[0x0][0x248] ;  /* 0x0000920000047ab9 */ /* 0x000fc60000000800 */
[----:B------:R-:W-:Y:S01]  /*28200*/  VIADD R142, R81, UR4 ;  /* 0x00000004518e7c36 */ /* 0x000fe20008000000 */
[----:B------:R-:W-:Y:S01]  /*28210*/  @P1 LOP3.LUT R3, R3, 0x80, RZ, 0xfc, !PT ;  /* 0x0000008003031812 */ /* 0x000fe200078efcff */
[----:B------:R-:W-:Y:S01]  /*28220*/  ULDC UR4, c[0x0][0x248] ;  /* 0x0000920000047ab9 */ /* 0x000fe20000000800 */
[----:B------:R-:W-:Y:S01]  /*28230*/  ISETP.LT.AND P1, PT, R0, UR6, !P0 ;  /* 0x0000000600007c0c */ /* 0x000fe2000c721270 */
[----:B------:R-:W-:Y:S01]  /*28240*/  VIADD R84, R142, UR4 ;  /* 0x000000048e547c36 */ /* 0x000fe20008000000 */
[----:B------:R-:W-:Y:S01]  /*28250*/  ULDC UR4, c[0x0][0x248] ;  /* 0x0000920000047ab9 */ /* 0x000fe20000000800 */
[----:B------:R-:W-:Y:S01]  /*28260*/  LOP3.LUT R3, R3, 0xffffffbf, RZ, 0xc0, !PT ;  /* 0xffffffbf03037812 */ /* 0x000fe200078ec0ff */
[----:B------:R-:W-:Y:S01]  /*28270*/  ULDC UR6, c[0x0][0x248] ;  /* 0x0000920000067ab9 */ /* 0x000fe20000000800 */
[----:B------:R-:W-:Y:S01]  /*28280*/  VIADD R85, R84, UR4 ;  /* 0x0000000454557c36 */ /* 0x000fe20008000000 */
[----:B------:R-:W-:-:S03]  /*28290*/  ULDC UR4, c[0x0][0x248] ;  /* 0x0000920000047ab9 */ /* 0x000fc60000000800 */
[----:B------:R-:W-:Y:S01]  /*282a0*/  VIADD R136, R85, UR4 ;  /* 0x0000000455887c36 */ /* 0x000fe20008000000 */
[----:B------:R-:W-:Y:S02]  /*282b0*/  ULDC UR4, c[0x0][0x244] ;  /* 0x0000910000047ab9 */ /* 0x000fe40000000800 */
[----:B------:R-:W-:Y:S01]  /*282c0*/  IMAD R0, R2, UR4, RZ ;  /* 0x0000000402007c24 */ /* 0x000fe2000f8e02ff */
[----:B------:R-:W-:Y:S01]  /*282d0*/  @P1 LOP3.LUT R3, R3, 0x40, RZ, 0xfc, !PT ;  /* 0x0000004003031812 */ /* 0x000fe200078efcff */
[----:B------:R-:W-:Y:S01]  /*282e0*/  VIADD R108, R136, UR6 ;  /* 0x00000006886c7c36 */ /* 0x000fe20008000000 */
[----:B------:R-:W-:Y:S01]  /*282f0*/  ULDC.64 UR6, c[0x0][0x220] ;  /* 0x0000880000067ab9 */ /* 0x000fe20000000a00 */
[----:B------:R-:W-:Y:S01]  /*28300*/  IMAD.MOV.U32 R55, RZ, RZ, R48 ;  /* 0x000000ffff377224 */ /* 0x000fe200078e0030 */
[----:B------:R-:W-:Y:S01]  /*28310*/  LOP3.LUT R3, R3, 0xffffffdf, RZ, 0xc0, !PT ;  /* 0xffffffdf03037812 */ /* 0x000fe200078ec0ff */
[----:B------:R-:W-:Y:S01]  /*28320*/  IMAD.MOV.U32 R16, RZ, RZ, R49 ;  /* 0x000000ffff107224 */ /* 0x000fe200078e0031 */
[C---:B------:R-:W-:Y:S01]  /*28330*/  LEA R2, P1, R0.reuse, UR6, 0x2 ;  /* 0x0000000600027c11 */ /* 0x040fe2000f8210ff */
[----:B------:R-:W-:Y:S01]  /*28340*/  IMAD.MOV.U32 R151, RZ, RZ, R54 ;  /* 0x000000ffff977224 */ /* 0x000fe200078e0036 */
[----:B------:R-:W-:Y:S01]  /*28350*/  @P2 LOP3.LUT R3, R3, 0x20, RZ, 0xfc, !PT ;  /* 0x0000002003032812 */ /* 0x000fe200078efcff */
[----:B------:R-:W-:Y:S01]  /*28360*/  ULDC UR4, c[0x0][0x248] ;  /* 0x0000920000047ab9 */ /* 0x000fe20000000800 */
[----:B------:R-:W-:Y:S01]  /*28370*/  LEA.HI.X.SX32 R0, R0, UR7, 0x2, P1 ;  /* 0x0000000700007c11 */ /* 0x000fe200088f16ff */
[----:B------:R-:W-:Y:S01]  /*28380*/  ULDC UR6, c[0x0][0x248] ;  /* 0x0000920000067ab9 */ /* 0x000fe20000000800 */
[CC--:B------:R-:W-:Y:S01]  /*28390*/  LEA R50, P2, R23.reuse, R2.reuse, 0x2 ;  /* 0x0000000217327211 */ /* 0x0c0fe200078410ff */
[----:B------:R-:W-:Y:S01]  /*283a0*/  VIADD R79, R108, UR4 ;  /* 0x000000046c4f7c36 */ /* 0x000fe20008000000 */
[C---:B------:R-:W-:Y:S01]  /*283b0*/  LEA R48, P1, R52.reuse, R2, 0x2 ;  /* 0x0000000234307211 */ /* 0x040fe200078210ff */
[----:B------:R-:W-:Y:S01]  /*283c0*/  ULDC UR4, c[0x0][0x248] ;  /* 0x0000920000047ab9 */ /* 0x000fe20000000800 */
[-C--:B------:R-:W-:Y:S01]  /*283d0*/  LEA.HI.X.SX32 R51, R23, R0.reuse, 0x2, P2 ;  /* 0x0000000017337211 */ /* 0x080fe200010f16ff */
[----:B------:R-:W-:Y:S01]  /*283e0*/  ULDC UR7, c[0x0][0x248] ;  /* 0x0000920000077ab9 */ /* 0x000fe20000000800 */
[----:B------:R-:W-:-:S03]  /*283f0*/  LEA.HI.X.SX32 R49, R52, R0, 0x2, P1 ;  /* 0x0000000034317211 */ /* 0x000fc600008f16ff */
[----:B------:R1:W-:Y:S04]  /*28400*/  STL.64 [R1+0x17e0], R50 ;  /* 0x0017e03201007387 */ /* 0x0003e80000100a00 */
[----:B------:R2:W-:Y:S01]  /*28410*/  STL.64 [R1+0x17e8], R48 ;  /* 0x0017e83001007387 */ /* 0x0005e20000100a00 */
[----:B-1----:R-:W-:-:S04]  /*28420*/  LEA R50, P2, R53, R2, 0x2 ;  /* 0x0000000235327211 */ /* 0x002fc800078410ff */
[----:B------:R-:W-:Y:S01]  /*28430*/  LEA.HI.X.SX32 R51, R53, R0, 0x2, P2 ;  /* 0x0000000035337211 */ /* 0x000fe200010f16ff */
[----:B--2---:R-:W2:Y:S01]  /*28440*/  LDL.LU.64 R48, [R1+0x1a40] ;  /* 0x001a400001307983 */ /* 0x004ea20000300a00 */
[----:B------:R-:W-:-:S03]  /*28450*/  LEA R52, P2, R206, R2, 0x2 ;  /* 0x00000002ce347211 */ /* 0x000fc600078410ff */
[----:B------:R1:W-:Y:S01]  /*28460*/  STL.64 [R1+0x17d8], R50 ;  /* 0x0017d83201007387 */ /* 0x0003e20000100a00 */
[----:B------:R-:W-:Y:S02]  /*28470*/  LEA.HI.X.SX32 R53, R206, R0, 0x2, P2 ;  /* 0x00000000ce357211 */ /* 0x000fe400010f16ff */
[-C--:B------:R-:W-:Y:S01]  /*28480*/  LEA R206, P2, R204, R2.reuse, 0x2 ;  /* 0x00000002ccce7211 */ /* 0x080fe200078410ff */
[----:B------:R-:W-:Y:S01]  /*28490*/  IMAD.MOV.U32 R23, RZ, RZ, R55 ;  /* 0x000000ffff177224 */ /* 0x000fe200078e0037 */
[----:B-1----:R-:W-:-:S04]  /*284a0*/  LEA R50, P1, R207, R2, 0x2 ;  /* 0x00000002cf327211 */ /* 0x002fc800078210ff */
[----:B------:R-:W-:Y:S02]  /*284b0*/  LEA.HI.X.SX32 R51, R207, R0, 0x2, P1 ;  /* 0x00000000cf337211 */ /* 0x000fe400008f16ff */
[C---:B------:R-:W-:Y:S02]  /*284c0*/  LEA R54, P1, R205.reuse, R2, 0x2 ;  /* 0x00000002cd367211 */ /* 0x040fe400078210ff */
[-C--:B------:R-:W-:Y:S02]  /*284d0*/  LEA.HI.X.SX32 R207, R204, R0.reuse, 0x2, P2 ;  /* 0x00000000cccf7211 */ /* 0x080fe400010f16ff */
[----:B------:R-:W-:Y:S02]  /*284e0*/  LEA.HI.X.SX32 R55, R205, R0, 0x2, P1 ;  /* 0x00000000cd377211 */ /* 0x000fe400008f16ff */
[-C--:B------:R-:W-:Y:S01]  /*284f0*/  LEA R204, P1, R203, R2.reuse, 0x2 ;  /* 0x00000002cbcc7211 */ /* 0x080fe200078210ff */
[----:B------:R1:W-:Y:S01]  /*28500*/  STL.64 [R1+0x17d0], R50 ;  /* 0x0017d03201007387 */ /* 0x0003e20000100a00 */
[----:B------:R-:W-:-:S02]  /*28510*/  LEA R116, P2, R202, R2, 0x2 ;  /* 0x00000002ca747211 */ /* 0x000fc400078410ff */
[-C--:B------:R-:W-:Y:S01]  /*28520*/  LEA.HI.X.SX32 R205, R203, R0.reuse, 0x2, P1 ;  /* 0x00000000cbcd7211 */ /* 0x080fe200008f16ff */
[----:B-1----:R-:W3:Y:S04]  /*28530*/  LDL.LU.64 R50, [R1+0x1a38] ;  /* 0x001a380001327983 */ /* 0x002ee80000300a00 */
[----:B------:R1:W-:Y:S04]  /*28540*/  STL.64 [R1+0x17c8], R52 ;  /* 0x0017c83401007387 */ /* 0x0003e80000100a00 */
[----:B-1----:R-:W4:Y:S04]  /*28550*/  LDL.LU.64 R52, [R1+0x1a30] ;  /* 0x001a300001347983 */ /* 0x002f280000300a00 */
[----:B------:R1:W-:Y:S04]  /*28560*/  STL.64 [R1+0x17c0], R54 ;  /* 0x0017c03601007387 */ /* 0x0003e80000100a00 */
[----:B-1----:R-:W4:Y:S04]  /*28570*/  LDL.LU.64 R54, [R1+0x1a28] ;  /* 0x001a280001367983 */ /* 0x002f280000300a00 */
[----:B------:R1:W-:Y:S04]  /*28580*/  STL.64 [R1+0x17b8], R206 ;  /* 0x0017b8ce01007387 */ /* 0x0003e80000100a00 */
[----:B------:R1:W-:Y:S02]  /*28590*/  STL.64 [R1+0x17b0], R204 ;  /* 0x0017b0cc01007387 */ /* 0x0003e40000100a00 */
[----:B-1----:R-:W-:Y:S01]  /*285a0*/  IMAD.MOV.U32 R206, RZ, RZ, R117 ;  /* 0x000000ffffce7224 */ /* 0x002fe200078e0075 */
[----:B------:R-:W-:-:S02]  /*285b0*/  LEA.HI.X.SX32 R117, R202, R0, 0x2, P2 ;  /* 0x00000000ca757211 */ /* 0x000fc400010f16ff */
[CC--:B------:R-:W-:Y:S02]  /*285c0*/  LEA R202, P2, R200.reuse, R2.reuse, 0x2 ;  /* 0x00000002c8ca7211 */ /* 0x0c0fe400078410ff */
[C---:B------:R-:W-:Y:S02]  /*285d0*/  LEA R204, P1, R201.reuse, R2, 0x2 ;  /* 0x00000002c9cc7211 */ /* 0x040fe400078210ff */
[-C--:B------:R-:W-:Y:S02]  /*285e0*/  LEA.HI.X.SX32 R203, R200, R0.reuse, 0x2, P2 ;  /* 0x00000000c8cb7211 */ /* 0x080fe400010f16ff */
[----:B------:R-:W-:Y:S01]  /*285f0*/  LEA.HI.X.SX32 R205, R201, R0, 0x2, P1 ;  /* 0x00000000c9cd7211 */ /* 0x000fe200008f16ff */
[----:B------:R-:W-:Y:S04]  /*28600*/  STL.64 [R1+0x17a8], R116 ;  /* 0x0017a87401007387 */ /* 0x000fe80000100a00 */
[----:B------:R1:W-:Y:S04]  /*28610*/  STL.64 [R1+0x17a0], R204 ;  /* 0x0017a0cc01007387 */ /* 0x0003e80000100a00 */
[----:B------:R1:W-:Y:S02]  /*28620*/  STL.64 [R1+0x1798], R202 ;  /* 0x001798ca01007387 */ /* 0x0003e40000100a00 */
[----:B-1----:R-:W-:-:S02]  /*28630*/  LEA R204, P1, R199, R2, 0x2 ;  /* 0x00000002c7cc7211 */ /* 0x002fc400078210ff */
[C---:B------:R-:W-:Y:S02]  /*28640*/  LEA R202, P2, R198.reuse, R2, 0x2 ;  /* 0x00000002c6ca7211 */ /* 0x040fe400078410ff */
[-C--:B------:R-:W-:Y:S02]  /*28650*/  LEA.HI.X.SX32 R205, R199, R0.reuse, 0x2, P1 ;  /* 0x00000000c7cd7211 */ /* 0x080fe400008f16ff */
[----:B------:R-:W-:Y:S02]  /*28660*/  LEA.HI.X.SX32 R203, R198, R0, 0x2, P2 ;  /* 0x00000000c6cb7211 */ /* 0x000fe400010f16ff */
[CC--:B------:R-:W-:Y:S02]  /*28670*/  LEA R200, P1, R197.reuse, R2.reuse, 0x2 ;  /* 0x00000002c5c87211 */ /* 0x0c0fe400078210ff */
[----:B------:R-:W-:Y:S02]  /*28680*/  LEA R198, P2, R196, R2, 0x2 ;  /* 0x00000002c4c67211 */ /* 0x000fe400078410ff */
[----:B------:R-:W-:-:S02]  /*28690*/  LEA.HI.X.SX32 R201, R197, R0, 0x2, P1 ;  /* 0x00000000c5c97211 */ /* 0x000fc400008f16ff */
[----:B------:R-:W-:Y:S02]  /*286a0*/  LEA.HI.X.SX32 R199, R196, R0, 0x2, P2 ;  /* 0x00000000c4c77211 */ /* 0x000fe400010f16ff */
[C---:B------:R-:W-:Y:S01]  /*286b0*/  LEA R196, P1, R195.reuse, R2, 0x2 ;  /* 0x00000002c3c47211 */ /* 0x040fe200078210ff */
[----:B------:R-:W-:Y:S01]  /*286c0*/  IMAD.MOV.U32 R207, RZ, RZ, R118 ;  /* 0x000000ffffcf7224 */ /* 0x000fe200078e0076 */
[----:B------:R1:W-:Y:S02]  /*286d0*/  STL.64 [R1+0x1790], R204 ;  /* 0x001790cc01007387 */ /* 0x0003e40000100a00 */
[----:B------:R-:W-:Y:S02]  /*286e0*/  LEA.HI.X.SX32 R197, R195, R0, 0x2, P1 ;  /* 0x00000000c3c57211 */ /* 0x000fe400008f16ff */
[----:B------:R1:W-:Y:S04]  /*286f0*/  STL.64 [R1+0x1788], R202 ;  /* 0x001788ca01007387 */ /* 0x0003e80000100a00 */
[----:B------:R-:W-:Y:S01]  /*28700*/  STL.64 [R1+0x1780], R200 ;  /* 0x001780c801007387 */ /* 0x000fe20000100a00 */
[----:B-1----:R-:W-:Y:S01]  /*28710*/  IMAD.MOV.U32 R204, RZ, RZ, R112 ;  /* 0x000000ffffcc7224 */ /* 0x002fe200078e0070 */
[----:B------:R-:W-:-:S02]  /*28720*/  LEA R112, P2, R194, R2, 0x2 ;  /* 0x00000002c2707211 */ /* 0x000fc400078410ff */
[----:B------:R-:W-:Y:S01]  /*28730*/  STL.64 [R1+0x1778], R198 ;  /* 0x001778c601007387 */ /* 0x000fe20000100a00 */
[----:B------:R-:W-:Y:S02]  /*28740*/  IMAD.MOV.U32 R203, RZ, RZ, R207 ;  /* 0x000000ffffcb7224 */ /* 0x000fe400078e00cf */
[----:B------:R-:W-:Y:S01]  /*28750*/  IMAD.MOV.U32 R207, RZ, RZ, R113 ;  /* 0x000000ffffcf7224 */ /* 0x000fe200078e0071 */
[----:B------:R1:W-:Y:S01]  /*28760*/  STL.64 [R1+0x1770], R196 ;  /* 0x001770c401007387 */ /* 0x0003e20000100a00 */
[----:B------:R-:W-:Y:S02]  /*28770*/  LEA.HI.X.SX32 R113, R194, R0, 0x2, P2 ;  /* 0x00000000c2717211 */ /* 0x000fe400010f16ff */
[----:B------:R-:W-:-:S04]  /*28780*/  LEA R194, P2, R192, R2, 0x2 ;  /* 0x00000002c0c27211 */ /* 0x000fc800078410ff */
[----:B------:R-:W-:Y:S02]  /*28790*/  LEA.HI.X.SX32 R195, R192, R0, 0x2, P2 ;  /* 0x00000000c0c37211 */ /* 0x000fe400010f16ff */
[----:B-1----:R-:W-:-:S04]  /*287a0*/  LEA R196, P1, R193, R2, 0x2 ;  /* 0x00000002c1c47211 */ /* 0x002fc800078210ff */
        /* <DEDUP_REMOVED lines=9> */
[----:B------:R-:W-:Y:S01]  /*28840*/  LEA R190, P2, R188, R2, 0x2 ;  /* 0x00000002bcbe7211 */ /* 0x000fe200078410ff */
[----:B------:R-:W-:Y:S01]  /*28850*/  IMAD.MOV.U32 R202, RZ, RZ, R111 ;  /* 0x000000ffffca7224 */ /* 0x000fe200078e006f */
[----:B------:R-:W-:-:S02]  /*28860*/  LEA.HI.X.SX32 R193, R189, R0, 0x2, P1 ;  /* 0x00000000bdc17211 */ /* 0x000fc400008f16ff */
[----:B------:R-:W-:Y:S02]  /*28870*/  LEA.HI.X.SX32 R191, R188, R0, 0x2, P2 ;  /* 0x00000000bcbf7211 */ /* 0x000fe400010f16ff */
[C---:B------:R-:W-:Y:S01]  /*28880*/  LEA R188, P1, R187.reuse, R2, 0x2 ;  /* 0x00000002bbbc7211 */ /* 0x040fe200078210ff */
[----:B------:R-:W-:Y:S02]  /*28890*/  IMAD.MOV.U32 R201, RZ, RZ, R202 ;  /* 0x000000ffffc97224 */ /* 0x000fe400078e00ca */
[----:B------:R-:W-:Y:S01]  /*288a0*/  IMAD.MOV.U32 R202, RZ, RZ, R206 ;  /* 0x000000ffffca7224 */ /* 0x000fe200078e00ce */
[----:B------:R-:W-:Y:S01]  /*288b0*/  LEA.HI.X.SX32 R189, R187, R0, 0x2, P1 ;  /* 0x00000000bbbd7211 */ /* 0x000fe200008f16ff */
[----:B------:R-:W-:Y:S01]  /*288c0*/  IMAD.MOV.U32 R206, RZ, RZ, R108 ;  /* 0x000000ffffce7224 */ /* 0x000fe200078e006c */
[----:B------:R-:W-:Y:S01]  /*288d0*/  STL.64 [R1+0x1750], R196 ;  /* 0x001750c401007387 */ /* 0x000fe20000100a00 */
[----:B------:R-:W-:Y:S01]  /*288e0*/  LEA R108, P2, R186, R2, 0x2 ;  /* 0x00000002ba6c7211 */ /* 0x000fe200078410ff */
[----:B------:R-:W-:-:S02]  /*288f0*/  IMAD.MOV.U32 R199, RZ, RZ, R109 ;  /* 0x000000ffffc77224 */ /* 0x000fc400078e006d */
[----:B------:R-:W-:Y:S01]  /*28900*/  STL.64 [R1+0x1748], R194 ;  /* 0x001748c201007387 */ /* 0x000fe20000100a00 */
[----:B------:R-:W-:-:S03]  /*28910*/  LEA.HI.X.SX32 R109, R186, R0, 0x2, P2 ;  /* 0x00000000ba6d7211 */ /* 0x000fc600010f16ff */
        /* <DEDUP_REMOVED lines=8> */
[C---:B------:R-:W-:Y:S02]  /*289a0*/  LEA R184, P2, R182.reuse, R2, 0x2 ;  /* 0x00000002b6b87211 */ /* 0x040fe400078410ff */
[-C--:B------:R-:W-:Y:S01]  /*289b0*/  LEA.HI.X.SX32 R187, R183, R0.reuse, 0x2, P1 ;  /* 0x00000000b7bb7211 */ /* 0x080fe200008f16ff */
[----:B------:R-:W-:Y:S01]  /*289c0*/  STL.64 [R1+0x1728], R108 ;  /* 0x0017286c01007387 */ /* 0x000fe20000100a00 */
[----:B------:R-:W-:-:S03]  /*289d0*/  LEA.HI.X.SX32 R185, R182, R0, 0x2, P2 ;  /* 0x00000000b6b97211 */ /* 0x000fc600010f16ff */
[----:B------:R-:W-:Y:S04]  /*289e0*/  STL.64 [R1+0x1720], R190 ;  /* 0x001720be01007387 */ /* 0x000fe80000100a00 */
[----:B------:R-:W-:Y:S01]  /*289f0*/  STL.64 [R1+0x1718], R188 ;  /* 0x001718bc01007387 */ /* 0x000fe20000100a00 */
[----:B------:R-:W-:-:S03]  /*28a00*/  LEA R182, P2, R180, R2, 0x2 ;  /* 0x00000002b4b67211 */ /* 0x000fc600078410ff */
[----:B------:R-:W-:Y:S04]  /*28a10*/  STL.64 [R1+0x1710], R186 ;  /* 0x001710ba01007387 */ /* 0x000fe80000100a00 */
[----:B------:R1:W-:Y:S01]  /*28a20*/  STL.64 [R1+0x1708], R184 ;  /* 0x001708b801007387 */ /* 0x0003e20000100a00 */
[----:B------:R-:W-:Y:S02]  /*28a30*/  LEA.HI.X.SX32 R183, R180, R0, 0x2, P2 ;  /* 0x00000000b4b77211 */ /* 0x000fe400010f16ff */
[----:B-1----:R-:W-:-:S04]  /*28a40*/  LEA R184, P1, R181, R2, 0x2 ;  /* 0x00000002b5b87211 */ /* 0x002fc800078210ff */
[----:B------:R-:W-:-:S05]  /*28a50*/  LEA.HI.X.SX32 R185, R181, R0, 0x2, P1 ;  /* 0x00000000b5b97211 */ /* 0x000fca00008f16ff */
[----:B------:R1:W-:Y:S04]  /*28a60*/  STL.64 [R1+0x1700], R184 ;  /* 0x001700b801007387 */ /* 0x0003e80000100a00 */
[----:B------:R2:W-:Y:S01]  /*28a70*/  STL.64 [R1+0x16f8], R182 ;  /* 0x0016f8b601007387 */ /* 0x0005e20000100a00 */
[CC--:B-1----:R-:W-:Y:S02]  /*28a80*/  LEA R184, P1, R179.reuse, R2.reuse, 0x2 ;  /* 0x00000002b3b87211 */ /* 0x0c2fe400078210ff */
[C---:B--2---:R-:W-:Y:S02]  /*28a90*/  LEA R182, P2, R178.reuse, R2, 0x2 ;  /* 0x00000002b2b67211 */ /* 0x044fe400078410ff */
[-C--:B------:R-:W-:Y:S02]  /*28aa0*/  LEA.HI.X.SX32 R185, R179, R0.reuse, 0x2, P1 ;  /* 0x00000000b3b97211 */ /* 0x080fe400008f16ff */
[----:B------:R-:W-:-:S02]  /*28ab0*/  LEA.HI.X.SX32 R183, R178, R0, 0x2, P2 ;  /* 0x00000000b2b77211 */ /* 0x000fc400010f16ff */
[CC--:B------:R-:W-:Y:S02]  /*28ac0*/  LEA R180, P1, R177.reuse, R2.reuse, 0x2 ;  /* 0x00000002b1b47211 */ /* 0x0c0fe400078210ff */
[C---:B------:R-:W-:Y:S02]  /*28ad0*/  LEA R178, P2, R176.reuse, R2, 0x2 ;  /* 0x00000002b0b27211 */ /* 0x040fe400078410ff */
[-C--:B------:R-:W-:Y:S02]  /*28ae0*/  LEA.HI.X.SX32 R181, R177, R0.reuse, 0x2, P1 ;  /* 0x00000000b1b57211 */ /* 0x080fe400008f16ff */
[----:B------:R-:W-:Y:S01]  /*28af0*/  LEA.HI.X.SX32 R179, R176, R0, 0x2, P2 ;  /* 0x00000000b0b37211 */ /* 0x000fe200010f16ff */
[----:B------:R-:W-:Y:S04]  /*28b00*/  STL.64 [R1+0x16f0], R184 ;  /* 0x0016f0b801007387 */ /* 0x000fe80000100a00 */
[----:B------:R-:W-:Y:S01]  /*28b10*/  STL.64 [R1+0x16e8], R182 ;  /* 0x0016e8b601007387 */ /* 0x000fe20000100a00 */
[----:B------:R-:W-:-:S03]  /*28b20*/  LEA R176, P2, R174, R2, 0x2 ;  /* 0x00000002aeb07211 */ /* 0x000fc600078410ff */
[----:B------:R-:W-:Y:S04]  /*28b30*/  STL.64 [R1+0x16e0], R180 ;  /* 0x0016e0b401007387 */ /* 0x000fe80000100a00 */
[----:B------:R1:W-:Y:S01]  /*28b40*/  STL.64 [R1+0x16d8], R178 ;  /* 0x0016d8b201007387 */ /* 0x0003e20000100a00 */
[----:B------:R-:W-:Y:S02]  /*28b50*/  LEA.HI.X.SX32 R177, R174, R0, 0x2, P2 ;  /* 0x00000000aeb17211 */ /* 0x000fe400010f16ff */
[----:B-1----:R-:W-:-:S04]  /*28b60*/  LEA R178, P1, R175, R2, 0x2 ;  /* 0x00000002afb27211 */ /* 0x002fc800078210ff */
[----:B------:R-:W-:Y:S02]  /*28b70*/  LEA.HI.X.SX32 R179, R175, R0, 0x2, P1 ;  /* 0x00000000afb37211 */ /* 0x000fe400008f16ff */
        /* <DEDUP_REMOVED lines=72> */
[C---:B------:R-:W-:Y:S01]  /*29000*/  LEA R14, P1, R13.reuse, R2, 0x2 ;  /* 0x000000020d0e7211 */ /* 0x040fe200078210ff */
[----:B------:R1:W-:Y:S03]  /*29010*/  STL.64 [R1+0x1610], R152 ;  /* 0x0016109801007387 */ /* 0x0003e60000100a00 */
[----:B------:R-:W-:Y:S01]  /*29020*/  LEA.HI.X.SX32 R15, R13, R0, 0x2, P1 ;  /* 0x000000000d0f7211 */ /* 0x000fe200008f16ff */
[----:B------:R-:W-:Y:S01]  /*29030*/  STL.64 [R1+0x1608], R154 ;  /* 0x0016089a01007387 */ /* 0x000fe20000100a00 */
[----:B-1----:R-:W-:-:S03]  /*29040*/  LEA R152, P2, R12, R2, 0x2 ;  /* 0x000000020c987211 */ /* 0x002fc600078410ff */
[----:B------:R1:W-:Y:S01]  /*29050*/  STL.64 [R1+0x1600], R14 ;  /* 0x0016000e01007387 */ /* 0x0003e20000100a00 */
[----:B------:R-:W-:Y:S02]  /*29060*/  LEA.HI.X.SX32 R153, R12, R0, 0x2, P2 ;  /* 0x000000000c997211 */ /* 0x000fe400010f16ff */
[----:B------:R-:W-:-:S04]  /*29070*/  LEA R12, P1, R11, R2, 0x2 ;  /* 0x000000020b0c7211 */ /* 0x000fc800078210ff */
[----:B------:R-:W-:Y:S02]  /*29080*/  LEA.HI.X.SX32 R13, R11, R0, 0x2, P1 ;  /* 0x000000000b0d7211 */ /* 0x000fe400008f16ff */
[C---:B-1----:R-:W-:Y:S01]  /*29090*/  LEA R14, P2, R10.reuse, R2, 0x2 ;  /* 0x000000020a0e7211 */ /* 0x042fe200078410ff */
[----:B------:R-:W-:Y:S03]  /*290a0*/  STL.64 [R1+0x15f8], R152 ;  /* 0x0015f89801007387 */ /* 0x000fe60000100a00 */
        /* <DEDUP_REMOVED lines=12> */
[----:B------:R-:W-:Y:S01]  /*29170*/  LEA.HI.X.SX32 R11, R208, R0, 0x2, P2 ;  /* 0x00000000d00b7211 */ /* 0x000fe200010f16ff */
[----:B------:R1:W-:Y:S04]  /*29180*/  STL.64 [R1+0x15d0], R8 ;  /* 0x0015d00801007387 */ /* 0x0003e80000100a00 */
[----:B------:R2:W-:Y:S01]  /*29190*/  STL.64 [R1+0x15c8], R10 ;  /* 0x0015c80a01007387 */ /* 0x0005e20000100a00 */
[----:B-1----:R-:W-:-:S02]  /*291a0*/  LEA R8, P2, R210, R2, 0x2 ;  /* 0x00000002d2087211 */ /* 0x002fc400078410ff */
[C---:B--2---:R-:W-:Y:S02]  /*291b0*/  LEA R10, P1, R211.reuse, R2, 0x2 ;  /* 0x00000002d30a7211 */ /* 0x044fe400078210ff */
[-C--:B------:R-:W-:Y:S02]  /*291c0*/  LEA.HI.X.SX32 R9, R210, R0.reuse, 0x2, P2 ;  /* 0x00000000d2097211 */ /* 0x080fe400010f16ff */
[----:B------:R-:W-:-:S05]  /*291d0*/  LEA.HI.X.SX32 R11, R211, R0, 0x2, P1 ;  /* 0x00000000d30b7211 */ /* 0x000fca00008f16ff */
[----:B------:R1:W-:Y:S04]  /*291e0*/  STL.64 [R1+0x15c0], R10 ;  /* 0x0015c00a01007387 */ /* 0x0003e80000100a00 */
[----:B------:R2:W-:Y:S01]  /*291f0*/  STL.64 [R1+0x15b8], R8 ;  /* 0x0015b80801007387 */ /* 0x0005e20000100a00 */
[CC--:B-1----:R-:W-:Y:S02]  /*29200*/  LEA R10, P1, R213.reuse, R2.reuse, 0x2 ;  /* 0x00000002d50a7211 */ /* 0x0c2fe400078210ff */
[C---:B--2---:R-:W-:Y:S02]  /*29210*/  LEA R8, P2, R212.reuse, R2, 0x2 ;  /* 0x00000002d4087211 */ /* 0x044fe400078410ff */
[-C--:B------:R-:W-:Y:S02]  /*29220*/  LEA.HI.X.SX32 R11, R213, R0.reuse, 0x2, P1 ;  /* 0x00000000d50b7211 */ /* 0x080fe400008f16ff */
[----:B------:R-:W-:-:S03]  /*29230*/  LEA.HI.X.SX32 R9, R212, R0, 0x2, P2 ;  /* 0x00000000d4097211 */ /* 0x000fc600010f16ff */
        /* <DEDUP_REMOVED lines=65> */
[----:B------:R-:W-:Y:S01]  /*29650*/  LEA.HI.X.SX32 R9, R234, R0, 0x2, P2 ;  /* 0x00000000ea097211 */ /* 0x000fe200010f16ff */
[----:B------:R-:W-:-:S02]  /*29660*/  IMAD.MOV.U32 R194, RZ, RZ, R204 ;  /* 0x000000ffffc27224 */ /* 0x000fc400078e00cc */
[----:B------:R1:W-:Y:S01]  /*29670*/  STL.64 [R1+0x1500], R10 ;  /* 0x0015000a01007387 */ /* 0x0003e20000100a00 */
[----:B------:R-:W-:-:S03]  /*29680*/  IMAD.MOV.U32 R204, RZ, RZ, R103 ;  /* 0x000000ffffcc7224 */ /* 0x000fc600078e0067 */
[----:B------:R2:W-:Y:S01]  /*29690*/  STL.64 [R1+0x14f8], R8 ;  /* 0x0014f80801007387 */ /* 0x0005e20000100a00 */
[----:B------:R-:W-:Y:S02]  /*296a0*/  IMAD.MOV.U32 R192, RZ, RZ, R194 ;  /* 0x000000ffffc07224 */ /* 0x000fe400078e00c2 */
[----:B------:R-:W-:Y:S01]  /*296b0*/  IMAD.MOV.U32 R193, RZ, RZ, R204 ;  /* 0x000000ffffc17224 */ /* 0x000fe200078e00cc */
[CC--:B-1----:R-:W-:Y:S02]  /*296c0*/  LEA R10, P1, R237.reuse, R2.reuse, 0x2 ;  /* 0x00000002ed0a7211 */ /* 0x0c2fe400078210ff */
[C---:B--2---:R-:W-:Y:S02]  /*296d0*/  LEA R8, P2, R236.reuse, R2, 0x2 ;  /* 0x00000002ec087211 */ /* 0x044fe400078410ff */
[-C--:B------:R-:W-:Y:S02]  /*296e0*/  LEA.HI.X.SX32 R11, R237, R0.reuse, 0x2, P1 ;  /* 0x00000000ed0b7211 */ /* 0x080fe400008f16ff */
[----:B------:R-:W-:Y:S01]  /*296f0*/  LEA.HI.X.SX32 R9, R236, R0, 0x2, P2 ;  /* 0x00000000ec097211 */ /* 0x000fe200010f16ff */
[----:B------:R-:W-:-:S02]  /*29700*/  IMAD.MOV.U32 R190, RZ, RZ, R192 ;  /* 0x000000ffffbe7224 */ /* 0x000fc400078e00c0 */
[----:B------:R-:W-:Y:S01]  /*29710*/  IMAD.MOV.U32 R191, RZ, RZ, R193 ;  /* 0x000000ffffbf7224 */ /* 0x000fe200078e00c1 */
[----:B------:R1:W-:Y:S01]  /*29720*/  STL.64 [R1+0x14f0], R10 ;  /* 0x0014f00a01007387 */ /* 0x0003e20000100a00 */
[----:B------:R-:W-:-:S03]  /*29730*/  IMAD.MOV.U32 R189, RZ, RZ, R190 ;  /* 0x000000ffffbd7224 */ /* 0x000fc600078e00be */
[----:B------:R2:W-:Y:S01]  /*29740*/  STL.64 [R1+0x14e8], R8 ;  /* 0x0014e80801007387 */ /* 0x0005e20000100a00 */
[----:B------:R-:W-:Y:S02]  /*29750*/  IMAD.MOV.U32 R194, RZ, RZ, R101 ;  /* 0x000000ffffc27224 */ /* 0x000fe400078e0065 */
[----:B------:R-:W-:Y:S01]  /*29760*/  IMAD.MOV.U32 R190, RZ, RZ, R191 ;  /* 0x000000ffffbe7224 */ /* 0x000fe200078e00bf */
[CC--:B-1----:R-:W-:Y:S01]  /*29770*/  LEA R10, P1, R239.reuse, R2.reuse, 0x2 ;  /* 0x00000002ef0a7211 */ /* 0x0c2fe200078210ff */
[----:B------:R-:W-:Y:S01]  /*29780*/  IMAD.MOV.U32 R196, RZ, RZ, R199 ;  /* 0x000000ffffc47224 */ /* 0x000fe200078e00c7 */
[C---:B--2---:R-:W-:Y:S02]  /*29790*/  LEA R8, P2, R238.reuse, R2, 0x2 ;  /* 0x00000002ee087211 */ /* 0x044fe400078410ff */
[-C--:B------:R-:W-:Y:S01]  /*297a0*/  LEA.HI.X.SX32 R11, R239, R0.reuse, 0x2, P1 ;  /* 0x00000000ef0b7211 */ /* 0x080fe200008f16ff */
[----:B------:R-:W-:Y:S01]  /*297b0*/  IMAD.MOV.U32 R188, RZ, RZ, R189 ;  /* 0x000000ffffbc7224 */ /* 0x000fe200078e00bd */
[----:B------:R-:W-:Y:S01]  /*297c0*/  LEA.HI.X.SX32 R9, R238, R0, 0x2, P2 ;  /* 0x00000000ee097211 */ /* 0x000fe200010f16ff */
[----:B------:R-:W-:-:S02]  /*297d0*/  IMAD.MOV.U32 R192, RZ, RZ, R194 ;  /* 0x000000ffffc07224 */ /* 0x000fc400078e00c2 */
[----:B------:R-:W-:Y:S01]  /*297e0*/  IMAD.MOV.U32 R189, RZ, RZ, R190 ;  /* 0x000000ffffbd7224 */ /* 0x000fe200078e00be */
[----:B------:R1:W-:Y:S01]  /*297f0*/  STL.64 [R1+0x14e0], R10 ;  /* 0x0014e00a01007387 */ /* 0x0003e20000100a00 */
[----:B------:R-:W-:Y:S02]  /*29800*/  IMAD.MOV.U32 R200, RZ, RZ, R110 ;  /* 0x000000ffffc87224 */ /* 0x000fe400078e006e */
[----:B------:R-:W-:Y:S01]  /*29810*/  IMAD.MOV.U32 R193, RZ, RZ, R196 ;  /* 0x000000ffffc17224 */ /* 0x000fe200078e00c4 */
[----:B------:R2:W-:Y:S01]  /*29820*/  STL.64 [R1+0x14d8], R8 ;  /* 0x0014d80801007387 */ /* 0x0005e20000100a00 */
[----:B------:R-:W-:Y:S02]  /*29830*/  IMAD.MOV.U32 R194, RZ, RZ, R99 ;  /* 0x000000ffffc27224 */ /* 0x000fe400078e0063 */
[----:B------:R-:W-:Y:S02]  /*29840*/  IMAD.MOV.U32 R196, RZ, RZ, R100 ;  /* 0x000000ffffc47224 */ /* 0x000fe400078e0064 */
[----:B------:R-:W-:-:S02]  /*29850*/  IMAD.MOV.U32 R187, RZ, RZ, R188 ;  /* 0x000000ffffbb7224 */ /* 0x000fc400078e00bc */
[----:B------:R-:W-:Y:S01]  /*29860*/  IMAD.MOV.U32 R197, RZ, RZ, R207 ;  /* 0x000000ffffc57224 */ /* 0x000fe200078e00cf */
[CC--:B-1----:R-:W-:Y:S01]  /*29870*/  LEA R10, P1, R241.reuse, R2.reuse, 0x2 ;  /* 0x00000002f10a7211 */ /* 0x0c2fe200078210ff */
[----:B------:R-:W-:Y:S02]  /*29880*/  IMAD.MOV.U32 R191, RZ, RZ, R192 ;  /* 0x000000ffffbf7224 */ /* 0x000fe400078e00c0 */
[----:B------:R-:W-:Y:S01]  /*29890*/  IMAD.MOV.U32 R188, RZ, RZ, R189 ;  /* 0x000000ffffbc7224 */ /* 0x000fe200078e00bd */
[C---:B--2---:R-:W-:Y:S01]  /*298a0*/  LEA R8, P2, R240.reuse, R2, 0x2 ;  /* 0x00000002f0087211 */ /* 0x044fe200078410ff */
[----:B------:R-:W-:Y:S02]  /*298b0*/  IMAD.MOV.U32 R198, RZ, RZ, R200 ;  /* 0x000000ffffc67224 */ /* 0x000fe400078e00c8 */
[----:B------:R-:W-:Y:S01]  /*298c0*/  IMAD.MOV.U32 R192, RZ, RZ, R193 ;  /* 0x000000ffffc07224 */ /* 0x000fe200078e00c1 */
[-C--:B------:R-:W-:Y:S01]  /*298d0*/  LEA.HI.X.SX32 R11, R241, R0.reuse, 0x2, P1 ;  /* 0x00000000f10b7211 */ /* 0x080fe200008f16ff */
[----:B------:R-:W-:Y:S01]  /*298e0*/  IMAD.MOV.U32 R193, RZ, RZ, R194 ;  /* 0x000000ffffc17224 */ /* 0x000fe200078e00c2 */
[----:B------:R-:W-:Y:S01]  /*298f0*/  LEA.HI.X.SX32 R9, R240, R0, 0x2, P2 ;  /* 0x00000000f0097211 */ /* 0x000fe200010f16ff */
[----:B------:R-:W-:-:S02]  /*29900*/  IMAD.MOV.U32 R194, RZ, RZ, R196 ;  /* 0x000000ffffc27224 */ /* 0x000fc400078e00c4 */
[----:B------:R-:W-:Y:S02]  /*29910*/  IMAD.MOV.U32 R186, RZ, RZ, R187 ;  /* 0x000000ffffba7224 */ /* 0x000fe400078e00bb */
[----:B------:R-:W-:Y:S02]  /*29920*/  IMAD.MOV.U32 R196, RZ, RZ, R197 ;  /* 0x000000ffffc47224 */ /* 0x000fe400078e00c5 */
[----:B------:R-:W-:Y:S02]  /*29930*/  IMAD.MOV.U32 R187, RZ, RZ, R188 ;  /* 0x000000ffffbb7224 */ /* 0x000fe400078e00bc */
[----:B------:R-:W-:Y:S02]  /*29940*/  IMAD.MOV.U32 R197, RZ, RZ, R198 ;  /* 0x000000ffffc57224 */ /* 0x000fe400078e00c6 */
[----:B------:R-:W-:Y:S01]  /*29950*/  IMAD.MOV.U32 R198, RZ, RZ, R98 ;  /* 0x000000ffffc67224 */ /* 0x000fe200078e0062 */
[----:B------:R1:W-:Y:S01]  /*29960*/  STL.64 [R1+0x14d0], R10 ;  /* 0x0014d00a01007387 */ /* 0x0003e20000100a00 */
[----:B------:R-:W-:-:S02]  /*29970*/  IMAD.MOV.U32 R190, RZ, RZ, R192 ;  /* 0x000000ffffbe7224 */ /* 0x000fc400078e00c0 */
[----:B------:R-:W-:Y:S01]  /*29980*/  IMAD.MOV.U32 R192, RZ, RZ, R194 ;  /* 0x000000ffffc07224 */ /* 0x000fe200078e00c2 */
[----:B------:R2:W-:Y:S01]  /*29990*/  STL.64 [R1+0x14c8], R8 ;  /* 0x0014c80801007387 */ /* 0x0005e20000100a00 */
[----:B------:R-:W-:Y:S02]  /*299a0*/  IMAD.MOV.U32 R185, RZ, RZ, R187 ;  /* 0x000000ffffb97224 */ /* 0x000fe400078e00bb */
[----:B------:R-:W-:Y:S02]  /*299b0*/  IMAD.MOV.U32 R194, RZ, RZ, R196 ;  /* 0x000000ffffc27224 */ /* 0x000fe400078e00c4 */
[----:B------:R-:W-:Y:S02]  /*299c0*/  IMAD.MOV.U32 R205, RZ, RZ, R114 ;  /* 0x000000ffffcd7224 */ /* 0x000fe400078e0072 */
[----:B------:R-:W-:Y:S01]  /*299d0*/  IMAD.MOV.U32 R196, RZ, RZ, R198 ;  /* 0x000000ffffc47224 */ /* 0x000fe200078e00c6 */
[CC--:B-1----:R-:W-:Y:S01]  /*299e0*/  LEA R10, P1, R243.reuse, R2.reuse, 0x2 ;  /* 0x00000002f30a7211 */ /* 0x0c2fe200078210ff */
[----:B------:R-:W-:Y:S01]  /*299f0*/  IMAD.MOV.U32 R198, RZ, RZ, R97 ;  /* 0x000000ffffc67224 */ /* 0x000fe200078e0061 */
[C---:B--2---:R-:W-:Y:S01]  /*29a00*/  LEA R8, P2, R242.reuse, R2, 0x2 ;  /* 0x00000002f2087211 */ /* 0x044fe200078410ff */
        /* <DEDUP_REMOVED lines=9> */
[----:B------:R-:W-:Y:S02]  /*29aa0*/  IMAD.MOV.U32 R205, RZ, RZ, R104 ;  /* 0x000000ffffcd7224 */ /* 0x000fe400078e0068 */
[----:B------:R-:W-:-:S02]  /*29ab0*/  IMAD.MOV.U32 R196, RZ, RZ, R198 ;  /* 0x000000ffffc47224 */ /* 0x000fc400078e00c6 */
[----:B------:R-:W-:Y:S02]  /*29ac0*/  IMAD.MOV.U32 R198, RZ, RZ, R96 ;  /* 0x000000ffffc67224 */ /* 0x000fe400078e0060 */
[----:B------:R-:W-:Y:S01]  /*29ad0*/  IMAD.MOV.U32 R182, RZ, RZ, R183 ;  /* 0x000000ffffb67224 */ /* 0x000fe200078e00b7 */
[----:B------:R1:W-:Y:S01]  /*29ae0*/  STL.64 [R1+0x14c0], R10 ;  /* 0x0014c00a01007387 */ /* 0x0003e20000100a00 */
[----:B------:R-:W-:Y:S02]  /*29af0*/  IMAD.MOV.U32 R207, RZ, RZ, R105 ;  /* 0x000000ffffcf7224 */ /* 0x000fe400078e0069 */
[----:B------:R-:W-:Y:S01]  /*29b00*/  IMAD.MOV.U32 R183, RZ, RZ, R185 ;  /* 0x000000ffffb77224 */ /* 0x000fe200078e00b9 */
[----:B------:R2:W-:Y:S01]  /*29b10*/  STL.64 [R1+0x14b8], R8 ;  /* 0x0014b80801007387 */ /* 0x0005e20000100a00 */
[----:B------:R-:W-:Y:S02]  /*29b20*/  IMAD.MOV.U32 R185, RZ, RZ, R186 ;  /* 0x000000ffffb97224 */ /* 0x000fe400078e00ba */
[----:B------:R-:W-:-:S02]  /*29b30*/  IMAD.MOV.U32 R188, RZ, RZ, R189 ;  /* 0x000000ffffbc7224 */ /* 0x000fc400078e00bd */
        /* <DEDUP_REMOVED lines=33> */
[----:B------:R-:W2:Y:S01]  /*29d50*/  LDL.LU R57, [R1+0x1a24] ;  /* 0x001a240001397983 */ /* 0x000ea20000300800 */
[----:B------:R-:W-:Y:S02]  /*29d60*/  IMAD.MOV.U32 R177, RZ, RZ, R180 ;  /* 0x000000ffffb17224 */ /* 0x000fe400078e00b4 */
[----:B------:R-:W-:Y:S01]  /*29d70*/  IMAD.MOV.U32 R180, RZ, RZ, R181 ;  /* 0x000000ffffb47224 */ /* 0x000fe200078e00b5 */
[----:B------:R1:W-:Y:S01]  /*29d80*/  STL.64 [R1+0x14a0], R10 ;  /* 0x0014a00a01007387 */ /* 0x0003e20000100a00 */
[----:B------:R-:W-:-:S03]  /*29d90*/  IMAD.MOV.U32 R181, RZ, RZ, R182 ;  /* 0x000000ffffb57224 */ /* 0x000fc600078e00b6 */
[----:B------:R3:W-:Y:S01]  /*29da0*/  STL.64 [R1+0x1498], R8 ;  /* 0x0014980801007387 */ /* 0x0007e20000100a00 */
[----:B------:R-:W-:Y:S02]  /*29db0*/  IMAD.MOV.U32 R201, RZ, RZ, R89 ;  /* 0x000000ffffc97224 */ /* 0x000fe400078e0059 */
[----:B------:R-:W-:Y:S02]  /*29dc0*/  IMAD.MOV.U32 R182, RZ, RZ, R183 ;  /* 0x000000ffffb67224 */ /* 0x000fe400078e00b7 */
[----:B------:R-:W-:Y:S01]  /*29dd0*/  IMAD.MOV.U32 R183, RZ, RZ, R184 ;  /* 0x000000ffffb77224 */ /* 0x000fe200078e00b8 */
[CC--:B-1----:R-:W-:Y:S01]  /*29de0*/  LEA R10, P1, R249.reuse, R2.reuse, 0x2 ;  /* 0x00000002f90a7211 */ /* 0x0c2fe200078210ff */
[----:B------:R-:W-:Y:S01]  /*29df0*/  IMAD.MOV.U32 R186, RZ, RZ, R193 ;  /* 0x000000ffffba7224 */ /* 0x000fe200078e00c1 */
[C---:B---3--:R-:W-:Y:S01]  /*29e00*/  LEA R8, P2, R248.reuse, R2, 0x2 ;  /* 0x00000002f8087211 */ /* 0x048fe200078410ff */
[----:B------:R-:W-:Y:S01]  /*29e10*/  IMAD.MOV.U32 R184, RZ, RZ, R191 ;  /* 0x000000ffffb87224 */ /* 0x000fe200078e00bf */
[-C--:B------:R-:W-:Y:S01]  /*29e20*/  LEA.HI.X.SX32 R11, R249, R0.reuse, 0x2, P1 ;  /* 0x00000000f90b7211 */ /* 0x080fe200008f16ff */
[----:B------:R-:W-:Y:S01]  /*29e30*/  IMAD.MOV.U32 R193, RZ, RZ, R202 ;  /* 0x000000ffffc17224 */ /* 0x000fe200078e00ca */
[----:B------:R-:W-:Y:S01]  /*29e40*/  LEA.HI.X.SX32 R9, R248, R0, 0x2, P2 ;  /* 0x00000000f8097211 */ /* 0x000fe200010f16ff */
[----:B------:R-:W-:Y:S01]  /*29e50*/  IMAD.MOV.U32 R191, RZ, RZ, R196 ;  /* 0x000000ffffbf7224 */ /* 0x000fe200078e00c4 */
[----:B------:R-:W-:Y:S01]  /*29e60*/  LEA R170, P1, R251, R2, 0x2 ;  /* 0x00000002fbaa7211 */ /* 0x000fe200078210ff */
[----:B------:R-:W-:-:S02]  /*29e70*/  IMAD.MOV.U32 R178, RZ, RZ, R180 ;  /* 0x000000ffffb27224 */ /* 0x000fc400078e00b4 */
[----:B------:R-:W-:Y:S02]  /*29e80*/  IMAD.MOV.U32 R200, RZ, RZ, R94 ;  /* 0x000000ffffc87224 */ /* 0x000fe400078e005e */
[----:B------:R-:W-:Y:S02]  /*29e90*/  IMAD.MOV.U32 R196, RZ, RZ, R201 ;  /* 0x000000ffffc47224 */ /* 0x000fe400078e00c9 */
[----:B------:R-:W-:Y:S02]  /*29ea0*/  IMAD.MOV.U32 R180, RZ, RZ, R181 ;  /* 0x000000ffffb47224 */ /* 0x000fe400078e00b5 */
[----:B------:R-:W-:Y:S02]  /*29eb0*/  IMAD.MOV.U32 R201, RZ, RZ, R59 ;  /* 0x000000ffffc97224 */ /* 0x000fe400078e003b */
[----:B------:R-:W-:Y:S01]  /*29ec0*/  IMAD.MOV.U32 R181, RZ, RZ, R182 ;  /* 0x000000ffffb57224 */ /* 0x000fe200078e00b6 */
[----:B------:R-:W3:Y:S01]  /*29ed0*/  LDL.LU R59, [R1+0x1a20] ;  /* 0x001a2000013b7983 */ /* 0x000ee20000300800 */
[----:B------:R-:W-:Y:S01]  /*29ee0*/  IMAD.MOV.U32 R185, RZ, RZ, R193 ;  /* 0x000000ffffb97224 */ /* 0x000fe200078e00c1 */
[----:B------:R-:W-:Y:S01]  /*29ef0*/  LEA.HI.X.SX32 R171, R251, R0, 0x2, P1 ;  /* 0x00000000fbab7211 */ /* 0x000fe200008f16ff */
[----:B------:R-:W-:Y:S01]  /*29f00*/  IMAD.MOV.U32 R199, RZ, RZ, R200 ;  /* 0x000000ffffc77224 */ /* 0x000fe200078e00c8 */
[----:B------:R-:W-:Y:S01]  /*29f10*/  STL.64 [R1+0x1490], R10 ;  /* 0x0014900a01007387 */ /* 0x000fe20000100a00 */
[----:B------:R-:W-:-:S02]  /*29f20*/  IMAD.MOV.U32 R200, RZ, RZ, R203 ;  /* 0x000000ffffc87224 */ /* 0x000fc400078e00cb */
[----:B------:R-:W-:Y:S01]  /*29f30*/  IMAD.MOV.U32 R182, RZ, RZ, R183 ;  /* 0x000000ffffb67224 */ /* 0x000fe200078e00b7 */
[----:B------:R1:W-:Y:S01]  /*29f40*/  STL.64 [R1+0x1488], R8 ;  /* 0x0014880801007387 */ /* 0x0003e20000100a00 */
[----:B------:R-:W-:Y:S02]  /*29f50*/  IMAD.MOV.U32 R175, RZ, RZ, R181 ;  /* 0x000000ffffaf7224 */ /* 0x000fe400078e00b5 */
[----:B------:R-:W-:Y:S02]  /*29f60*/  IMAD.MOV.U32 R203, RZ, RZ, R91 ;  /* 0x000000ffffcb7224 */ /* 0x000fe400078e005b */
[----:B------:R-:W-:Y:S02]  /*29f70*/  IMAD.MOV.U32 R183, RZ, RZ, R184 ;  /* 0x000000ffffb77224 */ /* 0x000fe400078e00b8 */
[----:B------:R-:W-:Y:S01]  /*29f80*/  IMAD.MOV.U32 R184, RZ, RZ, R185 ;  /* 0x000000ffffb87224 */ /* 0x000fe200078e00b9 */
[----:B------:R4:W-:Y:S01]  /*29f90*/  STL.64 [R1+0x1480], R170 ;  /* 0x001480aa01007387 */ /* 0x0009e20000100a00 */
[----:B------:R-:W-:Y:S01]  /*29fa0*/  IMAD.MOV.U32 R185, RZ, RZ, R186 ;  /* 0x000000ffffb97224 */ /* 0x000fe200078e00ba */
[----:B-1----:R-:W-:Y:S01]  /*29fb0*/  LEA R8, P2, R250, R2, 0x2 ;  /* 0x00000002fa087211 */ /* 0x002fe200078410ff */
[----:B------:R-:W-:-:S02]  /*29fc0*/  IMAD.MOV.U32 R186, RZ, RZ, R200 ;  /* 0x000000ffffba7224 */ /* 0x000fc400078e00c8 */
[----:B------:R-:W-:Y:S01]  /*29fd0*/  IMAD.MOV.U32 R200, RZ, RZ, R203 ;  /* 0x000000ffffc87224 */ /* 0x000fe200078e00cb */
[----:B------:R-:W-:Y:S01]  /*29fe0*/  LEA.HI.X.SX32 R9, R250, R0, 0x2, P2 ;  /* 0x00000000fa097211 */ /* 0x000fe200010f16ff */
[----:B------:R-:W-:Y:S02]  /*29ff0*/  IMAD.MOV.U32 R203, RZ, RZ, R60 ;  /* 0x000000ffffcb7224 */ /* 0x000fe400078e003c */
[----:B------:R-:W-:Y:S01]  /*2a000*/  IMAD.MOV.U32 R176, RZ, RZ, R182 ;  /* 0x000000ffffb07224 */ /* 0x000fe200078e00b6 */
[C---:B----4-:R-:W-:Y:S01]  /*2a010*/  LEA R170, P1, R175.reuse, R2, 0x2 ;  /* 0x00000002afaa7211 */ /* 0x050fe200078210ff */
[----:B------:R-:W4:Y:S01]  /*2a020*/  LDL.LU R60, [R1+0x1a1c] ;  /* 0x001a1c00013c7983 */ /* 0x000f220000300800 */
[----:B------:R-:W-:Y:S02]  /*2a030*/  IMAD.MOV.U32 R182, RZ, RZ, R184 ;  /* 0x000000ffffb67224 */ /* 0x000fe400078e00b8 */
[----:B------:R-:W-:Y:S01]  /*2a040*/  IMAD.MOV.U32 R181, RZ, RZ, R183 ;  /* 0x000000ffffb57224 */ /* 0x000fe200078e00b7 */
[----:B------:R1:W-:Y:S01]  /*2a050*/  STL.64 [R1+0x1478], R8 ;  /* 0x0014780801007387 */ /* 0x0003e20000100a00 */
[----:B------:R-:W-:Y:S01]  /*2a060*/  IMAD.MOV.U32 R184, RZ, RZ, R186 ;  /* 0x000000ffffb87224 */ /* 0x000fe200078e00ba */
[----:B------:R-:W-:Y:S01]  /*2a070*/  LEA.HI.X.SX32 R171, R175, R0, 0x2, P1 ;  /* 0x00000000afab7211 */ /* 0x000fe200008f16ff */
[----:B------:R-:W-:-:S02]  /*2a080*/  IMAD.MOV.U32 R183, RZ, RZ, R185 ;  /* 0x000000ffffb77224 */ /* 0x000fc400078e00b9 */
[----:B------:R-:W-:Y:S02]  /*2a090*/  IMAD.MOV.U32 R186, RZ, RZ, R203 ;  /* 0x000000ffffba7224 */ /* 0x000fe400078e00cb */
[----:B------:R-:W-:Y:S02]  /*2a0a0*/  IMAD.MOV.U32 R185, RZ, RZ, R200 ;  /* 0x000000ffffb97224 */ /* 0x000fe400078e00c8 */
[----:B------:R-:W-:Y:S02]  /*2a0b0*/  IMAD.MOV.U32 R203, RZ, RZ, R62 ;  /* 0x000000ffffcb7224 */ /* 0x000fe400078e003e */
[----:B------:R-:W4:Y:S01]  /*2a0c0*/  LDL.LU R62, [R1+0x1a18] ;  /* 0x001a1800013e7983 */ /* 0x000f220000300800 */
[C---:B-1----:R-:W-:Y:S01]  /*2a0d0*/  LEA R8, P2, R252.reuse, R2, 0x2 ;  /* 0x00000002fc087211 */ /* 0x042fe200078410ff */
[----:B------:R-:W-:Y:S02]  /*2a0e0*/  IMAD.MOV.U32 R200, RZ, RZ, R61 ;  /* 0x000000ffffc87224 */ /* 0x000fe400078e003d */
[----:B------:R-:W4:Y:S01]  /*2a0f0*/  LDL.LU R61, [R1+0x1a14] ;  /* 0x001a1400013d7983 */ /* 0x000f220000300800 */
[----:B------:R-:W-:-:S03]  /*2a100*/  LEA.HI.X.SX32 R9, R252, R0, 0x2, P2 ;  /* 0x00000000fc097211 */ /* 0x000fc600010f16ff */
[----:B------:R1:W-:Y:S01]  /*2a110*/  STL.64 [R1+0x1470], R170 ;  /* 0x001470aa01007387 */ /* 0x0003e20000100a00 */
[----:B------:R-:W-:Y:S02]  /*2a120*/  IMAD.MOV.U32 R175, RZ, RZ, R63 ;  /* 0x000000ffffaf7224 */ /* 0x000fe400078e003f */
[----:B------:R-:W-:Y:S01]  /*2a130*/  IMAD.MOV.U32 R204, RZ, RZ, R102 ;  /* 0x000000ffffcc7224 */ /* 0x000fe200078e0066 */
[----:B------:R-:W4:Y:S01]  /*2a140*/  LDL.LU R63, [R1+0x1a10] ;  /* 0x001a1000013f7983 */ /* 0x000f220000300800 */
[----:B-1----:R-:W-:-:S04]  /*2a150*/  LEA R170, P2, R180, R2, 0x2 ;  /* 0x00000002b4aa7211 */ /* 0x002fc800078410ff */
[----:B------:R-:W-:Y:S01]  /*2a160*/  LEA.HI.X.SX32 R171, R180, R0, 0x2, P2 ;  /* 0x00000000b4ab7211 */ /* 0x000fe200010f16ff */
[----:B------:R-:W-:Y:S02]  /*2a170*/  IMAD.MOV.U32 R180, RZ, RZ, R181 ;  /* 0x000000ffffb47224 */ /* 0x000fe400078e00b5 */
[----:B------:R-:W-:Y:S02]  /*2a180*/  IMAD.MOV.U32 R181, RZ, RZ, R182 ;  /* 0x000000ffffb57224 */ /* 0x000fe400078e00b6 */
[----:B------:R-:W-:Y:S02]  /*2a190*/  IMAD.MOV.U32 R182, RZ, RZ, R183 ;  /* 0x000000ffffb67224 */ /* 0x000fe400078e00b7 */
[----:B------:R-:W-:Y:S01]  /*2a1a0*/  IMAD.MOV.U32 R183, RZ, RZ, R184 ;  /* 0x000000ffffb77224 */ /* 0x000fe200078e00b8 */
[----:B------:R-:W-:Y:S01]  /*2a1b0*/  LEA R172, P1, R175, R2, 0x2 ;  /* 0x00000002afac7211 */ /* 0x000fe200078210ff */
[----:B------:R-:W-:Y:S02]  /*2a1c0*/  IMAD.MOV.U32 R184, RZ, RZ, R185 ;  /* 0x000000ffffb87224 */ /* 0x000fe400078e00b9 */
[----:B------:R-:W-:-:S02]  /*2a1d0*/  IMAD.MOV.U32 R185, RZ, RZ, R186 ;  /* 0x000000ffffb97224 */ /* 0x000fc400078e00ba */
[----:B------:R-:W-:Y:S02]  /*2a1e0*/  IMAD.MOV.U32 R186, RZ, RZ, R187 ;  /* 0x000000ffffba7224 */ /* 0x000fe400078e00bb */
[----:B------:R-:W-:Y:S01]  /*2a1f0*/  IMAD.MOV.U32 R187, RZ, RZ, R188 ;  /* 0x000000ffffbb7224 */ /* 0x000fe200078e00bc */
[----:B------:R-:W-:Y:S01]  /*2a200*/  LEA.HI.X.SX32 R173, R175, R0, 0x2, P1 ;  /* 0x00000000afad7211 */ /* 0x000fe200008f16ff */
[----:B------:R-:W-:Y:S02]  /*2a210*/  IMAD.MOV.U32 R188, RZ, RZ, R189 ;  /* 0x000000ffffbc7224 */ /* 0x000fe400078e00bd */
[----:B------:R-:W-:Y:S02]  /*2a220*/  IMAD.MOV.U32 R189, RZ, RZ, R190 ;  /* 0x000000ffffbd7224 */ /* 0x000fe400078e00be */
[----:B------:R-:W-:Y:S02]  /*2a230*/  IMAD.MOV.U32 R190, RZ, RZ, R204 ;  /* 0x000000ffffbe7224 */ /* 0x000fe400078e00cc */
[----:B------:R-:W-:Y:S01]  /*2a240*/  IMAD.MOV.U32 R204, RZ, RZ, R150 ;  /* 0x000000ffffcc7224 */ /* 0x000fe200078e0096 */
[----:B------:R-:W-:Y:S01]  /*2a250*/  STL.64 [R1+0x1468], R8 ;  /* 0x0014680801007387 */ /* 0x000fe20000100a00 */
[----:B------:R-:W-:-:S02]  /*2a260*/  IMAD.MOV.U32 R150, RZ, RZ, R151 ;  /* 0x000000ffff967224 */ /* 0x000fc400078e0097 */
[----:B------:R-:W-:Y:S01]  /*2a270*/  IMAD.MOV.U32 R151, RZ, RZ, R23 ;  /* 0x000000ffff977224 */ /* 0x000fe200078e0017 */
[----:B------:R1:W-:Y:S01]  /*2a280*/  STL.64 [R1+0x1460], R172 ;  /* 0x001460ac01007387 */ /* 0x0003e20000100a00 */
[----:B------:R-:W-:Y:S02]  /*2a290*/  IMAD.MOV.U32 R23, RZ, RZ, R21 ;  /* 0x000000ffff177224 */ /* 0x000fe400078e0015 */
[----:B------:R-:W-:Y:S01]  /*2a2a0*/  IMAD.MOV.U32 R21, RZ, RZ, R16 ;  /* 0x000000ffff157224 */ /* 0x000fe200078e0010 */
[----:B------:R1:W-:Y:S04]  /*2a2b0*/  STL.64 [R1+0x1458], R170 ;  /* 0x001458aa01007387 */ /* 0x0003e80000100a00 */
[----:B------:R-:W2:Y:S01]  /*2a2c0*/  LDL.LU R16, [R1+0x41c] ;  /* 0x00041c0001107983 */ /* 0x000ea20000300800 */
[----:B-1----:R-:W-:-:S02]  /*2a2d0*/  LEA R172, P1, R180, R2, 0x2 ;  /* 0x00000002b4ac7211 */ /* 0x002fc400078210ff */
[C---:B------:R-:W-:Y:S02]  /*2a2e0*/  LEA R170, P2, R179.reuse, R2, 0x2 ;  /* 0x00000002b3aa7211 */ /* 0x040fe400078410ff */
[-C--:B------:R-:W-:Y:S01]  /*2a2f0*/  LEA.HI.X.SX32 R173, R180, R0.reuse, 0x2, P1 ;  /* 0x00000000b4ad7211 */ /* 0x080fe200008f16ff */
[----:B------:R-:W-:Y:S01]  /*2a300*/  IMAD.MOV.U32 R180, RZ, RZ, R182 ;  /* 0x000000ffffb47224 */ /* 0x000fe200078e00b6 */
[----:B------:R-:W-:Y:S01]  /*2a310*/  LEA.HI.X.SX32 R171, R179, R0, 0x2, P2 ;  /* 0x00000000b3ab7211 */ /* 0x000fe200010f16ff */
[----:B------:R-:W-:Y:S02]  /*2a320*/  IMAD.MOV.U32 R182, RZ, RZ, R183 ;  /* 0x000000ffffb67224 */ /* 0x000fe400078e00b7 */
[----:B------:R-:W-:Y:S02]  /*2a330*/  IMAD.MOV.U32 R179, RZ, RZ, R180 ;  /* 0x000000ffffb37224 */ /* 0x000fe400078e00b4 */
[----:B------:R-:W-:Y:S02]  /*2a340*/  IMAD.MOV.U32 R183, RZ, RZ, R184 ;  /* 0x000000ffffb77224 */ /* 0x000fe400078e00b8 */
[----:B------:R-:W-:-:S02]  /*2a350*/  IMAD.MOV.U32 R184, RZ, RZ, R185 ;  /* 0x000000ffffb87224 */ /* 0x000fc400078e00b9 */
[----:B------:R-:W-:Y:S01]  /*2a360*/  IMAD.MOV.U32 R185, RZ, RZ, R186 ;  /* 0x000000ffffb97224 */ /* 0x000fe200078e00ba */
[----:B------:R-:W-:Y:S01]  /*2a370*/  LEA R174, P1, R179, R2, 0x2 ;  /* 0x00000002b3ae7211 */ /* 0x000fe200078210ff */
[----:B------:R-:W-:Y:S02]  /*2a380*/  IMAD.MOV.U32 R186, RZ, RZ, R187 ;  /* 0x000000ffffba7224 */ /* 0x000fe400078e00bb */
[----:B------:R-:W-:Y:S02]  /*2a390*/  IMAD.MOV.U32 R180, RZ, RZ, R182 ;  /* 0x000000ffffb47224 */ /* 0x000fe400078e00b6 */
[----:B------:R-:W-:Y:S02]  /*2a3a0*/  IMAD.MOV.U32 R193, RZ, RZ, R194 ;  /* 0x000000ffffc17224 */ /* 0x000fe400078e00c2 */
[----:B------:R-:W-:Y:S02]  /*2a3b0*/  IMAD.MOV.U32 R187, RZ, RZ, R188 ;  /* 0x000000ffffbb7224 */ /* 0x000fe400078e00bc */
[----:B------:R-:W-:-:S02]  /*2a3c0*/  IMAD.MOV.U32 R182, RZ, RZ, R183 ;  /* 0x000000ffffb67224 */ /* 0x000fc400078e00b7 */
[----:B------:R-:W-:Y:S02]  /*2a3d0*/  IMAD.MOV.U32 R188, RZ, RZ, R189 ;  /* 0x000000ffffbc7224 */ /* 0x000fe400078e00bd */
[----:B------:R-:W-:Y:S02]  /*2a3e0*/  IMAD.MOV.U32 R183, RZ, RZ, R184 ;  /* 0x000000ffffb77224 */ /* 0x000fe400078e00b8 */
[----:B------:R-:W-:Y:S02]  /*2a3f0*/  IMAD.MOV.U32 R189, RZ, RZ, R190 ;  /* 0x000000ffffbd7224 */ /* 0x000fe400078e00be */
[----:B------:R-:W-:Y:S01]  /*2a400*/  IMAD.MOV.U32 R184, RZ, RZ, R185 ;  /* 0x000000ffffb87224 */ /* 0x000fe200078e00b9 */
[----:B------:R-:W-:Y:S01]  /*2a410*/  LEA.HI.X.SX32 R175, R179, R0, 0x2, P1 ;  /* 0x00000000b3af7211 */ /* 0x000fe200008f16ff */
[----:B------:R-:W-:Y:S02]  /*2a420*/  IMAD.MOV.U32 R190, RZ, RZ, R191 ;  /* 0x000000ffffbe7224 */ /* 0x000fe400078e00bf */
        /* <DEDUP_REMOVED lines=9> */
[----:B------:R-:W-:Y:S02]  /*2a4c0*/  IMAD.MOV.U32 R183, RZ, RZ, R184 ;  /* 0x000000ffffb77224 */ /* 0x000fe400078e00b8 */
[----:B------:R-:W-:Y:S02]  /*2a4d0*/  IMAD.MOV.U32 R190, RZ, RZ, R191 ;  /* 0x000000ffffbe7224 */ /* 0x000fe400078e00bf */
[----:B------:R-:W-:Y:S02]  /*2a4e0*/  IMAD.MOV.U32 R184, RZ, RZ, R185 ;  /* 0x000000ffffb87224 */ /* 0x000fe400078e00b9 */
[----:B------:R-:W-:Y:S02]  /*2a4f0*/  IMAD.MOV.U32 R194, RZ, RZ, R197 ;  /* 0x000000ffffc27224 */ /* 0x000fe400078e00c5 */
[----:B------:R-:W-:Y:S01]  /*2a500*/  IMAD.MOV.U32 R193, RZ, RZ, R64 ;  /* 0x000000ffffc17224 */ /* 0x000fe200078e0040 */
[----:B-1----:R-:W-:Y:S01]  /*2a510*/  LEA R172, P2, R177, R2, 0x2 ;  /* 0x00000002b1ac7211 */ /* 0x002fe200078410ff */
[----:B------:R-:W-:Y:S01]  /*2a520*/  IMAD.MOV.U32 R185, RZ, RZ, R186 ;  /* 0x000000ffffb97224 */ /* 0x000fe200078e00ba */
[----:B------:R-:W4:Y:S01]  /*2a530*/  LDL.LU R64, [R1+0x1a0c] ;  /* 0x001a0c0001407983 */ /* 0x000f220000300800 */
[----:B------:R-:W-:-:S02]  /*2a540*/  IMAD.MOV.U32 R186, RZ, RZ, R187 ;  /* 0x000000ffffba7224 */ /* 0x000fc400078e00bb */
[----:B------:R-:W-:Y:S01]  /*2a550*/  IMAD.MOV.U32 R207, RZ, RZ, R95 ;  /* 0x000000ffffcf7224 */ /* 0x000fe200078e005f */
[----:B------:R1:W-:Y:S01]  /*2a560*/  STL.64 [R1+0x1448], R170 ;  /* 0x001448aa01007387 */ /* 0x0003e20000100a00 */
[----:B------:R-:W-:Y:S01]  /*2a570*/  IMAD.MOV.U32 R187, RZ, RZ, R189 ;  /* 0x000000ffffbb7224 */ /* 0x000fe200078e00bd */
[----:B------:R-:W-:Y:S01]  /*2a580*/  LEA.HI.X.SX32 R173, R177, R0, 0x2, P2 ;  /* 0x00000000b1ad7211 */ /* 0x000fe200010f16ff */
[----:B------:R-:W-:Y:S02]  /*2a590*/  IMAD.MOV.U32 R189, RZ, RZ, R190 ;  /* 0x000000ffffbd7224 */ /* 0x000fe400078e00be */
[----:B------:R-:W-:Y:S02]  /*2a5a0*/  IMAD.MOV.U32 R191, RZ, RZ, R193 ;  /* 0x000000ffffbf7224 */ /* 0x000fe400078e00c1 */
[----:B------:R-:W-:Y:S02]  /*2a5b0*/  IMAD.MOV.U32 R190, RZ, RZ, R194 ;  /* 0x000000ffffbe7224 */ /* 0x000fe400078e00c2 */
[----:B------:R-:W-:-:S02]  /*2a5c0*/  IMAD.MOV.U32 R193, RZ, RZ, R66 ;  /* 0x000000ffffc17224 */ /* 0x000fc400078e0042 */
[----:B------:R-:W-:Y:S01]  /*2a5d0*/  IMAD.MOV.U32 R194, RZ, RZ, R198 ;  /* 0x000000ffffc27224 */ /* 0x000fe200078e00c6 */
[----:B------:R-:W4:Y:S01]  /*2a5e0*/  LDL.LU R66, [R1+0x1a08] ;  /* 0x001a080001427983 */ /* 0x000f220000300800 */
[----:B-1----:R-:W-:Y:S02]  /*2a5f0*/  IMAD.MOV.U32 R171, RZ, RZ, R182 ;  /* 0x000000ffffab7224 */ /* 0x002fe400078e00b6 */
[----:B------:R-:W-:Y:S01]  /*2a600*/  IMAD.MOV.U32 R198, RZ, RZ, R207 ;  /* 0x000000ffffc67224 */ /* 0x000fe200078e00cf */
[----:B------:R1:W-:Y:S01]  /*2a610*/  STL.64 [R1+0x1440], R174 ;  /* 0x001440ae01007387 */ /* 0x0003e20000100a00 */
[----:B------:R-:W-:-:S03]  /*2a620*/  IMAD.MOV.U32 R207, RZ, RZ, R65 ;  /* 0x000000ffffcf7224 */ /* 0x000fc600078e0041 */
[----:B------:R-:W4:Y:S01]  /*2a630*/  LDL.LU R65, [R1+0x1a04] ;  /* 0x001a040001417983 */ /* 0x000f220000300800 */
[----:B------:R-:W-:-:S03]  /*2a640*/  IMAD.MOV.U32 R177, RZ, RZ, R179 ;  /* 0x000000ffffb17224 */ /* 0x000fc600078e00b3 */
[----:B------:R1:W-:Y:S01]  /*2a650*/  STL.64 [R1+0x1438], R172 ;  /* 0x001438ac01007387 */ /* 0x0003e20000100a00 */
[----:B------:R-:W-:Y:S01]  /*2a660*/  IMAD.MOV.U32 R182, RZ, RZ, R183 ;  /* 0x000000ffffb67224 */ /* 0x000fe200078e00b7 */
[C---:B-1----:R-:W-:Y:S01]  /*2a670*/  LEA R174, P1, R171.reuse, R2, 0x2 ;  /* 0x00000002abae7211 */ /* 0x042fe200078210ff */
[----:B------:R-:W-:Y:S02]  /*2a680*/  IMAD.MOV.U32 R179, RZ, RZ, R184 ;  /* 0x000000ffffb37224 */ /* 0x000fe400078e00b8 */
[----:B------:R-:W-:Y:S01]  /*2a690*/  IMAD.MOV.U32 R183, RZ, RZ, R185 ;  /* 0x000000ffffb77224 */ /* 0x000fe200078e00b9 */
[----:B------:R-:W-:Y:S01]  /*2a6a0*/  LEA.HI.X.SX32 R175, R171, R0, 0x2, P1 ;  /* 0x00000000abaf7211 */ /* 0x000fe200008f16ff */
[----:B------:R-:W-:Y:S01]  /*2a6b0*/  IMAD.MOV.U32 R184, RZ, RZ, R186 ;  /* 0x000000ffffb87224 */ /* 0x000fe200078e00ba */
[C---:B------:R-:W-:Y:S01]  /*2a6c0*/  LEA R172, P2, R178.reuse, R2, 0x2 ;  /* 0x00000002b2ac7211 */ /* 0x040fe200078410ff */
[----:B------:R-:W-:Y:S02]  /*2a6d0*/  IMAD.MOV.U32 R185, RZ, RZ, R187 ;  /* 0x000000ffffb97224 */ /* 0x000fe400078e00bb */
[----:B------:R-:W-:Y:S01]  /*2a6e0*/  IMAD.MOV.U32 R186, RZ, RZ, R189 ;  /* 0x000000ffffba7224 */ /* 0x000fe200078e00bd */
[----:B------:R-:W-:Y:S01]  /*2a6f0*/  LEA.HI.X.SX32 R173, R178, R0, 0x2, P2 ;  /* 0x00000000b2ad7211 */ /* 0x000fe200010f16ff */
[----:B------:R-:W-:-:S02]  /*2a700*/  IMAD.MOV.U32 R187, RZ, RZ, R194 ;  /* 0x000000ffffbb7224 */ /* 0x000fc400078e00c2 */
[----:B------:R-:W-:Y:S02]  /*2a710*/  IMAD.MOV.U32 R189, RZ, RZ, R198 ;  /* 0x000000ffffbd7224 */ /* 0x000fe400078e00c6 */
[----:B------:R-:W-:Y:S02]  /*2a720*/  IMAD.MOV.U32 R194, RZ, RZ, R207 ;  /* 0x000000ffffc27224 */ /* 0x000fe400078e00cf */
[----:B------:R-:W-:Y:S02]  /*2a730*/  IMAD.MOV.U32 R198, RZ, RZ, R67 ;  /* 0x000000ffffc67224 */ /* 0x000fe400078e0043 */
[----:B------:R-:W4:Y:S01]  /*2a740*/  LDL.LU R67, [R1+0x1a00] ;  /* 0x001a000001437983 */ /* 0x000f220000300800 */
[----:B------:R-:W-:-:S03]  /*2a750*/  IMAD.MOV.U32 R207, RZ, RZ, R68 ;  /* 0x000000ffffcf7224 */ /* 0x000fc600078e0044 */
[----:B------:R-:W4:Y:S04]  /*2a760*/  LDL.LU R68, [R1+0x19fc] ;  /* 0x0019fc0001447983 */ /* 0x000f280000300800 */
[----:B------:R-:W-:Y:S04]  /*2a770*/  STL.64 [R1+0x1430], R174 ;  /* 0x001430ae01007387 */ /* 0x000fe80000100a00 */
[----:B------:R1:W-:Y:S01]  /*2a780*/  STL.64 [R1+0x1428], R172 ;  /* 0x001428ac01007387 */ /* 0x0003e20000100a00 */
[----:B------:R-:W-:Y:S02]  /*2a790*/  IMAD.MOV.U32 R178, RZ, RZ, R183 ;  /* 0x000000ffffb27224 */ /* 0x000fe400078e00b7 */
[----:B------:R-:W-:-:S02]  /*2a7a0*/  IMAD.MOV.U32 R183, RZ, RZ, R186 ;  /* 0x000000ffffb77224 */ /* 0x000fc400078e00ba */
[----:B-1----:R-:W-:Y:S01]  /*2a7b0*/  IMAD.MOV.U32 R173, RZ, RZ, R179 ;  /* 0x000000ffffad7224 */ /* 0x002fe200078e00b3 */
[----:B------:R-:W-:Y:S01]  /*2a7c0*/  LEA R174, P2, R176, R2, 0x2 ;  /* 0x00000002b0ae7211 */ /* 0x000fe200078410ff */
[----:B------:R-:W-:-:S03]  /*2a7d0*/  IMAD.MOV.U32 R179, RZ, RZ, R184 ;  /* 0x000000ffffb37224 */ /* 0x000fc600078e00b8 */
[C---:B------:R-:W-:Y:S01]  /*2a7e0*/  LEA R208, P1, R173.reuse, R2, 0x2 ;  /* 0x00000002add07211 */ /* 0x040fe200078210ff */
[----:B------:R-:W-:Y:S02]  /*2a7f0*/  IMAD.MOV.U32 R184, RZ, RZ, R185 ;  /* 0x000000ffffb87224 */ /* 0x000fe400078e00b9 */
[----:B------:R-:W-:Y:S01]  /*2a800*/  IMAD.MOV.U32 R186, RZ, RZ, R189 ;  /* 0x000000ffffba7224 */ /* 0x000fe200078e00bd */
[-C--:B------:R-:W-:Y:S01]  /*2a810*/  LEA.HI.X.SX32 R209, R173, R0.reuse, 0x2, P1 ;  /* 0x00000000add17211 */ /* 0x080fe200008f16ff */
[----:B------:R-:W-:Y:S01]  /*2a820*/  IMAD.MOV.U32 R185, RZ, RZ, R187 ;  /* 0x000000ffffb97224 */ /* 0x000fe200078e00bb */
[----:B------:R-:W-:Y:S01]  /*2a830*/  LEA.HI.X.SX32 R175, R176, R0, 0x2, P2 ;  /* 0x00000000b0af7211 */ /* 0x000fe200010f16ff */
[----:B------:R-:W-:Y:S02]  /*2a840*/  IMAD.MOV.U32 R189, RZ, RZ, R195 ;  /* 0x000000ffffbd7224 */ /* 0x000fe400078e00c3 */
[----:B------:R-:W-:Y:S02]  /*2a850*/  IMAD.MOV.U32 R187, RZ, RZ, R199 ;  /* 0x000000ffffbb7224 */ /* 0x000fe400078e00c7 */
[----:B------:R-:W-:-:S02]  /*2a860*/  IMAD.MOV.U32 R195, RZ, RZ, R200 ;  /* 0x000000ffffc37224 */ /* 0x000fc400078e00c8 */
[----:B------:R-:W-:Y:S02]  /*2a870*/  IMAD.MOV.U32 R199, RZ, RZ, R203 ;  /* 0x000000ffffc77224 */ /* 0x000fe400078e00cb */
[----:B------:R-:W-:Y:S02]  /*2a880*/  IMAD.MOV.U32 R200, RZ, RZ, R70 ;  /* 0x000000ffffc87224 */ /* 0x000fe400078e0046 */
[----:B------:R-:W4:Y:S01]  /*2a890*/  LDL.LU R70, [R1+0x19f8] ;  /* 0x0019f80001467983 */ /* 0x000f220000300800 */
[----:B------:R-:W-:-:S03]  /*2a8a0*/  IMAD.MOV.U32 R203, RZ, RZ, R69 ;  /* 0x000000ffffcb7224 */ /* 0x000fc600078e0045 */
[----:B------:R-:W4:Y:S04]  /*2a8b0*/  LDL.LU R69, [R1+0x19f4] ;  /* 0x0019f40001457983 */ /* 0x000f280000300800 */
[----:B------:R1:W-:Y:S04]  /*2a8c0*/  STL.64 [R1+0x1420], R208 ;  /* 0x001420d001007387 */ /* 0x0003e80000100a00 */
[----:B------:R3:W-:Y:S01]  /*2a8d0*/  STL.64 [R1+0x1418], R174 ;  /* 0x001418ae01007387 */ /* 0x0007e20000100a00 */
[-C--:B-1----:R-:W-:Y:S02]  /*2a8e0*/  LEA R208, P1, R179, R2.reuse, 0x2 ;  /* 0x00000002b3d07211 */ /* 0x082fe400078210ff */
[----:B---3--:R-:W-:-:S02]  /*2a8f0*/  LEA R174, P2, R182, R2, 0x2 ;  /* 0x00000002b6ae7211 */ /* 0x008fc400078410ff */
[-C--:B------:R-:W-:Y:S01]  /*2a900*/  LEA.HI.X.SX32 R209, R179, R0.reuse, 0x2, P1 ;  /* 0x00000000b3d17211 */ /* 0x080fe200008f16ff */
[----:B------:R-:W-:Y:S01]  /*2a910*/  IMAD.MOV.U32 R179, RZ, RZ, R183 ;  /* 0x000000ffffb37224 */ /* 0x000fe200078e00b7 */
[----:B------:R-:W-:Y:S01]  /*2a920*/  LEA.HI.X.SX32 R175, R182, R0, 0x2, P2 ;  /* 0x00000000b6af7211 */ /* 0x000fe200010f16ff */
        /* <DEDUP_REMOVED lines=9> */
[----:B------:R1:W-:Y:S01]  /*2a9c0*/  STL.64 [R1+0x1410], R208 ;  /* 0x001410d001007387 */ /* 0x0003e20000100a00 */
[----:B------:R-:W-:Y:S02]  /*2a9d0*/  IMAD.MOV.U32 R204, RZ, RZ, R149 ;  /* 0x000000ffffcc7224 */ /* 0x000fe400078e0095 */
[----:B------:R-:W-:Y:S01]  /*2a9e0*/  IMAD.MOV.U32 R148, RZ, RZ, R150 ;  /* 0x000000ffff947224 */ /* 0x000fe200078e0096 */
[----:B------:R-:W-:Y:S01]  /*2a9f0*/  STL.64 [R1+0x1408], R174 ;  /* 0x001408ae01007387 */ /* 0x000fe20000100a00 */
[----:B------:R-:W-:-:S02]  /*2aa00*/  IMAD.MOV.U32 R149, RZ, RZ, R151 ;  /* 0x000000ffff957224 */ /* 0x000fc400078e0097 */
[----:B------:R-:W-:Y:S02]  /*2aa10*/  IMAD.MOV.U32 R150, RZ, RZ, R23 ;  /* 0x000000ffff967224 */ /* 0x000fe400078e0017 */
[----:B------:R-:W-:Y:S02]  /*2aa20*/  IMAD.MOV.U32 R151, RZ, RZ, R22 ;  /* 0x000000ffff977224 */ /* 0x000fe400078e0016 */
[----:B------:R-:W-:Y:S02]  /*2aa30*/  IMAD.MOV.U32 R23, RZ, RZ, R21 ;  /* 0x000000ffff177224 */ /* 0x000fe400078e0015 */
[----:B------:R-:W3:Y:S01]  /*2aa40*/  LDL.LU R21, [R1+0x14] ;  /* 0x0000140001157983 */ /* 0x000ee20000300800 */
[----:B--2---:R-:W-:-:S03]  /*2aa50*/  IMAD.MOV.U32 R22, RZ, RZ, R16 ;  /* 0x000000ffff167224 */ /* 0x004fc600078e0010 */
[----:B------:R-:W2:Y:S01]  /*2aa60*/  LDL.LU R16, [R1+0x1c] ;  /* 0x00001c0001107983 */ /* 0x000ea20000300800 */
[-C--:B------:R-:W-:Y:S02]  /*2aa70*/  LEA R210, P1, R179, R2.reuse, 0x2 ;  /* 0x00000002b3d27211 */ /* 0x080fe400078210ff */
[----:B-1----:R-:W-:Y:S02]  /*2aa80*/  LEA R208, P2, R181, R2, 0x2 ;  /* 0x00000002b5d07211 */ /* 0x002fe400078410ff */
[-C--:B------:R-:W-:Y:S01]  /*2aa90*/  LEA.HI.X.SX32 R211, R179, R0.reuse, 0x2, P1 ;  /* 0x00000000b3d37211 */ /* 0x080fe200008f16ff */
[----:B------:R-:W-:Y:S01]  /*2aaa0*/  IMAD.MOV.U32 R179, RZ, RZ, R183 ;  /* 0x000000ffffb37224 */ /* 0x000fe200078e00b7 */
[----:B------:R-:W-:-:S03]  /*2aab0*/  LEA.HI.X.SX32 R209, R181, R0, 0x2, P2 ;  /* 0x00000000b5d17211 */ /* 0x000fc600010f16ff */
[----:B------:R1:W-:Y:S01]  /*2aac0*/  STL.64 [R1+0x1400], R210 ;  /* 0x001400d201007387 */ /* 0x0003e20000100a00 */
[----:B------:R-:W-:-:S03]  /*2aad0*/  IMAD.MOV.U32 R181, RZ, RZ, R185 ;  /* 0x000000ffffb57224 */ /* 0x000fc600078e00b9 */
[----:B------:R1:W-:Y:S01]  /*2aae0*/  STL.64 [R1+0x13f8], R208 ;  /* 0x0013f8d001007387 */ /* 0x0003e20000100a00 */
[----:B------:R-:W-:Y:S02]  /*2aaf0*/  IMAD.MOV.U32 R183, RZ, RZ, R186 ;  /* 0x000000ffffb77224 */ /* 0x000fe400078e00ba */
[----:B------:R-:W-:Y:S01]  /*2ab00*/  IMAD.MOV.U32 R185, RZ, RZ, R187 ;  /* 0x000000ffffb97224 */ /* 0x000fe200078e00bb */
[CC--:B-1----:R-:W-:Y:S02]  /*2ab10*/  LEA R210, P1, R179.reuse, R2.reuse, 0x2 ;  /* 0x00000002b3d27211 */ /* 0x0c2fe400078210ff */
[C---:B------:R-:W-:Y:S01]  /*2ab20*/  LEA R208, P2, R180.reuse, R2, 0x2 ;  /* 0x00000002b4d07211 */ /* 0x040fe200078410ff */
[----:B------:R-:W-:Y:S01]  /*2ab30*/  IMAD.MOV.U32 R187, RZ, RZ, R190 ;  /* 0x000000ffffbb7224 */ /* 0x000fe200078e00be */
[-C--:B------:R-:W-:Y:S02]  /*2ab40*/  LEA.HI.X.SX32 R211, R179, R0.reuse, 0x2, P1 ;  /* 0x00000000b3d37211 */ /* 0x080fe400008f16ff */
[----:B------:R-:W-:Y:S01]  /*2ab50*/  LEA.HI.X.SX32 R209, R180, R0, 0x2, P2 ;  /* 0x00000000b4d17211 */ /* 0x000fe200010f16ff */
[----:B------:R-:W-:-:S02]  /*2ab60*/  IMAD.MOV.U32 R180, RZ, RZ, R181 ;  /* 0x000000ffffb47224 */ /* 0x000fc400078e00b5 */
[----:B------:R-:W-:Y:S02]  /*2ab70*/  IMAD.MOV.U32 R186, RZ, RZ, R188 ;  /* 0x000000ffffba7224 */ /* 0x000fe400078e00bc */
[----:B------:R-:W-:Y:S02]  /*2ab80*/  IMAD.MOV.U32 R190, RZ, RZ, R71 ;  /* 0x000000ffffbe7224 */ /* 0x000fe400078e0047 */
[----:B------:R-:W4:Y:S01]  /*2ab90*/  LDL.LU R71, [R1+0x19f0] ;  /* 0x0019f00001477983 */ /* 0x000f220000300800 */
[----:B------:R-:W-:Y:S02]  /*2aba0*/  IMAD.MOV.U32 R188, RZ, RZ, R72 ;  /* 0x000000ffffbc7224 */ /* 0x000fe400078e0048 */
[----:B------:R-:W-:Y:S01]  /*2abb0*/  IMAD.MOV.U32 R181, RZ, RZ, R183 ;  /* 0x000000ffffb57224 */ /* 0x000fe200078e00b7 */
[----:B------:R-:W4:Y:S01]  /*2abc0*/  LDL.LU R72, [R1+0x19ec] ;  /* 0x0019ec0001487983 */ /* 0x000f220000300800 */
[----:B------:R-:W-:Y:S02]  /*2abd0*/  IMAD.MOV.U32 R183, RZ, RZ, R185 ;  /* 0x000000ffffb77224 */ /* 0x000fe400078e00b9 */
[----:B------:R-:W-:Y:S01]  /*2abe0*/  IMAD.MOV.U32 R185, RZ, RZ, R186 ;  /* 0x000000ffffb97224 */ /* 0x000fe200078e00ba */
[----:B------:R1:W-:Y:S01]  /*2abf0*/  STL.64 [R1+0x13f0], R210 ;  /* 0x0013f0d201007387 */ /* 0x0003e20000100a00 */
[----:B------:R-:W-:-:S02]  /*2ac00*/  IMAD.MOV.U32 R186, RZ, RZ, R187 ;  /* 0x000000ffffba7224 */ /* 0x000fc400078e00bb */
[----:B------:R-:W-:Y:S01]  /*2ac10*/  IMAD.MOV.U32 R187, RZ, RZ, R188 ;  /* 0x000000ffffbb7224 */ /* 0x000fe200078e00bc */
[----:B------:R1:W-:Y:S01]  /*2ac20*/  STL.64 [R1+0x13e8], R208 ;  /* 0x0013e8d001007387 */ /* 0x0003e20000100a00 */
[----:B------:R-:W-:Y:S02]  /*2ac30*/  IMAD.MOV.U32 R188, RZ, RZ, R189 ;  /* 0x000000ffffbc7224 */ /* 0x000fe400078e00bd */
[----:B------:R-:W-:Y:S01]  /*2ac40*/  IMAD.MOV.U32 R179, RZ, RZ, R185 ;  /* 0x000000ffffb37224 */ /* 0x000fe200078e00b9 */
[CC--:B-1----:R-:W-:Y:S01]  /*2ac50*/  LEA R210, P1, R180.reuse, R2.reuse, 0x2 ;  /* 0x00000002b4d27211 */ /* 0x0c2fe200078210ff */
[----:B------:R-:W-:Y:S02]  /*2ac60*/  IMAD.MOV.U32 R189, RZ, RZ, R74 ;  /* 0x000000ffffbd7224 */ /* 0x000fe400078e004a */
[----:B------:R-:W4:Y:S01]  /*2ac70*/  LDL.LU R74, [R1+0x19e8] ;  /* 0x0019e800014a7983 */ /* 0x000f220000300800 */
[C---:B------:R-:W-:Y:S02]  /*2ac80*/  LEA R208, P2, R177.reuse, R2, 0x2 ;  /* 0x00000002b1d07211 */ /* 0x040fe400078410ff */
[-C--:B------:R-:W-:Y:S01]  /*2ac90*/  LEA.HI.X.SX32 R211, R180, R0.reuse, 0x2, P1 ;  /* 0x00000000b4d37211 */ /* 0x080fe200008f16ff */
[----:B------:R-:W-:Y:S01]  /*2aca0*/  IMAD.MOV.U32 R180, RZ, RZ, R183 ;  /* 0x000000ffffb47224 */ /* 0x000fe200078e00b7 */
[----:B------:R-:W-:Y:S01]  /*2acb0*/  LEA.HI.X.SX32 R209, R177, R0, 0x2, P2 ;  /* 0x00000000b1d17211 */ /* 0x000fe200010f16ff */
[----:B------:R-:W-:-:S02]  /*2acc0*/  IMAD.MOV.U32 R183, RZ, RZ, R186 ;  /* 0x000000ffffb77224 */ /* 0x000fc400078e00ba */
[----:B------:R-:W-:Y:S01]  /*2acd0*/  IMAD.MOV.U32 R185, RZ, RZ, R187 ;  /* 0x000000ffffb97224 */ /* 0x000fe200078e00bb */
[----:B------:R1:W-:Y:S01]  /*2ace0*/  STL.64 [R1+0x13e0], R210 ;  /* 0x0013e0d201007387 */ /* 0x0003e20000100a00 */
[----:B------:R-:W-:Y:S02]  /*2acf0*/  IMAD.MOV.U32 R186, RZ, RZ, R188 ;  /* 0x000000ffffba7224 */ /* 0x000fe400078e00bc */
[----:B------:R-:W-:Y:S02]  /*2ad00*/  IMAD.MOV.U32 R177, RZ, RZ, R179 ;  /* 0x000000ffffb17224 */ /* 0x000fe400078e00b3 */
[----:B------:R-:W-:Y:S02]  /*2ad10*/  IMAD.MOV.U32 R187, RZ, RZ, R189 ;  /* 0x000000ffffbb7224 */ /* 0x000fe400078e00bd */
[----:B------:R-:W-:Y:S02]  /*2ad20*/  IMAD.MOV.U32 R188, RZ, RZ, R73 ;  /* 0x000000ffffbc7224 */ /* 0x000fe400078e0049 */
[----:B------:R-:W4:Y:S01]  /*2ad30*/  LDL.LU R73, [R1+0x19e4] ;  /* 0x0019e40001497983 */ /* 0x000f220000300800 */
[----:B------:R-:W-:-:S03]  /*2ad40*/  IMAD.MOV.U32 R189, RZ, RZ, R75 ;  /* 0x000000ffffbd7224 */ /* 0x000fc600078e004b */
[----:B------:R-:W4:Y:S01]  /*2ad50*/  LDL.LU R75, [R1+0x19e0] ;  /* 0x0019e000014b7983 */ /* 0x000f220000300800 */
[----:B------:R-:W-:-:S03]  /*2ad60*/  IMAD.MOV.U32 R179, RZ, RZ, R183 ;  /* 0x000000ffffb37224 */ /* 0x000fc600078e00b7 */
[----:B------:R1:W-:Y:S01]  /*2ad70*/  STL.64 [R1+0x13d8], R208 ;  /* 0x0013d8d001007387 */ /* 0x0003e20000100a00 */
[----:B------:R-:W-:Y:S01]  /*2ad80*/  IMAD.MOV.U32 R183, RZ, RZ, R185 ;  /* 0x000000ffffb77224 */ /* 0x000fe200078e00b9 */
[-C--:B-1----:R-:W-:Y:S01]  /*2ad90*/  LEA R210, P2, R178, R2.reuse, 0x2 ;  /* 0x00000002b2d27211 */ /* 0x082fe200078410ff */
[----:B------:R-:W-:Y:S02]  /*2ada0*/  IMAD.MOV.U32 R185, RZ, RZ, R186 ;  /* 0x000000ffffb97224 */ /* 0x000fe400078e00ba */
[----:B------:R-:W-:Y:S02]  /*2adb0*/  IMAD.MOV.U32 R186, RZ, RZ, R187 ;  /* 0x000000ffffba7224 */ /* 0x000fe400078e00bb */
[----:B------:R-:W-:Y:S01]  /*2adc0*/  IMAD.MOV.U32 R187, RZ, RZ, R188 ;  /* 0x000000ffffbb7224 */ /* 0x000fe200078e00bc */
[----:B------:R-:W-:Y:S01]  /*2add0*/  LEA R208, P1, R177, R2, 0x2 ;  /* 0x00000002b1d07211 */ /* 0x000fe200078210ff */
[----:B------:R-:W-:-:S03]  /*2ade0*/  IMAD.MOV.U32 R188, RZ, RZ, R189 ;  /* 0x000000ffffbc7224 */ /* 0x000fc600078e00bd */
[-C--:B------:R-:W-:Y:S01]  /*2adf0*/  LEA.HI.X.SX32 R209, R177, R0.reuse, 0x2, P1 ;  /* 0x00000000b1d17211 */ /* 0x080fe200008f16ff */
[----:B------:R-:W-:Y:S01]  /*2ae00*/  IMAD.MOV.U32 R189, RZ, RZ, R76 ;  /* 0x000000ffffbd7224 */ /* 0x000fe200078e004c */
[----:B------:R-:W-:Y:S01]  /*2ae10*/  LEA.HI.X.SX32 R211, R178, R0, 0x2, P2 ;  /* 0x00000000b2d37211 */ /* 0x000fe200010f16ff */
[----:B------:R-:W4:Y:S04]  /*2ae20*/  LDL.LU R76, [R1+0x19dc] ;  /* 0x0019dc00014c7983 */ /* 0x000f280000300800 */
[----:B------:R1:W-:Y:S02]  /*2ae30*/  STL.64 [R1+0x13d0], R208 ;  /* 0x0013d0d001007387 */ /* 0x0003e40000100a00 */
[----:B-1----:R-:W-:Y:S02]  /*2ae40*/  IMAD.MOV.U32 R208, RZ, RZ, R179 ;  /* 0x000000ffffd07224 */ /* 0x002fe400078e00b3 */
[----:B------:R-:W-:-:S02]  /*2ae50*/  IMAD.MOV.U32 R179, RZ, RZ, R78 ;  /* 0x000000ffffb37224 */ /* 0x000fc400078e004e */
[----:B------:R-:W4:Y:S04]  /*2ae60*/  LDL.LU R78, [R1+0x19d8] ;  /* 0x0019d800014e7983 */ /* 0x000f280000300800 */
[----:B------:R1:W-:Y:S02]  /*2ae70*/  STL.64 [R1+0x13c8], R210 ;  /* 0x0013c8d201007387 */ /* 0x0003e40000100a00 */
[----:B-1----:R-:W-:-:S04]  /*2ae80*/  LEA R210, P2, R180, R2, 0x2 ;  /* 0x00000002b4d27211 */ /* 0x002fc800078410ff */
[----:B------:R-:W-:Y:S01]  /*2ae90*/  LEA.HI.X.SX32 R211, R180, R0, 0x2, P2 ;  /* 0x00000000b4d37211 */ /* 0x000fe200010f16ff */
[----:B------:R-:W-:Y:S02]  /*2aea0*/  IMAD.MOV.U32 R180, RZ, RZ, R183 ;  /* 0x000000ffffb47224 */ /* 0x000fe400078e00b7 */
[----:B------:R-:W-:Y:S02]  /*2aeb0*/  IMAD.MOV.U32 R183, RZ, RZ, R185 ;  /* 0x000000ffffb77224 */ /* 0x000fe400078e00b9 */
[----:B------:R-:W-:Y:S02]  /*2aec0*/  IMAD.MOV.U32 R185, RZ, RZ, R186 ;  /* 0x000000ffffb97224 */ /* 0x000fe400078e00ba */
[----:B------:R-:W-:Y:S02]  /*2aed0*/  IMAD.MOV.U32 R186, RZ, RZ, R187 ;  /* 0x000000ffffba7224 */ /* 0x000fe400078e00bb */
[----:B------:R-:W-:Y:S02]  /*2aee0*/  IMAD.MOV.U32 R187, RZ, RZ, R188 ;  /* 0x000000ffffbb7224 */ /* 0x000fe400078e00bc */
[----:B------:R-:W-:Y:S01]  /*2aef0*/  IMAD.MOV.U32 R188, RZ, RZ, R189 ;  /* 0x000000ffffbc7224 */ /* 0x000fe200078e00bd */
[----:B------:R-:W-:Y:S01]  /*2af00*/  LEA R212, P1, R179, R2, 0x2 ;  /* 0x00000002b3d47211 */ /* 0x000fe200078210ff */
[----:B------:R-:W-:-:S02]  /*2af10*/  IMAD.MOV.U32 R189, RZ, RZ, R190 ;  /* 0x000000ffffbd7224 */ /* 0x000fc400078e00be */
[----:B------:R-:W-:Y:S02]  /*2af20*/  IMAD.MOV.U32 R190, RZ, RZ, R191 ;  /* 0x000000ffffbe7224 */ /* 0x000fe400078e00bf */
[----:B------:R-:W-:Y:S02]  /*2af30*/  IMAD.MOV.U32 R191, RZ, RZ, R193 ;  /* 0x000000ffffbf7224 */ /* 0x000fe400078e00c1 */
[----:B------:R-:W-:Y:S01]  /*2af40*/  IMAD.MOV.U32 R193, RZ, RZ, R147 ;  /* 0x000000ffffc17224 */ /* 0x000fe200078e0093 */
[----:B------:R-:W-:Y:S01]  /*2af50*/  LEA.HI.X.SX32 R213, R179, R0, 0x2, P1 ;  /* 0x00000000b3d57211 */ /* 0x000fe200008f16ff */
[----:B------:R-:W-:Y:S02]  /*2af60*/  IMAD.MOV.U32 R147, RZ, RZ, R148 ;  /* 0x000000ffff937224 */ /* 0x000fe400078e0094 */
[----:B------:R-:W-:Y:S02]  /*2af70*/  IMAD.MOV.U32 R148, RZ, RZ, R149 ;  /* 0x000000ffff947224 */ /* 0x000fe400078e0095 */
[----:B------:R-:W-:-:S02]  /*2af80*/  IMAD.MOV.U32 R149, RZ, RZ, R150 ;  /* 0x000000ffff957224 */ /* 0x000fc400078e0096 */
[----:B------:R-:W-:Y:S02]  /*2af90*/  IMAD.MOV.U32 R150, RZ, RZ, R151 ;  /* 0x000000ffff967224 */ /* 0x000fe400078e0097 */
[----:B------:R-:W-:Y:S01]  /*2afa0*/  IMAD.MOV.U32 R151, RZ, RZ, R23 ;  /* 0x000000ffff977224 */ /* 0x000fe200078e0017 */
[----:B------:R-:W-:Y:S01]  /*2afb0*/  STL.64 [R1+0x13c0], R212 ;  /* 0x0013c0d401007387 */ /* 0x000fe20000100a00 */
[----:B------:R-:W-:-:S03]  /*2afc0*/  IMAD.MOV.U32 R23, RZ, RZ, R22 ;  /* 0x000000ffff177224 */ /* 0x000fc600078e0016 */
[----:B------:R1:W-:Y:S01]  /*2afd0*/  STL.64 [R1+0x13b8], R210 ;  /* 0x0013b8d201007387 */ /* 0x0003e20000100a00 */
[----:B---3--:R-:W-:Y:S02]  /*2afe0*/  IMAD.MOV.U32 R22, RZ, RZ, R21 ;  /* 0x000000ffff167224 */ /* 0x008fe400078e0015 */
[----:B--2---:R-:W-:Y:S02]  /*2aff0*/  IMAD.MOV.U32 R21, RZ, RZ, R16 ;  /* 0x000000ffff157224 */ /* 0x004fe400078e0010 */
[----:B------:R-:W2:Y:S01]  /*2b000*/  LDL.LU R16, [R1+0x420] ;  /* 0x0004200001107983 */ /* 0x000ea20000300800 */
[----:B-1----:R-:W-:-:S04]  /*2b010*/  LEA R210, P2, R184, R2, 0x2 ;  /* 0x00000002b8d27211 */ /* 0x002fc800078410ff */
[----:B------:R-:W-:Y:S01]  /*2b020*/  LEA.HI.X.SX32 R211, R184, R0, 0x2, P2 ;  /* 0x00000000b8d37211 */ /* 0x000fe200010f16ff */
[----:B------:R-:W-:Y:S02]  /*2b030*/  IMAD.MOV.U32 R184, RZ, RZ, R185 ;  /* 0x000000ffffb87224 */ /* 0x000fe400078e00b9 */
[----:B------:R-:W-:Y:S02]  /*2b040*/  IMAD.MOV.U32 R185, RZ, RZ, R186 ;  /* 0x000000ffffb97224 */ /* 0x000fe400078e00ba */
[----:B------:R-:W-:Y:S02]  /*2b050*/  IMAD.MOV.U32 R186, RZ, RZ, R187 ;  /* 0x000000ffffba7224 */ /* 0x000fe400078e00bb */
[----:B------:R-:W-:Y:S02]  /*2b060*/  IMAD.MOV.U32 R187, RZ, RZ, R188 ;  /* 0x000000ffffbb7224 */ /* 0x000fe400078e00bc */
[----:B------:R-:W-:Y:S02]  /*2b070*/  IMAD.MOV.U32 R188, RZ, RZ, R189 ;  /* 0x000000ffffbc7224 */ /* 0x000fe400078e00bd */
[----:B------:R-:W-:-:S02]  /*2b080*/  IMAD.MOV.U32 R189, RZ, RZ, R190 ;  /* 0x000000ffffbd7224 */ /* 0x000fc400078e00be */
[----:B------:R-:W-:Y:S01]  /*2b090*/  IMAD.MOV.U32 R190, RZ, RZ, R191 ;  /* 0x000000ffffbe7224 */ /* 0x000fe200078e00bf */
[C---:B------:R-:W-:Y:S01]  /*2b0a0*/  LEA R212, P1, R180.reuse, R2, 0x2 ;  /* 0x00000002b4d47211 */ /* 0x040fe200078210ff */
[----:B------:R-:W-:Y:S02]  /*2b0b0*/  IMAD.MOV.U32 R191, RZ, RZ, R194 ;  /* 0x000000ffffbf7224 */ /* 0x000fe400078e00c2 */
[----:B------:R-:W-:Y:S02]  /*2b0c0*/  IMAD.MOV.U32 R194, RZ, RZ, R198 ;  /* 0x000000ffffc27224 */ /* 0x000fe400078e00c6 */
[----:B------:R-:W-:Y:S02]  /*2b0d0*/  IMAD.MOV.U32 R198, RZ, RZ, R146 ;  /* 0x000000ffffc67224 */ /* 0x000fe400078e0092 */
[----:B------:R-:W-:Y:S01]  /*2b0e0*/  IMAD.MOV.U32 R146, RZ, RZ, R147 ;  /* 0x000000ffff927224 */ /* 0x000fe200078e0093 */
[----:B------:R-:W-:Y:S01]  /*2b0f0*/  LEA.HI.X.SX32 R213, R180, R0, 0x2, P1 ;  /* 0x00000000b4d57211 */ /* 0x000fe200008f16ff */
        /* <DEDUP_REMOVED lines=8> */
[----:B------:R3:W-:Y:S01]  /*2b180*/  STL.64 [R1+0x13a8], R210 ;  /* 0x0013a8d201007387 */ /* 0x0007e20000100a00 */
[----:B------:R-:W-:Y:S01]  /*2b190*/  VIADD R137, R79, UR4 ;  /* 0x000000044f897c36 */ /* 0x000fe20008000000 */
[----:B------:R-:W-:Y:S01]  /*2b1a0*/  ULDC UR4, c[0x0][0x248] ;  /* 0x0000920000047ab9 */ /* 0x000fe20000000800 */
[----:B-1----:R-:W-:Y:S01]  /*2b1b0*/  LEA R212, P1, R184, R2, 0x2 ;  /* 0x00000002b8d47211 */ /* 0x002fe200078210ff */
[----:B--2---:R-:W-:-:S02]  /*2b1c0*/  IMAD.MOV.U32 R21, RZ, RZ, R16 ;  /* 0x000000ffff157224 */ /* 0x004fc400078e0010 */
[----:B------:R-:W2:Y:S01]  /*2b1d0*/  LDL.LU R16, [R1+0x428] ;  /* 0x0004280001107983 */ /* 0x000ea20000300800 */
[----:B------:R-:W-:Y:S01]  /*2b1e0*/  LEA.HI.X.SX32 R213, R184, R0, 0x2, P1 ;  /* 0x00000000b8d57211 */ /* 0x000fe200008f16ff */
[----:B------:R-:W-:Y:S02]  /*2b1f0*/  IMAD.MOV.U32 R184, RZ, RZ, R187 ;  /* 0x000000ffffb87224 */ /* 0x000fe400078e00bb */
[----:B------:R-:W-:Y:S01]  /*2b200*/  VIADD R141, R137, UR4 ;  /* 0x00000004898d7c36 */ /* 0x000fe20008000000 */
[----:B---3--:R-:W-:Y:S01]  /*2b210*/  LEA R210, P2, R182, R2, 0x2 ;  /* 0x00000002b6d27211 */ /* 0x008fe200078410ff */
[----:B------:R-:W-:Y:S01]  /*2b220*/  IMAD.MOV.U32 R187, RZ, RZ, R188 ;  /* 0x000000ffffbb7224 */ /* 0x000fe200078e00bc */
[----:B------:R1:W-:Y:S01]  /*2b230*/  STL.64 [R1+0x13a0], R212 ;  /* 0x0013a0d401007387 */ /* 0x0003e20000100a00 */
[----:B------:R-:W-:Y:S01]  /*2b240*/  IMAD.MOV.U32 R209, RZ, RZ, R184 ;  /* 0x000000ffffd17224 */ /* 0x000fe200078e00b8 */
[----:B------:R-:W-:Y:S01]  /*2b250*/  ULDC UR4, c[0x0][0x248] ;  /* 0x0000920000047ab9 */ /* 0x000fe20000000800 */
[----:B------:R-:W-:-:S02]  /*2b260*/  IMAD.MOV.U32 R188, RZ, RZ, R189 ;  /* 0x000000ffffbc7224 */ /* 0x000fc400078e00bd */
[----:B------:R-:W-:Y:S02]  /*2b270*/  IMAD.MOV.U32 R189, RZ, RZ, R190 ;  /* 0x000000ffffbd7224 */ /* 0x000fe400078e00be */
[----:B------:R-:W-:Y:S01]  /*2b280*/  VIADD R139, R141, UR6 ;  /* 0x000000068d8b7c36 */ /* 0x000fe20008000000 */
[----:B------:R-:W-:Y:S01]  /*2b290*/  LEA.HI.X.SX32 R211, R182, R0, 0x2, P2 ;  /* 0x00000000b6d37211 */ /* 0x000fe200010f16ff */
[----:B------:R-:W-:Y:S01]  /*2b2a0*/  IMAD.MOV.U32 R190, RZ, RZ, R194 ;  /* 0x000000ffffbe7224 */ /* 0x000fe200078e00c2 */
[----:B------:R-:W-:Y:S01]  /*2b2b0*/  ULDC UR6, c[0x0][0x248] ;  /* 0x0000920000067ab9 */ /* 0x000fe20000000800 */
[----:B------:R-:W-:Y:S01]  /*2b2c0*/  IMAD.MOV.U32 R194, RZ, RZ, R195 ;  /* 0x000000ffffc27224 */ /* 0x000fe200078e00c3 */
[----:B-1----:R-:W-:Y:S01]  /*2b2d0*/  LEA R212, P1, R209, R2, 0x2 ;  /* 0x00000002d1d47211 */ /* 0x002fe200078210ff */
[----:B------:R-:W-:Y:S02]  /*2b2e0*/  IMAD.MOV.U32 R195, RZ, RZ, R199 ;  /* 0x000000ffffc37224 */ /* 0x000fe400078e00c7 */
[----:B------:R-:W-:-:S02]  /*2b2f0*/  IMAD.MOV.U32 R199, RZ, RZ, R200 ;  /* 0x000000ffffc77224 */ /* 0x000fc400078e00c8 */
[----:B------:R-:W-:Y:S02]  /*2b300*/  IMAD.MOV.U32 R182, RZ, RZ, R187 ;  /* 0x000000ffffb67224 */ /* 0x000fe400078e00bb */
[----:B------:R-:W-:Y:S02]  /*2b310*/  VIADD R134, R139, UR4 ;  /* 0x000000048b867c36 */ /* 0x000fe40008000000 */
[----:B------:R-:W-:Y:S01]  /*2b320*/  IMAD.MOV.U32 R184, RZ, RZ, R188 ;  /* 0x000000ffffb87224 */ /* 0x000fe200078e00bc */
[----:B------:R-:W-:Y:S01]  /*2b330*/  LEA.HI.X.SX32 R213, R209, R0, 0x2, P1 ;  /* 0x00000000d1d57211 */ /* 0x000fe200008f16ff */
[----:B------:R-:W-:Y:S01]  /*2b340*/  IMAD.MOV.U32 R200, RZ, RZ, R77 ;  /* 0x000000ffffc87224 */ /* 0x000fe200078e004d */
[----:B------:R-:W-:Y:S01]  /*2b350*/  ULDC UR4, c[0x0][0x248] ;  /* 0x0000920000047ab9 */ /* 0x000fe20000000800 */
[----:B------:R-:W-:Y:S01]  /*2b360*/  IMAD.MOV.U32 R187, RZ, RZ, R189 ;  /* 0x000000ffffbb7224 */ /* 0x000fe200078e00bd */
[----:B------:R-:W3:Y:S01]  /*2b370*/  LDL.LU R77, [R1+0x19d4] ;  /* 0x0019d400014d7983 */ /* 0x000ee20000300800 */
[----:B------:R-:W-:-:S02]  /*2b380*/  IMAD.MOV.U32 R188, RZ, RZ, R190 ;  /* 0x000000ffffbc7224 */ /* 0x000fc400078e00be */
[----:B------:R-:W-:Y:S01]  /*2b390*/  IMAD.MOV.U32 R189, RZ, RZ, R199 ;  /* 0x000000ffffbd7224 */ /* 0x000fe200078e00c7 */
[----:B------:R1:W-:Y:S01]  /*2b3a0*/  STL.64 [R1+0x1398], R210 ;  /* 0x001398d201007387 */ /* 0x0003e20000100a00 */
[----:B------:R-:W-:Y:S02]  /*2b3b0*/  IMAD.MOV.U32 R209, RZ, RZ, R182 ;  /* 0x000000ffffd17224 */ /* 0x000fe400078e00b6 */
[----:B------:R-:W-:Y:S01]  /*2b3c0*/  VIADD R80, R134, UR7 ;  /* 0x0000000786507c36 */ /* 0x000fe20008000000 */
[----:B------:R-:W-:Y:S01]  /*2b3d0*/  ULDC UR7, c[0x0][0x248] ;  /* 0x0000920000077ab9 */ /* 0x000fe20000000800 */
[----:B------:R-:W-:Y:S02]  /*2b3e0*/  IMAD.MOV.U32 R182, RZ, RZ, R184 ;  /* 0x000000ffffb67224 */ /* 0x000fe400078e00b8 */
[----:B------:R-:W-:Y:S02]  /*2b3f0*/  IMAD.MOV.U32 R184, RZ, RZ, R187 ;  /* 0x000000ffffb87224 */ /* 0x000fe400078e00bb */
[----:B------:R-:W-:Y:S01]  /*2b400*/  IMAD.MOV.U32 R190, RZ, RZ, R195 ;  /* 0x000000ffffbe7224 */ /* 0x000fe200078e00c3 */
[----:B-1----:R-:W-:Y:S01]  /*2b410*/  LEA R210, P2, R181, R2, 0x2 ;  /* 0x00000002b5d27211 */ /* 0x002fe200078410ff */
[----:B------:R-:W-:-:S02]  /*2b420*/  IMAD.MOV.U32 R187, RZ, RZ, R188 ;  /* 0x000000ffffbb7224 */ /* 0x000fc400078e00bc */
[----:B------:R-:W-:Y:S01]  /*2b430*/  IMAD.MOV.U32 R195, RZ, RZ, R200 ;  /* 0x000000ffffc37224 */ /* 0x000fe200078e00c8 */
[----:B------:R-:W-:Y:S01]  /*2b440*/  LEA.HI.X.SX32 R211, R181, R0, 0x2, P2 ;  /* 0x00000000b5d37211 */ /* 0x000fe200010f16ff */
[----:B------:R-:W-:Y:S02]  /*2b450*/  IMAD.MOV.U32 R188, RZ, RZ, R189 ;  /* 0x000000ffffbc7224 */ /* 0x000fe400078e00bd */
[----:B------:R-:W-:Y:S02]  /*2b460*/  IMAD.MOV.U32 R200, RZ, RZ, R79 ;  /* 0x000000ffffc87224 */ /* 0x000fe400078e004f */
[----:B------:R-:W-:Y:S01]  /*2b470*/  IMAD.MOV.U32 R189, RZ, RZ, R192 ;  /* 0x000000ffffbd7224 */ /* 0x000fe200078e00c0 */
[----:B------:R-:W3:Y:S01]  /*2b480*/  LDL.LU R79, [R1+0x19d0] ;  /* 0x0019d000014f7983 */ /* 0x000ee20000300800 */
[----:B------:R-:W-:Y:S02]  /*2b490*/  IMAD.MOV.U32 R215, RZ, RZ, R182 ;  /* 0x000000ffffd77224 */ /* 0x000fe400078e00b6 */
[----:B------:R-:W-:Y:S01]  /*2b4a0*/  VIADD R17, R80, UR8 ;  /* 0x0000000850117c36 */ /* 0x000fe20008000000 */
[----:B------:R-:W-:Y:S01]  /*2b4b0*/  ULDC UR8, c[0x0][0x248] ;  /* 0x0000920000087ab9 */ /* 0x000fe20000000800 */
[----:B------:R-:W-:-:S02]  /*2b4c0*/  IMAD.MOV.U32 R199, RZ, RZ, R80 ;  /* 0x000000ffffc77224 */ /* 0x000fc400078e0050 */
[----:B------:R-:W-:Y:S01]  /*2b4d0*/  IMAD.MOV.U32 R192, RZ, RZ, R196 ;  /* 0x000000ffffc07224 */ /* 0x000fe200078e00c4 */
[----:B------:R-:W3:Y:S01]  /*2b4e0*/  LDL.LU R80, [R1+0x19cc] ;  /* 0x0019cc0001507983 */ /* 0x000ee20000300800 */
[----:B------:R-:W-:Y:S02]  /*2b4f0*/  IMAD.MOV.U32 R196, RZ, RZ, R204 ;  /* 0x000000ffffc47224 */ /* 0x000fe400078e00cc */
[----:B------:R-:W-:Y:S01]  /*2b500*/  IMAD.MOV.U32 R204, RZ, RZ, R82 ;  /* 0x000000ffffcc7224 */ /* 0x000fe200078e0052 */
[----:B------:R1:W-:Y:S01]  /*2b510*/  STL.64 [R1+0x1390], R212 ;  /* 0x001390d401007387 */ /* 0x0003e20000100a00 */
[----:B------:R-:W-:-:S03]  /*2b520*/  IMAD.MOV.U32 R181, RZ, RZ, R187 ;  /* 0x000000ffffb57224 */ /* 0x000fc600078e00bb */
[----:B------:R-:W3:Y:S01]  /*2b530*/  LDL.LU R82, [R1+0x19c8] ;  /* 0x0019c80001527983 */ /* 0x000ee20000300800 */
[----:B------:R-:W-:-:S03]  /*2b540*/  IMAD.MOV.U32 R187, RZ, RZ, R188 ;  /* 0x000000ffffbb7224 */ /* 0x000fc600078e00bc */
[----:B------:R4:W-:Y:S01]  /*2b550*/  STL.64 [R1+0x1388], R210 ;  /* 0x001388d201007387 */ /* 0x0009e20000100a00 */
[C---:B-1----:R-:W-:Y:S01]  /*2b560*/  LEA R212, P1, R215.reuse, R2, 0x2 ;  /* 0x00000002d7d47211 */ /* 0x042fe200078210ff */
[----:B------:R-:W-:Y:S02]  /*2b570*/  IMAD.MOV.U32 R188, RZ, RZ, R189 ;  /* 0x000000ffffbc7224 */ /* 0x000fe400078e00bd */
[----:B------:R-:W-:Y:S01]  /*2b580*/  IMAD.MOV.U32 R189, RZ, RZ, R192 ;  /* 0x000000ffffbd7224 */ /* 0x000fe200078e00c0 */
[----:B------:R-:W-:Y:S02]  /*2b590*/  LEA.HI.X.SX32 R213, R215, R0, 0x2, P1 ;  /* 0x00000000d7d57211 */ /* 0x000fe400008f16ff */
[----:B----4-:R-:W-:Y:S01]  /*2b5a0*/  LEA R210, P2, R208, R2, 0x2 ;  /* 0x00000002d0d27211 */ /* 0x010fe200078410ff */
[----:B------:R-:W-:-:S03]  /*2b5b0*/  IMAD.MOV.U32 R192, RZ, RZ, R196 ;  /* 0x000000ffffc07224 */ /* 0x000fc600078e00c4 */
[----:B------:R-:W-:Y:S01]  /*2b5c0*/  LEA.HI.X.SX32 R211, R208, R0, 0x2, P2 ;  /* 0x00000000d0d37211 */ /* 0x000fe200010f16ff */
[----:B------:R-:W-:Y:S02]  /*2b5d0*/  IMAD.MOV.U32 R196, RZ, RZ, R81 ;  /* 0x000000ffffc47224 */ /* 0x000fe400078e0051 */
[----:B------:R-:W4:Y:S04]  /*2b5e0*/  LDL.LU R81, [R1+0x19c4] ;  /* 0x0019c40001517983 */ /* 0x000f280000300800 */
[----:B------:R1:W-:Y:S04]  /*2b5f0*/  STL.64 [R1+0x1380], R212 ;  /* 0x001380d401007387 */ /* 0x0003e80000100a00 */
[----:B------:R1:W-:Y:S01]  /*2b600*/  STL.64 [R1+0x1378], R210 ;  /* 0x001378d201007387 */ /* 0x0003e20000100a00 */
[----:B------:R-:W-:-:S02]  /*2b610*/  IMAD.MOV.U32 R215, RZ, RZ, R187 ;  /* 0x000000ffffd77224 */ /* 0x000fc400078e00bb */
[----:B------:R-:W-:Y:S01]  /*2b620*/  IMAD.MOV.U32 R187, RZ, RZ, R189 ;  /* 0x000000ffffbb7224 */ /* 0x000fe200078e00bd */
[-C--:B-1----:R-:W-:Y:S02]  /*2b630*/  LEA R212, P1, R184, R2.reuse, 0x2 ;  /* 0x00000002b8d47211 */ /* 0x082fe400078210ff */
[----:B------:R-:W-:Y:S01]  /*2b640*/  LEA R210, P2, R186, R2, 0x2 ;  /* 0x00000002bad27211 */ /* 0x000fe200078410ff */
[----:B------:R-:W-:-:S03]  /*2b650*/  IMAD.MOV.U32 R189, RZ, RZ, R191 ;  /* 0x000000ffffbd7224 */ /* 0x000fc600078e00bf */
        /* <DEDUP_REMOVED lines=10> */
[----:B------:R-:W-:Y:S01]  /*2b700*/  IMAD.MOV.U32 R146, RZ, RZ, R148 ;  /* 0x000000ffff927224 */ /* 0x000fe200078e0094 */
[----:B------:R1:W-:Y:S01]  /*2b710*/  STL.64 [R1+0x1370], R212 ;  /* 0x001370d401007387 */ /* 0x0003e20000100a00 */
[----:B------:R-:W-:Y:S02]  /*2b720*/  IMAD.MOV.U32 R147, RZ, RZ, R149 ;  /* 0x000000ffff937224 */ /* 0x000fe400078e0095 */
[----:B------:R-:W-:Y:S01]  /*2b730*/  IMAD.MOV.U32 R148, RZ, RZ, R150 ;  /* 0x000000ffff947224 */ /* 0x000fe200078e0096 */
[----:B------:R1:W-:Y:S01]  /*2b740*/  STL.64 [R1+0x1368], R210 ;  /* 0x001368d201007387 */ /* 0x0003e20000100a00 */
[----:B------:R-:W-:-:S02]  /*2b750*/  IMAD.MOV.U32 R149, RZ, RZ, R151 ;  /* 0x000000ffff957224 */ /* 0x000fc400078e0097 */
[----:B------:R-:W-:Y:S02]  /*2b760*/  IMAD.MOV.U32 R150, RZ, RZ, R23 ;  /* 0x000000ffff967224 */ /* 0x000fe400078e0017 */
[----:B------:R-:W-:Y:S02]  /*2b770*/  IMAD.MOV.U32 R151, RZ, RZ, R22 ;  /* 0x000000ffff977224 */ /* 0x000fe400078e0016 */
[----:B------:R-:W-:Y:S02]  /*2b780*/  IMAD.MOV.U32 R23, RZ, RZ, R21 ;  /* 0x000000ffff177224 */ /* 0x000fe400078e0015 */
[----:B------:R-:W3:Y:S01]  /*2b790*/  LDL.LU R21, [R1+0x20] ;  /* 0x0000200001157983 */ /* 0x000ee20000300800 */
[----:B--2---:R-:W-:-:S03]  /*2b7a0*/  IMAD.MOV.U32 R22, RZ, RZ, R16 ;  /* 0x000000ffff167224 */ /* 0x004fc600078e0010 */
[----:B------:R-:W2:Y:S01]  /*2b7b0*/  LDL.LU R16, [R1+0x28] ;  /* 0x0000280001107983 */ /* 0x000ea20000300800 */
[-C--:B-1----:R-:W-:Y:S02]  /*2b7c0*/  LEA R212, P1, R215, R2.reuse, 0x2 ;  /* 0x00000002d7d47211 */ /* 0x082fe400078210ff */
[----:B------:R-:W-:Y:S02]  /*2b7d0*/  LEA R210, P2, R183, R2, 0x2 ;  /* 0x00000002b7d27211 */ /* 0x000fe400078410ff */
[-C--:B------:R-:W-:Y:S02]  /*2b7e0*/  LEA.HI.X.SX32 R213, R215, R0.reuse, 0x2, P1 ;  /* 0x00000000d7d57211 */ /* 0x080fe400008f16ff */
[----:B------:R-:W-:-:S03]  /*2b7f0*/  LEA.HI.X.SX32 R211, R183, R0, 0x2, P2 ;  /* 0x00000000b7d37211 */ /* 0x000fc600010f16ff */
[----:B------:R-:W-:Y:S04]  /*2b800*/  STL.64 [R1+0x1360], R212 ;  /* 0x001360d401007387 */ /* 0x000fe80000100a00 */
[----:B------:R1:W-:Y:S02]  /*2b810*/  STL.64 [R1+0x1358], R210 ;  /* 0x001358d201007387 */ /* 0x0003e40000100a00 */
[----:B-1----:R-:W-:Y:S02]  /*2b820*/  IMAD.MOV.U32 R211, RZ, RZ, R187 ;  /* 0x000000ffffd37224 */ /* 0x002fe400078e00bb */
[----:B------:R-:W-:Y:S01]  /*2b830*/  IMAD.MOV.U32 R210, RZ, RZ, R186 ;  /* 0x000000ffffd27224 */ /* 0x000fe200078e00ba */
[-C--:B------:R-:W-:Y:S01]  /*2b840*/  LEA R212, P2, R185, R2.reuse, 0x2 ;  /* 0x00000002b9d47211 */ /* 0x080fe200078410ff */
[----:B------:R-:W-:Y:S01]  /*2b850*/  IMAD.MOV.U32 R186, RZ, RZ, R188 ;  /* 0x000000ffffba7224 */ /* 0x000fe200078e00bc */
[----:B------:R-:W-:Y:S01]  /*2b860*/  LEA R214, P1, R211, R2, 0x2 ;  /* 0x00000002d3d67211 */ /* 0x000fe200078210ff */
[----:B------:R-:W-:Y:S01]  /*2b870*/  IMAD.MOV.U32 R187, RZ, RZ, R191 ;  /* 0x000000ffffbb7224 */ /* 0x000fe200078e00bf */
[-C--:B------:R-:W-:Y:S01]  /*2b880*/  LEA.HI.X.SX32 R213, R185, R0.reuse, 0x2, P2 ;  /* 0x00000000b9d57211 */ /* 0x080fe200010f16ff */
[----:B------:R-:W-:Y:S01]  /*2b890*/  IMAD.MOV.U32 R217, RZ, RZ, R186 ;  /* 0x000000ffffd97224 */ /* 0x000fe200078e00ba */
[----:B------:R-:W-:Y:S01]  /*2b8a0*/  LEA.HI.X.SX32 R215, R211, R0, 0x2, P1 ;  /* 0x00000000d3d77211 */ /* 0x000fe200008f16ff */
[----:B------:R-:W-:-:S02]  /*2b8b0*/  IMAD.MOV.U32 R188, RZ, RZ, R203 ;  /* 0x000000ffffbc7224 */ /* 0x000fc400078e00cb */
[----:B------:R-:W-:Y:S02]  /*2b8c0*/  IMAD.MOV.U32 R191, RZ, RZ, R83 ;  /* 0x000000ffffbf7224 */ /* 0x000fe400078e0053 */
[----:B------:R-:W4:Y:S01]  /*2b8d0*/  LDL.LU R83, [R1+0x19c0] ;  /* 0x0019c00001537983 */ /* 0x000f220000300800 */
[----:B------:R-:W-:-:S03]  /*2b8e0*/  IMAD.MOV.U32 R203, RZ, RZ, R84 ;  /* 0x000000ffffcb7224 */ /* 0x000fc600078e0054 */
[----:B------:R-:W4:Y:S04]  /*2b8f0*/  LDL.LU R84, [R1+0x19bc] ;  /* 0x0019bc0001547983 */ /* 0x000f280000300800 */
[----:B------:R1:W-:Y:S01]  /*2b900*/  STL.64 [R1+0x1350], R214 ;  /* 0x001350d601007387 */ /* 0x0003e20000100a00 */
[----:B------:R-:W-:-:S03]  /*2b910*/  IMAD.MOV.U32 R211, RZ, RZ, R187 ;  /* 0x000000ffffd37224 */ /* 0x000fc600078e00bb */
[----:B------:R1:W-:Y:S01]  /*2b920*/  STL.64 [R1+0x1348], R212 ;  /* 0x001348d401007387 */ /* 0x0003e20000100a00 */
[----:B------:R-:W-:Y:S02]  /*2b930*/  IMAD.MOV.U32 R185, RZ, RZ, R188 ;  /* 0x000000ffffb97224 */ /* 0x000fe400078e00bc */
[----:B------:R-:W-:Y:S01]  /*2b940*/  IMAD.MOV.U32 R187, RZ, RZ, R191 ;  /* 0x000000ffffbb7224 */ /* 0x000fe200078e00bf */
[-C--:B-1----:R-:W-:Y:S01]  /*2b950*/  LEA R214, P1, R217, R2.reuse, 0x2 ;  /* 0x00000002d9d67211 */ /* 0x082fe200078210ff */
[----:B------:R-:W-:Y:S01]  /*2b960*/  IMAD.MOV.U32 R188, RZ, RZ, R192 ;  /* 0x000000ffffbc7224 */ /* 0x000fe200078e00c0 */
[----:B------:R-:W-:Y:S02]  /*2b970*/  LEA R212, P2, R209, R2, 0x2 ;  /* 0x00000002d1d47211 */ /* 0x000fe400078410ff */
[-C--:B------:R-:W-:Y:S01]  /*2b980*/  LEA.HI.X.SX32 R215, R217, R0.reuse, 0x2, P1 ;  /* 0x00000000d9d77211 */ /* 0x080fe200008f16ff */
[----:B------:R-:W-:Y:S01]  /*2b990*/  IMAD.MOV.U32 R191, RZ, RZ, R201 ;  /* 0x000000ffffbf7224 */ /* 0x000fe200078e00c9 */
[----:B------:R-:W-:Y:S01]  /*2b9a0*/  LEA.HI.X.SX32 R213, R209, R0, 0x2, P2 ;  /* 0x00000000d1d57211 */ /* 0x000fe200010f16ff */
[----:B------:R-:W-:-:S02]  /*2b9b0*/  IMAD.MOV.U32 R192, RZ, RZ, R86 ;  /* 0x000000ffffc07224 */ /* 0x000fc400078e0056 */
[----:B------:R-:W4:Y:S01]  /*2b9c0*/  LDL.LU R86, [R1+0x19b8] ;  /* 0x0019b80001567983 */ /* 0x000f220000300800 */
[----:B------:R-:W-:Y:S02]  /*2b9d0*/  IMAD.MOV.U32 R201, RZ, RZ, R85 ;  /* 0x000000ffffc97224 */ /* 0x000fe400078e0055 */
[----:B------:R-:W-:Y:S01]  /*2b9e0*/  IMAD.MOV.U32 R217, RZ, RZ, R87 ;  /* 0x000000ffffd97224 */ /* 0x000fe200078e0057 */
[----:B------:R-:W4:Y:S04]  /*2b9f0*/  LDL.LU R85, [R1+0x19b4] ;  /* 0x0019b40001557983 */ /* 0x000f280000300800 */
[----:B------:R-:W-:Y:S04]  /*2ba00*/  STL.64 [R1+0x1340], R214 ;  /* 0x001340d601007387 */ /* 0x000fe80000100a00 */
        /* <DEDUP_REMOVED lines=23> */
[----:B------:R-:W-:-:S03]  /*2bb80*/  IMAD.MOV.U32 R23, RZ, RZ, R22 ;  /* 0x000000ffff177224 */ /* 0x000fc600078e0016 */
[----:B------:R1:W-:Y:S01]  /*2bb90*/  STL.64 [R1+0x1328], R212 ;  /* 0x001328d401007387 */ /* 0x0003e20000100a00 */
[----:B---3--:R-:W-:Y:S02]  /*2bba0*/  IMAD.MOV.U32 R22, RZ, RZ, R21 ;  /* 0x000000ffff167224 */ /* 0x008fe400078e0015 */
[----:B--2---:R-:W-:Y:S02]  /*2bbb0*/  IMAD.MOV.U32 R21, RZ, RZ, R16 ;  /* 0x000000ffff157224 */ /* 0x004fe400078e0010 */
[----:B------:R-:W2:Y:S01]  /*2bbc0*/  LDL.LU R16, [R1+0x424] ;  /* 0x0004240001107983 */ /* 0x000ea20000300800 */
[----:B------:R-:W-:Y:S02]  /*2bbd0*/  IMAD.MOV.U32 R208, RZ, RZ, R181 ;  /* 0x000000ffffd07224 */ /* 0x000fe400078e00b5 */
[----:B------:R-:W-:-:S03]  /*2bbe0*/  IMAD.MOV.U32 R209, RZ, RZ, R185 ;  /* 0x000000ffffd17224 */ /* 0x000fc600078e00b9 */
[----:B-1----:R-:W-:Y:S01]  /*2bbf0*/  LEA R214, P2, R208, R2, 0x2 ;  /* 0x00000002d0d67211 */ /* 0x002fe200078410ff */
[----:B------:R-:W-:-:S03]  /*2bc00*/  IMAD.MOV.U32 R217, RZ, RZ, R209 ;  /* 0x000000ffffd97224 */ /* 0x000fc600078e00d1 */
        /* <DEDUP_REMOVED lines=22> */
[----:B--2---:R-:W-:-:S03]  /*2bd70*/  IMAD.MOV.U32 R21, RZ, RZ, R16 ;  /* 0x000000ffff157224 */ /* 0x004fc600078e0010 */
[----:B------:R-:W2:Y:S01]  /*2bd80*/  LDL.LU R16, [R1+0x42c] ;  /* 0x00042c0001107983 */ /* 0x000ea20000300800 */
[----:B------:R-:W-:Y:S02]  /*2bd90*/  IMAD.MOV.U32 R209, RZ, RZ, R188 ;  /* 0x000000ffffd17224 */ /* 0x000fe400078e00bc */
[----:B-1----:R-:W-:Y:S02]  /*2bda0*/  IMAD.MOV.U32 R212, RZ, RZ, R210 ;  /* 0x000000ffffd47224 */ /* 0x002fe400078e00d2 */
[----:B------:R-:W-:Y:S02]  /*2bdb0*/  IMAD.MOV.U32 R210, RZ, RZ, R209 ;  /* 0x000000ffffd27224 */ /* 0x000fe400078e00d1 */
[----:B------:R-:W-:-:S03]  /*2bdc0*/  IMAD.MOV.U32 R209, RZ, RZ, R187 ;  /* 0x000000ffffd17224 */ /* 0x000fc600078e00bb */
[-C--:B------:R-:W-:Y:S01]  /*2bdd0*/  LEA R216, P1, R210, R2.reuse, 0x2 ;  /* 0x00000002d2d87211 */ /* 0x080fe200078210ff */
[----:B------:R-:W-:Y:S01]  /*2bde0*/  VIADD R140, R17, UR6 ;  /* 0x00000006118c7c36 */ /* 0x000fe20008000000 */
[----:B---3--:R-:W-:Y:S01]  /*2bdf0*/  LEA R214, P2, R190, R2, 0x2 ;  /* 0x00000002bed67211 */ /* 0x008fe200078410ff */
[----:B------:R-:W-:Y:S01]  /*2be00*/  IMAD.MOV.U32 R213, RZ, RZ, R209 ;  /* 0x000000ffffd57224 */ /* 0x000fe200078e00d1 */
[----:B------:R-:W-:Y:S01]  /*2be10*/  LEA.HI.X.SX32 R217, R210, R0, 0x2, P1 ;  /* 0x00000000d2d97211 */ /* 0x000fe200008f16ff */
[----:B------:R-:W-:Y:S01]  /*2be20*/  IMAD.MOV.U32 R210, RZ, RZ, R191 ;  /* 0x000000ffffd27224 */ /* 0x000fe200078e00bf */
[----:B------:R-:W-:Y:S01]  /*2be30*/  ULDC UR6, c[0x0][0x248] ;  /* 0x0000920000067ab9 */ /* 0x000fe20000000800 */
[----:B------:R-:W-:Y:S02]  /*2be40*/  IMAD.MOV.U32 R209, RZ, RZ, R192 ;  /* 0x000000ffffd17224 */ /* 0x000fe400078e00c0 */
[----:B------:R-:W-:Y:S02]  /*2be50*/  IMAD.MOV.U32 R191, RZ, RZ, R193 ;  /* 0x000000ffffbf7224 */ /* 0x000fe400078e00c1 */
[----:B------:R-:W-:-:S02]  /*2be60*/  IMAD.MOV.U32 R192, RZ, RZ, R194 ;  /* 0x000000ffffc07224 */ /* 0x000fc400078e00c2 */
[----:B------:R-:W-:Y:S02]  /*2be70*/  IMAD.MOV.U32 R193, RZ, RZ, R198 ;  /* 0x000000ffffc17224 */ /* 0x000fe400078e00c6 */
[----:B------:R-:W-:Y:S01]  /*2be80*/  VIADD R19, R140, UR9 ;  /* 0x000000098c137c36 */ /* 0x000fe20008000000 */
[----:B------:R-:W-:Y:S01]  /*2be90*/  LEA.HI.X.SX32 R215, R190, R0, 0x2, P2 ;  /* 0x00000000bed77211 */ /* 0x000fe200010f16ff */
[----:B------:R-:W-:Y:S01]  /*2bea0*/  IMAD.MOV.U32 R194, RZ, RZ, R201 ;  /* 0x000000ffffc27224 */ /* 0x000fe200078e00c9 */
[----:B------:R1:W-:Y:S01]  /*2beb0*/  STL.64 [R1+0x1310], R216 ;  /* 0x001310d801007387 */ /* 0x0003e20000100a00 */
[----:B------:R-:W-:Y:S01]  /*2bec0*/  IMAD.MOV.U32 R198, RZ, RZ, R140 ;  /* 0x000000ffffc67224 */ /* 0x000fe200078e008c */
[----:B------:R-:W-:Y:S01]  /*2bed0*/  ULDC UR9, c[0x0][0x248] ;  /* 0x0000920000097ab9 */ /* 0x000fe20000000800 */
[----:B------:R-:W-:Y:S02]  /*2bee0*/  IMAD.MOV.U32 R201, RZ, RZ, R141 ;  /* 0x000000ffffc97224 */ /* 0x000fe400078e008d */
        /* <DEDUP_REMOVED lines=11> */
[----:B------:R-:W-:Y:S02]  /*2bfa0*/  IMAD.MOV.U32 R150, RZ, RZ, R23 ;  /* 0x000000ffff967224 */ /* 0x000fe400078e0017 */
[----:B------:R-:W-:Y:S02]  /*2bfb0*/  IMAD.MOV.U32 R151, RZ, RZ, R22 ;  /* 0x000000ffff977224 */ /* 0x000fe400078e0016 */
[----:B------:R-:W-:-:S02]  /*2bfc0*/  IMAD.MOV.U32 R23, RZ, RZ, R21 ;  /* 0x000000ffff177224 */ /* 0x000fc400078e0015 */
[----:B------:R-:W4:Y:S01]  /*2bfd0*/  LDL.LU R21, [R1+0x24] ;  /* 0x0000240001157983 */ /* 0x000f220000300800 */
[----:B--2---:R-:W-:-:S03]  /*2bfe0*/  IMAD.MOV.U32 R22, RZ, RZ, R16 ;  /* 0x000000ffff167224 */ /* 0x004fc600078e0010 */
[----:B------:R-:W2:Y:S01]  /*2bff0*/  LDL.LU R16, [R1+0x2c] ;  /* 0x00002c0001107983 */ /* 0x000ea20000300800 */
[-C--:B-1----:R-:W-:Y:S02]  /*2c000*/  LEA R216, P1, R209, R2.reuse, 0x2 ;  /* 0x00000002d1d87211 */ /* 0x082fe400078210ff */
[----:B---3--:R-:W-:Y:S02]  /*2c010*/  LEA R214, P2, R189, R2, 0x2 ;  /* 0x00000002bdd67211 */ /* 0x008fe400078410ff */
[-C--:B------:R-:W-:Y:S01]  /*2c020*/  LEA.HI.X.SX32 R217, R209, R0.reuse, 0x2, P1 ;  /* 0x00000000d1d97211 */ /* 0x080fe200008f16ff */
[----:B------:R-:W-:Y:S01]  /*2c030*/  IMAD.MOV.U32 R209, RZ, RZ, R191 ;  /* 0x000000ffffd17224 */ /* 0x000fe200078e00bf */
[----:B------:R-:W-:Y:S01]  /*2c040*/  LEA.HI.X.SX32 R215, R189, R0, 0x2, P2 ;  /* 0x00000000bdd77211 */ /* 0x000fe200010f16ff */
[----:B------:R-:W-:Y:S01]  /*2c050*/  VIADD R90, R19, UR13 ;  /* 0x0000000d135a7c36 */ /* 0x000fe20008000000 */
[----:B------:R-:W-:Y:S01]  /*2c060*/  ULDC UR13, c[0x0][0x248] ;  /* 0x00009200000d7ab9 */ /* 0x000fe20000000800 */
[----:B------:R1:W-:Y:S01]  /*2c070*/  STL.64 [R1+0x1300], R216 ;  /* 0x001300d801007387 */ /* 0x0003e20000100a00 */
[----:B------:R-:W-:-:S02]  /*2c080*/  IMAD.MOV.U32 R191, RZ, RZ, R192 ;  /* 0x000000ffffbf7224 */ /* 0x000fc400078e00c0 */
[----:B------:R-:W-:Y:S01]  /*2c090*/  IMAD.MOV.U32 R192, RZ, RZ, R193 ;  /* 0x000000ffffc07224 */ /* 0x000fe200078e00c1 */
[----:B------:R3:W-:Y:S01]  /*2c0a0*/  STL.64 [R1+0x12f8], R214 ;  /* 0x0012f8d601007387 */ /* 0x0007e20000100a00 */
[----:B------:R-:W-:Y:S02]  /*2c0b0*/  IMAD.MOV.U32 R193, RZ, RZ, R194 ;  /* 0x000000ffffc17224 */ /* 0x000fe400078e00c2 */
[----:B------:R-:W-:Y:S01]  /*2c0c0*/  IMAD.MOV.U32 R194, RZ, RZ, R195 ;  /* 0x000000ffffc27224 */ /* 0x000fe200078e00c3 */
[C---:B-1----:R-:W-:Y:S01]  /*2c0d0*/  LEA R216, P1, R209.reuse, R2, 0x2 ;  /* 0x00000002d1d87211 */ /* 0x042fe200078210ff */
[----:B------:R-:W-:Y:S01]  /*2c0e0*/  VIADD R88, R90, UR4 ;  /* 0x000000045a587c36 */ /* 0x000fe20008000000 */
[----:B------:R-:W-:Y:S01]  /*2c0f0*/  ULDC UR4, c[0x0][0x248] ;  /* 0x0000920000047ab9 */ /* 0x000fe20000000800 */
[----:B------:R-:W-:Y:S01]  /*2c100*/  IMAD.MOV.U32 R195, RZ, RZ, R206 ;  /* 0x000000ffffc37224 */ /* 0x000fe200078e00ce */
[----:B------:R-:W-:Y:S01]  /*2c110*/  LEA.HI.X.SX32 R217, R209, R0, 0x2, P1 ;  /* 0x00000000d1d97211 */ /* 0x000fe200008f16ff */
[----:B------:R-:W-:Y:S01]  /*2c120*/  IMAD.MOV.U32 R209, RZ, RZ, R191 ;  /* 0x000000ffffd17224 */ /* 0x000fe200078e00bf */
[----:B---3--:R-:W-:Y:S01]  /*2c130*/  LEA R214, P2, R211, R2, 0x2 ;  /* 0x00000002d3d67211 */ /* 0x008fe200078410ff */
[----:B------:R-:W-:-:S02]  /*2c140*/  IMAD.MOV.U32 R191, RZ, RZ, R192 ;  /* 0x000000ffffbf7224 */ /* 0x000fc400078e00c0 */
[----:B------:R-:W-:Y:S01]  /*2c150*/  IMAD.MOV.U32 R192, RZ, RZ, R193 ;  /* 0x000000ffffc07224 */ /* 0x000fe200078e00c1 */
[----:B------:R-:W-:Y:S01]  /*2c160*/  LEA.HI.X.SX32 R215, R211, R0, 0x2, P2 ;  /* 0x00000000d3d77211 */ /* 0x000fe200010f16ff */
[----:B------:R-:W-:Y:S02]  /*2c170*/  IMAD.MOV.U32 R193, RZ, RZ, R194 ;  /* 0x000000ffffc17224 */ /* 0x000fe400078e00c2 */
[----:B------:R-:W-:Y:S02]  /*2c180*/  IMAD.MOV.U32 R194, RZ, RZ, R195 ;  /* 0x000000ffffc27224 */ /* 0x000fe400078e00c3 */
[----:B------:R-:W-:Y:S01]  /*2c190*/  VIADD R18, R88, UR14 ;  /* 0x0000000e58127c36 */ /* 0x000fe20008000000 */
[----:B------:R-:W-:Y:S01]  /*2c1a0*/  ULDC UR14, c[0x0][0x248] ;  /* 0x00009200000e7ab9 */ /* 0x000fe20000000800 */
[----:B------:R-:W-:Y:S02]  /*2c1b0*/  IMAD.MOV.U32 R206, RZ, RZ, R88 ;  /* 0x000000ffffce7224 */ /* 0x000fe400078e0058 */
[----:B------:R-:W-:Y:S01]  /*2c1c0*/  IMAD.MOV.U32 R195, RZ, RZ, R204 ;  /* 0x000000ffffc37224 */ /* 0x000fe200078e00cc */
[----:B------:R-:W3:Y:S01]  /*2c1d0*/  LDL.LU R88, [R1+0x19ac] ;  /* 0x0019ac0001587983 */ /* 0x000ee20000300800 */
[----:B------:R-:W-:-:S02]  /*2c1e0*/  IMAD.MOV.U32 R204, RZ, RZ, R207 ;  /* 0x000000ffffcc7224 */ /* 0x000fc400078e00cf */
[----:B------:R-:W-:Y:S01]  /*2c1f0*/  IMAD.MOV.U32 R207, RZ, RZ, R90 ;  /* 0x000000ffffcf7224 */ /* 0x000fe200078e005a */
[----:B------:R1:W-:Y:S01]  /*2c200*/  STL.64 [R1+0x12f0], R216 ;  /* 0x0012f0d801007387 */ /* 0x0003e20000100a00 */
[----:B------:R-:W-:-:S03]  /*2c210*/  IMAD.MOV.U32 R219, RZ, RZ, R191 ;  /* 0x000000ffffdb7224 */ /* 0x000fc600078e00bf */
[----:B------:R-:W3:Y:S01]  /*2c220*/  LDL.LU R90, [R1+0x19a8] ;  /* 0x0019a800015a7983 */ /* 0x000ee20000300800 */
[----:B------:R-:W-:-:S03]  /*2c230*/  IMAD.MOV.U32 R191, RZ, RZ, R193 ;  /* 0x000000ffffbf7224 */ /* 0x000fc600078e00c1 */
[----:B------:R4:W-:Y:S01]  /*2c240*/  STL.64 [R1+0x12e8], R214 ;  /* 0x0012e8d601007387 */ /* 0x0009e20000100a00 */
[----:B------:R-:W-:Y:S02]  /*2c250*/  IMAD.MOV.U32 R193, RZ, RZ, R194 ;  /* 0x000000ffffc17224 */ /* 0x000fe400078e00c2 */
[----:B------:R-:W-:Y:S02]  /*2c260*/  IMAD.MOV.U32 R194, RZ, RZ, R195 ;  /* 0x000000ffffc27224 */ /* 0x000fe400078e00c3 */
[----:B------:R-:W-:Y:S02]  /*2c270*/  IMAD.MOV.U32 R195, RZ, RZ, R204 ;  /* 0x000000ffffc37224 */ /* 0x000fe400078e00cc */
[----:B------:R-:W-:Y:S01]  /*2c280*/  VIADD R138, R18, UR16 ;  /* 0x00000010128a7c36 */ /* 0x000fe20008000000 */
[-C--:B-1----:R-:W-:Y:S02]  /*2c290*/  LEA R216, P1, R219, R2.reuse, 0x2 ;  /* 0x00000002dbd87211 */ /* 0x082fe400078210ff */
[----:B----4-:R-:W-:Y:S01]  /*2c2a0*/  LEA R214, P2, R213, R2, 0x2 ;  /* 0x00000002d5d67211 */ /* 0x010fe200078410ff */
[----:B------:R-:W-:Y:S01]  /*2c2b0*/  IMAD.MOV.U32 R204, RZ, RZ, R207 ;  /* 0x000000ffffcc7224 */ /* 0x000fe200078e00cf */
[----:B------:R-:W-:-:S02]  /*2c2c0*/  ULDC UR16, c[0x0][0x248] ;  /* 0x0000920000107ab9 */ /* 0x000fc40000000800 */
[-C--:B------:R-:W-:Y:S01]  /*2c2d0*/  LEA.HI.X.SX32 R215, R213, R0.reuse, 0x2, P2 ;  /* 0x00000000d5d77211 */ /* 0x080fe200010f16ff */
[----:B------:R-:W-:Y:S02]  /*2c2e0*/  IMAD.MOV.U32 R213, RZ, RZ, R193 ;  /* 0x000000ffffd57224 */ /* 0x000fe400078e00c1 */
[----:B------:R-:W-:Y:S02]  /*2c2f0*/  IMAD.MOV.U32 R193, RZ, RZ, R194 ;  /* 0x000000ffffc17224 */ /* 0x000fe400078e00c2 */
[----:B------:R-:W-:Y:S02]  /*2c300*/  IMAD.MOV.U32 R194, RZ, RZ, R195 ;  /* 0x000000ffffc27224 */ /* 0x000fe400078e00c3 */
[----:B------:R-:W-:Y:S01]  /*2c310*/  VIADD R133, R138, UR7 ;  /* 0x000000078a857c36 */ /* 0x000fe20008000000 */
[----:B------:R-:W-:Y:S01]  /*2c320*/  LEA.HI.X.SX32 R217, R219, R0, 0x2, P1 ;  /* 0x00000000dbd97211 */ /* 0x000fe200008f16ff */
[----:B------:R-:W-:Y:S01]  /*2c330*/  IMAD.MOV.U32 R195, RZ, RZ, R139 ;  /* 0x000000ffffc37224 */ /* 0x000fe200078e008b */
[----:B------:R-:W-:Y:S01]  /*2c340*/  ULDC UR7, c[0x0][0x248] ;  /* 0x0000920000077ab9 */ /* 0x000fe20000000800 */
[----:B------:R-:W-:-:S02]  /*2c350*/  IMAD.MOV.U32 R139, RZ, RZ, R140 ;  /* 0x000000ffff8b7224 */ /* 0x000fc400078e008c */
[----:B------:R-:W-:Y:S02]  /*2c360*/  IMAD.MOV.U32 R140, RZ, RZ, R141 ;  /* 0x000000ffff8c7224 */ /* 0x000fe400078e008d */
[----:B------:R-:W-:Y:S02]  /*2c370*/  IMAD.MOV.U32 R141, RZ, RZ, R142 ;  /* 0x000000ffff8d7224 */ /* 0x000fe400078e008e */
[----:B------:R-:W-:Y:S01]  /*2c380*/  VIADD R20, R133, UR17 ;  /* 0x0000001185147c36 */ /* 0x000fe20008000000 */
[----:B------:R-:W-:Y:S01]  /*2c390*/  ULDC UR17, c[0x0][0x248] ;  /* 0x0000920000117ab9 */ /* 0x000fe20000000800 */
[----:B------:R-:W-:Y:S02]  /*2c3a0*/  IMAD.MOV.U32 R142, RZ, RZ, R143 ;  /* 0x000000ffff8e7224 */ /* 0x000fe400078e008f */
[----:B------:R-:W-:Y:S02]  /*2c3b0*/  IMAD.MOV.U32 R143, RZ, RZ, R144 ;  /* 0x000000ffff8f7224 */ /* 0x000fe400078e0090 */
[----:B------:R-:W-:-:S02]  /*2c3c0*/  IMAD.MOV.U32 R144, RZ, RZ, R145 ;  /* 0x000000ffff907224 */ /* 0x000fc400078e0091 */
[----:B------:R-:W-:Y:S02]  /*2c3d0*/  IMAD.MOV.U32 R145, RZ, RZ, R146 ;  /* 0x000000ffff917224 */ /* 0x000fe400078e0092 */
[----:B------:R-:W-:Y:S01]  /*2c3e0*/  VIADD R6, R20, UR19 ;  /* 0x0000001314067c36 */ /* 0x000fe20008000000 */
[----:B------:R-:W-:Y:S01]  /*2c3f0*/  ULDC UR19, c[0x0][0x248] ;  /* 0x0000920000137ab9 */ /* 0x000fe20000000800 */
[----:B------:R-:W-:Y:S02]  /*2c400*/  IMAD.MOV.U32 R146, RZ, RZ, R147 ;  /* 0x000000ffff927224 */ /* 0x000fe400078e0093 */
[----:B------:R-:W-:Y:S02]  /*2c410*/  IMAD.MOV.U32 R147, RZ, RZ, R148 ;  /* 0x000000ffff937224 */ /* 0x000fe400078e0094 */
[----:B------:R-:W-:Y:S02]  /*2c420*/  IMAD.MOV.U32 R148, RZ, RZ, R149 ;  /* 0x000000ffff947224 */ /* 0x000fe400078e0095 */
[----:B------:R-:W-:-:S02]  /*2c430*/  IMAD.MOV.U32 R149, RZ, RZ, R150 ;  /* 0x000000ffff957224 */ /* 0x000fc400078e0096 */
[----:B------:R-:W-:Y:S02]  /*2c440*/  IMAD.MOV.U32 R150, RZ, RZ, R151 ;  /* 0x000000ffff967224 */ /* 0x000fe400078e0097 */
[----:B------:R-:W-:Y:S01]  /*2c450*/  VIADD R131, R6, UR8 ;  /* 0x0000000806837c36 */ /* 0x000fe20008000000 */
[----:B------:R-:W-:Y:S01]  /*2c460*/  ULDC UR8, c[0x0][0x248] ;  /* 0x0000920000087ab9 */ /* 0x000fe20000000800 */
[----:B------:R-:W-:Y:S02]  /*2c470*/  IMAD.MOV.U32 R207, RZ, RZ, R6 ;  /* 0x000000ffffcf7224 */ /* 0x000fe400078e0006 */
[----:B------:R-:W-:Y:S01]  /*2c480*/  IMAD.MOV.U32 R151, RZ, RZ, R23 ;  /* 0x000000ffff977224 */ /* 0x000fe200078e0017 */
[----:B------:R-:W4:Y:S01]  /*2c490*/  LDL.LU R6, [R1+0x19a4] ;  /* 0x0019a40001067983 */ /* 0x000f220000300800 */
[----:B------:R-:W-:Y:S02]  /*2c4a0*/  IMAD.MOV.U32 R23, RZ, RZ, R22 ;  /* 0x000000ffff177224 */ /* 0x000fe400078e0016 */
[----:B------:R-:W-:Y:S01]  /*2c4b0*/  IMAD.MOV.U32 R22, RZ, RZ, R21 ;  /* 0x000000ffff167224 */ /* 0x000fe200078e0015 */
[----:B------:R1:W-:Y:S04]  /*2c4c0*/  STL.64 [R1+0x12e0], R216 ;  /* 0x0012e0d801007387 */ /* 0x0003e80000100a00 */
[----:B------:R1:W-:Y:S01]  /*2c4d0*/  STL.64 [R1+0x12d8], R214 ;  /* 0x0012d8d601007387 */ /* 0x0003e20000100a00 */
[----:B--2---:R-:W-:-:S03]  /*2c4e0*/  IMAD.MOV.U32 R21, RZ, RZ, R16 ;  /* 0x000000ffff157224 */ /* 0x004fc600078e0010 */
[----:B------:R-:W2:Y:S01]  /*2c4f0*/  LDL.LU R16, [R1+0x430] ;  /* 0x0004300001107983 */ /* 0x000ea20000300800 */
[----:B------:R-:W-:-:S05]  /*2c500*/  IMAD.MOV.U32 R219, RZ, RZ, R191 ;  /* 0x000000ffffdb7224 */ /* 0x000fca00078e00bf */
        /* <DEDUP_REMOVED lines=23> */
[----:B------:R-:W-:Y:S01]  /*2c680*/  IMAD.MOV.U32 R151, RZ, RZ, R23 ;  /* 0x000000ffff977224 */ /* 0x000fe200078e0017 */
[----:B------:R1:W-:Y:S01]  /*2c690*/  STL.64 [R1+0x12d0], R216 ;  /* 0x0012d0d801007387 */ /* 0x0003e20000100a00 */
[----:B------:R-:W-:Y:S02]  /*2c6a0*/  IMAD.MOV.U32 R23, RZ, RZ, R22 ;  /* 0x000000ffff177224 */ /* 0x000fe400078e0016 */
[----:B------:R-:W-:Y:S01]  /*2c6b0*/  IMAD.MOV.U32 R22, RZ, RZ, R21 ;  /* 0x000000ffff167224 */ /* 0x000fe200078e0015 */
[----:B------:R3:W-:Y:S01]  /*2c6c0*/  STL.64 [R1+0x12c8], R214 ;  /* 0x0012c8d601007387 */ /* 0x0007e20000100a00 */
[----:B--2---:R-:W-:-:S03]  /*2c6d0*/  IMAD.MOV.U32 R21, RZ, RZ, R16 ;  /* 0x000000ffff157224 */ /* 0x004fc600078e0010 */
[----:B------:R-:W2:Y:S01]  /*2c6e0*/  LDL.LU R16, [R1+0x438] ;  /* 0x0004380001107983 */ /* 0x000ea20000300800 */
[CC--:B-1----:R-:W-:Y:S01]  /*2c6f0*/  LEA R216, P1, R219.reuse, R2.reuse, 0x2 ;  /* 0x00000002dbd87211 */ /* 0x0c2fe200078210ff */
[----:B------:R-:W-:Y:S01]  /*2c700*/  IMAD.MOV.U32 R212, RZ, RZ, R194 ;  /* 0x000000ffffd47224 */ /* 0x000fe200078e00c2 */
[C---:B---3--:R-:W-:Y:S02]  /*2c710*/  LEA R214, P2, R208.reuse, R2, 0x2 ;  /* 0x00000002d0d67211 */ /* 0x048fe400078410ff */
[-C--:B------:R-:W-:Y:S02]  /*2c720*/  LEA.HI.X.SX32 R217, R219, R0.reuse, 0x2, P1 ;  /* 0x00000000dbd97211 */ /* 0x080fe400008f16ff */
[----:B------:R-:W-:Y:S01]  /*2c730*/  LEA.HI.X.SX32 R215, R208, R0, 0x2, P2 ;  /* 0x00000000d0d77211 */ /* 0x000fe200010f16ff */
[----:B------:R-:W-:Y:S02]  /*2c740*/  IMAD.MOV.U32 R208, RZ, RZ, R193 ;  /* 0x000000ffffd07224 */ /* 0x000fe400078e00c1 */
        /* <DEDUP_REMOVED lines=24> */
[----:B--2---:R-:W-:-:S03]  /*2c8d0*/  IMAD.MOV.U32 R21, RZ, RZ, R16 ;  /* 0x000000ffff157224 */ /* 0x004fc600078e0010 */
[----:B------:R-:W2:Y:S01]  /*2c8e0*/  LDL.LU R16, [R1+0x30] ;  /* 0x0000300001107983 */ /* 0x000ea20000300800 */
        /* <DEDUP_REMOVED lines=12> */
[----:B-1----:R-:W-:Y:S01]  /*2c9b0*/  LEA R214, P2, R210, R2, 0x2 ;  /* 0x00000002d2d67211 */ /* 0x002fe200078410ff */
        /* <DEDUP_REMOVED lines=12> */
[----:B--2---:R-:W-:Y:S02]  /*2ca80*/  IMAD.MOV.U32 R21, RZ, RZ, R16 ;  /* 0x000000ffff157224 */ /* 0x004fe400078e0010 */
[----:B------:R-:W2:Y:S01]  /*2ca90*/  LDL.LU R16, [R1+0x38] ;  /* 0x0000380001107983 */ /* 0x000ea20000300800 */
[-C--:B---3--:R-:W-:Y:S01]  /*2caa0*/  LEA R216, P1, R219, R2.reuse, 0x2 ;  /* 0x00000002dbd87211 */ /* 0x088fe200078210ff */
[----:B------:R-:W-:Y:S01]  /*2cab0*/  IMAD.MOV.U32 R210, RZ, RZ, R196 ;  /* 0x000000ffffd27224 */ /* 0x000fe200078e00c4 */
[----:B-1----:R-:W-:-:S02]  /*2cac0*/  LEA R214, P2, R209, R2, 0x2 ;  /* 0x00000002d1d67211 */ /* 0x002fc400078410ff */
[-C--:B------:R-:W-:Y:S02]  /*2cad0*/  LEA.HI.X.SX32 R217, R219, R0.reuse, 0x2, P1 ;  /* 0x00000000dbd97211 */ /* 0x080fe400008f16ff */
[----:B------:R-:W-:Y:S01]  /*2cae0*/  LEA.HI.X.SX32 R215, R209, R0, 0x2, P2 ;  /* 0x00000000d1d77211 */ /* 0x000fe200010f16ff */
[----:B------:R-:W-:Y:S02]  /*2caf0*/  IMAD.MOV.U32 R209, RZ, RZ, R195 ;  /* 0x000000ffffd17224 */ /* 0x000fe400078e00c3 */
[----:B------:R1:W-:Y:S01]  /*2cb00*/  STL.64 [R1+0x12a0], R216 ;  /* 0x0012a0d801007387 */ /* 0x0003e20000100a00 */
[----:B------:R-:W-:Y:S01]  /*2cb10*/  VIADD R135, R131, UR20 ;  /* 0x0000001483877c36 */ /* 0x000fe20008000000 */
[----:B------:R-:W-:Y:S01]  /*2cb20*/  ULDC UR20, c[0x0][0x248] ;  /* 0x0000920000147ab9 */ /* 0x000fe20000000800 */
[----:B-1----:R-:W-:-:S04]  /*2cb30*/  LEA R216, P1, R210, R2, 0x2 ;  /* 0x00000002d2d87211 */ /* 0x002fc800078210ff */
[----:B------:R-:W-:Y:S01]  /*2cb40*/  LEA.HI.X.SX32 R217, R210, R0, 0x2, P1 ;  /* 0x00000000d2d97211 */ /* 0x000fe200008f16ff */
[----:B------:R-:W-:Y:S02]  /*2cb50*/  IMAD.MOV.U32 R210, RZ, RZ, R209 ;  /* 0x000000ffffd27224 */ /* 0x000fe400078e00d1 */
[----:B------:R-:W-:Y:S02]  /*2cb60*/  IMAD.MOV.U32 R209, RZ, RZ, R199 ;  /* 0x000000ffffd17224 */ /* 0x000fe400078e00c7 */
[----:B------:R-:W-:Y:S02]  /*2cb70*/  IMAD.MOV.U32 R199, RZ, RZ, R204 ;  /* 0x000000ffffc77224 */ /* 0x000fe400078e00cc */
[----:B------:R-:W-:Y:S01]  /*2cb80*/  VIADD R130, R135, UR22 ;  /* 0x0000001687827c36 */ /* 0x000fe20008000000 */
[----:B------:R-:W-:Y:S01]  /*2cb90*/  STL.64 [R1+0x1298], R214 ;  /* 0x001298d601007387 */ /* 0x000fe20000100a00 */
[----:B------:R-:W-:Y:S01]  /*2cba0*/  IMAD.MOV.U32 R204, RZ, RZ, R135 ;  /* 0x000000ffffcc7224 */ /* 0x000fe200078e0087 */
[----:B------:R-:W-:Y:S01]  /*2cbb0*/  ULDC UR22, c[0x0][0x248] ;  /* 0x0000920000167ab9 */ /* 0x000fe20000000800 */
        /* <DEDUP_REMOVED lines=20> */
[----:B--2---:R-:W-:Y:S02]  /*2cd00*/  IMAD.MOV.U32 R21, RZ, RZ, R16 ;  /* 0x000000ffff157224 */ /* 0x004fe400078e0010 */
[----:B------:R-:W2:Y:S01]  /*2cd10*/  LDL.LU R16, [R1+0x434] ;  /* 0x0004340001107983 */ /* 0x000ea20000300800 */
[----:B------:R-:W-:Y:S02]  /*2cd20*/  IMAD.MOV.U32 R211, RZ, RZ, R192 ;  /* 0x000000ffffd37224 */ /* 0x000fe400078e00c0 */
[----:B-1----:R-:W-:-:S03]  /*2cd30*/  IMAD.MOV.U32 R216, RZ, RZ, R209 ;  /* 0x000000ffffd87224 */ /* 0x002fc600078e00d1 */
[CC--:B------:R-:W-:Y:S01]  /*2cd40*/  LEA R214, P2, R211.reuse, R2.reuse, 0x2 ;  /* 0x00000002d3d67211 */ /* 0x0c0fe200078410ff */
[----:B------:R-:W-:Y:S01]  /*2cd50*/  IMAD.MOV.U32 R217, RZ, RZ, R198 ;  /* 0x000000ffffd97224 */ /* 0x000fe200078e00c6 */
[C---:B------:R-:W-:Y:S01]  /*2cd60*/  LEA R218, P1, R216.reuse, R2, 0x2 ;  /* 0x00000002d8da7211 */ /* 0x040fe200078210ff */
[----:B------:R-:W-:Y:S01]  /*2cd70*/  IMAD.MOV.U32 R198, RZ, RZ, R200 ;  /* 0x000000ffffc67224 */ /* 0x000fe200078e00c8 */
[-C--:B------:R-:W-:Y:S01]  /*2cd80*/  LEA.HI.X.SX32 R215, R211, R0.reuse, 0x2, P2 ;  /* 0x00000000d3d77211 */ /* 0x080fe200010f16ff */
[----:B------:R-:W-:Y:S02]  /*2cd90*/  IMAD.MOV.U32 R200, RZ, RZ, R201 ;  /* 0x000000ffffc87224 */ /* 0x000fe400078e00c9 */
[----:B------:R-:W-:Y:S02]  /*2cda0*/  IMAD.MOV.U32 R201, RZ, RZ, R207 ;  /* 0x000000ffffc97224 */ /* 0x000fe400078e00cf */
[----:B------:R-:W-:Y:S01]  /*2cdb0*/  IMAD.MOV.U32 R207, RZ, RZ, R20 ;  /* 0x000000ffffcf7224 */ /* 0x000fe200078e0014 */
[----:B------:R-:W-:Y:S01]  /*2cdc0*/  LEA.HI.X.SX32 R219, R216, R0, 0x2, P1 ;  /* 0x00000000d8db7211 */ /* 0x000fe200008f16ff */
[----:B------:R-:W3:Y:S01]  /*2cdd0*/  LDL.LU R20, [R1+0x19a0] ;  /* 0x0019a00001147983 */ /* 0x000ee20000300800 */
[----:B------:R-:W-:-:S03]  /*2cde0*/  IMAD.MOV.U32 R211, RZ, RZ, R198 ;  /* 0x000000ffffd37224 */ /* 0x000fc600078e00c6 */
[----:B------:R1:W-:Y:S01]  /*2cdf0*/  STL.64 [R1+0x1288], R214 ;  /* 0x001288d601007387 */ /* 0x0003e20000100a00 */
[----:B------:R-:W-:Y:S02]  /*2ce00*/  IMAD.MOV.U32 R209, RZ, RZ, R199 ;  /* 0x000000ffffd17224 */ /* 0x000fe400078e00c7 */
[----:B------:R-:W-:Y:S02]  /*2ce10*/  IMAD.MOV.U32 R198, RZ, RZ, R18 ;  /* 0x000000ffffc67224 */ /* 0x000fe400078e0012 */
[----:B------:R-:W3:Y:S01]  /*2ce20*/  LDL.LU R18, [R1+0x199c] ;  /* 0x00199c0001127983 */ /* 0x000ee20000300800 */
[----:B-1----:R-:W-:-:S03]  /*2ce30*/  LEA R214, P2, R213, R2, 0x2 ;  /* 0x00000002d5d67211 */ /* 0x002fc600078410ff */
[----:B------:R1:W-:Y:S01]  /*2ce40*/  STL.64 [R1+0x1280], R218 ;  /* 0x001280da01007387 */ /* 0x0003e20000100a00 */
[----:B------:R-:W-:Y:S01]  /*2ce50*/  LEA.HI.X.SX32 R215, R213, R0, 0x2, P2 ;  /* 0x00000000d5d77211 */ /* 0x000fe200010f16ff */
[----:B------:R-:W-:Y:S02]  /*2ce60*/  IMAD.MOV.U32 R213, RZ, RZ, R209 ;  /* 0x000000ffffd57224 */ /* 0x000fe400078e00d1 */
[----:B------:R-:W-:Y:S01]  /*2ce70*/  IMAD.MOV.U32 R209, RZ, RZ, R198 ;  /* 0x000000ffffd17224 */ /* 0x000fe200078e00c6 */
[C---:B-1----:R-:W-:Y:S01]  /*2ce80*/  LEA R218, P1, R211.reuse, R2, 0x2 ;  /* 0x00000002d3da7211 */ /* 0x042fe200078210ff */
[----:B------:R-:W-:Y:S01]  /*2ce90*/  IMAD.MOV.U32 R216, RZ, RZ, R200 ;  /* 0x000000ffffd87224 */ /* 0x000fe200078e00c8 */
[----:B------:R1:W-:Y:S02]  /*2cea0*/  STL.64 [R1+0x1278], R214 ;  /* 0x001278d601007387 */ /* 0x0003e40000100a00 */
[----:B------:R-:W-:Y:S01]  /*2ceb0*/  LEA.HI.X.SX32 R219, R211, R0, 0x2, P1 ;  /* 0x00000000d3db7211 */ /* 0x000fe200008f16ff */
[----:B------:R-:W-:-:S02]  /*2cec0*/  IMAD.MOV.U32 R211, RZ, RZ, R209 ;  /* 0x000000ffffd37224 */ /* 0x000fc400078e00d1 */
[----:B------:R-:W-:Y:S02]  /*2ced0*/  IMAD.MOV.U32 R209, RZ, RZ, R134 ;  /* 0x000000ffffd17224 */ /* 0x000fe400078e0086 */
[----:B------:R-:W-:Y:S02]  /*2cee0*/  IMAD.MOV.U32 R200, RZ, RZ, R133 ;  /* 0x000000ffffc87224 */ /* 0x000fe400078e0085 */
[----:B------:R-:W-:Y:S02]  /*2cef0*/  IMAD.MOV.U32 R133, RZ, RZ, R135 ;  /* 0x000000ffff857224 */ /* 0x000fe400078e0087 */
[----:B------:R-:W-:Y:S01]  /*2cf00*/  IMAD.MOV.U32 R134, RZ, RZ, R136 ;  /* 0x000000ffff867224 */ /* 0x000fe200078e0088 */
[----:B-1----:R-:W-:Y:S01]  /*2cf10*/  LEA R214, P2, R208, R2, 0x2 ;  /* 0x00000002d0d67211 */ /* 0x002fe200078410ff */
        /* <DEDUP_REMOVED lines=24> */
[-C--:B-1----:R-:W-:Y:S01]  /*2d0a0*/  LEA R218, P1, R216, R2.reuse, 0x2 ;  /* 0x00000002d8da7211 */ /* 0x082fe200078210ff */
[----:B------:R-:W-:Y:S01]  /*2d0b0*/  IMAD.MOV.U32 R221, RZ, RZ, R209 ;  /* 0x000000ffffdd7224 */ /* 0x000fe200078e00d1 */
[----:B----4-:R-:W-:Y:S02]  /*2d0c0*/  LEA R214, P2, R212, R2, 0x2 ;  /* 0x00000002d4d67211 */ /* 0x010fe400078410ff */
[-C--:B------:R-:W-:Y:S01]  /*2d0d0*/  LEA.HI.X.SX32 R219, R216, R0.reuse, 0x2, P1 ;  /* 0x00000000d8db7211 */ /* 0x080fe200008f16ff */
[----:B------:R-:W-:Y:S01]  /*2d0e0*/  IMAD.MOV.U32 R208, RZ, RZ, R201 ;  /* 0x000000ffffd07224 */ /* 0x000fe200078e00c9 */
[----:B------:R-:W-:-:S03]  /*2d0f0*/  LEA.HI.X.SX32 R215, R212, R0, 0x2, P2 ;  /* 0x00000000d4d77211 */ /* 0x000fc600010f16ff */
[----:B------:R1:W-:Y:S01]  /*2d100*/  STL.64 [R1+0x1260], R218 ;  /* 0x001260da01007387 */ /* 0x0003e20000100a00 */
[----:B------:R-:W-:Y:S02]  /*2d110*/  IMAD.MOV.U32 R212, RZ, RZ, R208 ;  /* 0x000000ffffd47224 */ /* 0x000fe400078e00d0 */
[----:B------:R-:W-:Y:S02]  /*2d120*/  IMAD.MOV.U32 R208, RZ, RZ, R17 ;  /* 0x000000ffffd07224 */ /* 0x000fe400078e0011 */
[----:B------:R-:W-:Y:S01]  /*2d130*/  VIADD R132, R130, UR6 ;  /* 0x0000000682847c36 */ /* 0x000fe20008000000 */
[----:B-1----:R-:W-:-:S03]  /*2d140*/  LEA R218, P1, R221, R2, 0x2 ;  /* 0x00000002ddda7211 */ /* 0x002fc600078210ff */
[----:B------:R-:W-:Y:S01]  /*2d150*/  VIADD R129, R132, UR23 ;  /* 0x0000001784817c36 */ /* 0x000fe20008000000 */
[----:B------:R1:W-:Y:S01]  /*2d160*/  STL.64 [R1+0x1258], R214 ;  /* 0x001258d601007387 */ /* 0x0003e20000100a00 */
[----:B------:R-:W-:Y:S01]  /*2d170*/  IMAD.MOV.U32 R209, RZ, RZ, R203 ;  /* 0x000000ffffd17224 */ /* 0x000fe200078e00cb */
[----:B------:R-:W-:Y:S01]  /*2d180*/  LEA.HI.X.SX32 R219, R221, R0, 0x2, P1 ;  /* 0x00000000dddb7211 */ /* 0x000fe200008f16ff */
[----:B------:R-:W-:Y:S01]  /*2d190*/  IMAD.MOV.U32 R221, RZ, RZ, R208 ;  /* 0x000000ffffdd7224 */ /* 0x000fe200078e00d0 */
[----:B------:R-:W4:Y:S01]  /*2d1a0*/  LDL.LU R17, [R1+0x1998] ;  /* 0x0019980001117983 */ /* 0x000f220000300800 */
[----:B------:R-:W-:Y:S01]  /*2d1b0*/  IMAD.MOV.U32 R208, RZ, RZ, R132 ;  /* 0x000000ffffd07224 */ /* 0x000fe200078e0084 */
[----:B------:R-:W-:Y:S01]  /*2d1c0*/  ULDC UR6, c[0x0][0x248] ;  /* 0x0000920000067ab9 */ /* 0x000fe20000000800 */
        /* <DEDUP_REMOVED lines=16> */
[----:B------:R-:W-:Y:S01]  /*2d2d0*/  VIADD R7, R129, UR25 ;  /* 0x0000001981077c36 */ /* 0x000fe20008000000 */
[----:B------:R-:W-:Y:S01]  /*2d2e0*/  LEA.HI.X.SX32 R215, R217, R0, 0x2, P2 ;  /* 0x00000000d9d77211 */ /* 0x000fe200010f16ff */
[----:B------:R-:W-:Y:S01]  /*2d2f0*/  IMAD.MOV.U32 R146, RZ, RZ, R147 ;  /* 0x000000ffff927224 */ /* 0x000fe200078e0093 */
[----:B------:R-:W-:Y:S01]  /*2d300*/  ULDC UR25, c[0x0][0x248] ;  /* 0x0000920000197ab9 */ /* 0x000fe20000000800 */
[----:B------:R-:W-:Y:S02]  /*2d310*/  IMAD.MOV.U32 R147, RZ, RZ, R148 ;  /* 0x000000ffff937224 */ /* 0x000fe400078e0094 */
[----:B------:R-:W-:Y:S02]  /*2d320*/  IMAD.MOV.U32 R148, RZ, RZ, R149 ;  /* 0x000000ffff947224 */ /* 0x000fe400078e0095 */
[----:B------:R-:W-:Y:S02]  /*2d330*/  IMAD.MOV.U32 R149, RZ, RZ, R150 ;  /* 0x000000ffff957224 */ /* 0x000fe400078e0096 */
[----:B------:R-:W-:-:S02]  /*2d340*/  IMAD.MOV.U32 R150, RZ, RZ, R151 ;  /* 0x000000ffff967224 */ /* 0x000fc400078e0097 */
[----:B------:R-:W-:Y:S01]  /*2d350*/  VIADD R128, R7, UR9 ;  /* 0x0000000907807c36 */ /* 0x000fe20008000000 */
[----:B------:R-:W-:Y:S01]  /*2d360*/  ULDC UR9, c[0x0][0x248] ;  /* 0x0000920000097ab9 */ /* 0x000fe20000000800 */
[----:B------:R-:W-:Y:S02]  /*2d370*/  IMAD.MOV.U32 R203, RZ, RZ, R7 ;  /* 0x000000ffffcb7224 */ /* 0x000fe400078e0007 */
[----:B------:R-:W-:Y:S01]  /*2d380*/  IMAD.MOV.U32 R151, RZ, RZ, R23 ;  /* 0x000000ffff977224 */ /* 0x000fe200078e0017 */
[----:B------:R-:W4:Y:S01]  /*2d390*/  LDL.LU R7, [R1+0x1994] ;  /* 0x0019940001077983 */ /* 0x000f220000300800 */
[----:B------:R-:W-:-:S03]  /*2d3a0*/  IMAD.MOV.U32 R23, RZ, RZ, R22 ;  /* 0x000000ffff177224 */ /* 0x000fc600078e0016 */
[----:B------:R1:W-:Y:S04]  /*2d3b0*/  STL.64 [R1+0x1250], R218 ;  /* 0x001250da01007387 */ /* 0x0003e80000100a00 */
[----:B------:R1:W-:Y:S01]  /*2d3c0*/  STL.64 [R1+0x1248], R214 ;  /* 0x001248d601007387 */ /* 0x0003e20000100a00 */
[----:B---3--:R-:W-:Y:S02]  /*2d3d0*/  IMAD.MOV.U32 R22, RZ, RZ, R21 ;  /* 0x000000ffff167224 */ /* 0x008fe400078e0015 */
[----:B--2---:R-:W-:Y:S02]  /*2d3e0*/  IMAD.MOV.U32 R21, RZ, RZ, R16 ;  /* 0x000000ffff157224 */ /* 0x004fe400078e0010 */
[----:B------:R-:W2:Y:S01]  /*2d3f0*/  LDL.LU R16, [R1+0x3c] ;  /* 0x00003c0001107983 */ /* 0x000ea20000300800 */
[----:B-1----:R-:W-:-:S02]  /*2d400*/  LEA R218, P1, R221, R2, 0x2 ;  /* 0x00000002ddda7211 */ /* 0x002fc400078210ff */
[C---:B------:R-:W-:Y:S02]  /*2d410*/  LEA R214, P2, R210.reuse, R2, 0x2 ;  /* 0x00000002d2d67211 */ /* 0x040fe400078410ff */
[-C--:B------:R-:W-:Y:S01]  /*2d420*/  LEA.HI.X.SX32 R219, R221, R0.reuse, 0x2, P1 ;  /* 0x00000000dddb7211 */ /* 0x080fe200008f16ff */
[----:B------:R-:W-:Y:S01]  /*2d430*/  IMAD.MOV.U32 R221, RZ, RZ, R19 ;  /* 0x000000ffffdd7224 */ /* 0x000fe200078e0013 */
[----:B------:R-:W-:-:S03]  /*2d440*/  LEA.HI.X.SX32 R215, R210, R0, 0x2, P2 ;  /* 0x00000000d2d77211 */ /* 0x000fc600010f16ff */
[----:B------:R1:W-:Y:S01]  /*2d450*/  STL.64 [R1+0x1240], R218 ;  /* 0x001240da01007387 */ /* 0x0003e20000100a00 */
[----:B------:R-:W-:-:S03]  /*2d460*/  IMAD.MOV.U32 R210, RZ, RZ, R208 ;  /* 0x000000ffffd27224 */ /* 0x000fc600078e00d0 */
[----:B------:R-:W3:Y:S01]  /*2d470*/  LDL.LU R19, [R1+0x1990] ;  /* 0x0019900001137983 */ /* 0x000ee20000300800 */
[----:B------:R-:W-:Y:S01]  /*2d480*/  IMAD.MOV.U32 R208, RZ, RZ, R203 ;  /* 0x000000ffffd07224 */ /* 0x000fe200078e00cb */
[C---:B-1----:R-:W-:Y:S02]  /*2d490*/  LEA R218, P1, R221.reuse, R2, 0x2 ;  /* 0x00000002ddda7211 */ /* 0x042fe400078210ff */
[----:B------:R1:W-:Y:S02]  /*2d4a0*/  STL.64 [R1+0x1238], R214 ;  /* 0x001238d601007387 */ /* 0x0003e40000100a00 */
[----:B------:R-:W-:-:S05]  /*2d4b0*/  LEA.HI.X.SX32 R219, R221, R0, 0x2, P1 ;  /* 0x00000000dddb7211 */ /* 0x000fca00008f16ff */
        /* <DEDUP_REMOVED lines=31> */
[----:B------:R-:W4:Y:S01]  /*2d6b0*/  LDL.LU R21, [R1+0x440] ;  /* 0x0004400001157983 */ /* 0x000f220000300800 */
[----:B--2---:R-:W-:-:S03]  /*2d6c0*/  IMAD.MOV.U32 R22, RZ, RZ, R16 ;  /* 0x000000ffff167224 */ /* 0x004fc600078e0010 */
[----:B------:R-:W2:Y:S01]  /*2d6d0*/  LDL.LU R16, [R1+0x448] ;  /* 0x0004480001107983 */ /* 0x000ea20000300800 */
[----:B------:R-:W-:Y:S01]  /*2d6e0*/  LEA R220, P1, R218, R2, 0x2 ;  /* 0x00000002dadc7211 */ /* 0x000fe200078210ff */
[----:B------:R-:W-:-:S03]  /*2d6f0*/  IMAD.MOV.U32 R219, RZ, RZ, R206 ;  /* 0x000000ffffdb7224 */ /* 0x000fc600078e00ce */
[----:B------:R-:W-:Y:S01]  /*2d700*/  LEA.HI.X.SX32 R221, R218, R0, 0x2, P1 ;  /* 0x00000000dadd7211 */ /* 0x000fe200008f16ff */
[----:B------:R-:W-:Y:S01]  /*2d710*/  IMAD.MOV.U32 R206, RZ, RZ, R207 ;  /* 0x000000ffffce7224 */ /* 0x000fe200078e00cf */
[----:B-1----:R-:W-:-:S03]  /*2d720*/  LEA R214, P2, R211, R2, 0x2 ;  /* 0x00000002d3d67211 */ /* 0x002fc600078410ff */
[----:B------:R1:W-:Y:S01]  /*2d730*/  STL.64 [R1+0x1220], R220 ;  /* 0x001220dc01007387 */ /* 0x0003e20000100a00 */
[----:B------:R-:W-:Y:S01]  /*2d740*/  LEA.HI.X.SX32 R215, R211, R0, 0x2, P2 ;  /* 0x00000000d3d77211 */ /* 0x000fe200010f16ff */
[----:B------:R-:W-:Y:S02]  /*2d750*/  IMAD.MOV.U32 R211, RZ, RZ, R206 ;  /* 0x000000ffffd37224 */ /* 0x000fe400078e00ce */
[----:B-1----:R-:W-:-:S05]  /*2d760*/  IMAD.MOV.U32 R221, RZ, RZ, R219 ;  /* 0x000000ffffdd7224 */ /* 0x002fca00078e00db */
[----:B------:R-:W-:-:S04]  /*2d770*/  LEA R218, P1, R221, R2, 0x2 ;  /* 0x00000002ddda7211 */ /* 0x000fc800078210ff */
        /* <DEDUP_REMOVED lines=23> */
[----:B------:R-:W-:Y:S01]  /*2d8f0*/  IMAD.MOV.U32 R147, RZ, RZ, R148 ;  /* 0x000000ffff937224 */ /* 0x000fe200078e0094 */
[C---:B-1----:R-:W-:Y:S01]  /*2d900*/  LEA R214, P2, R216.reuse, R2, 0x2 ;  /* 0x00000002d8d67211 */ /* 0x042fe200078410ff */
[----:B------:R-:W-:Y:S02]  /*2d910*/  IMAD.MOV.U32 R148, RZ, RZ, R149 ;  /* 0x000000ffff947224 */ /* 0x000fe400078e0095 */
[----:B------:R-:W-:Y:S01]  /*2d920*/  IMAD.MOV.U32 R149, RZ, RZ, R150 ;  /* 0x000000ffff957224 */ /* 0x000fe200078e0096 */
[----:B------:R-:W-:Y:S01]  /*2d930*/  LEA.HI.X.SX32 R215, R216, R0, 0x2, P2 ;  /* 0x00000000d8d77211 */ /* 0x000fe200010f16ff */
[----:B------:R-:W-:-:S02]  /*2d940*/  IMAD.MOV.U32 R150, RZ, RZ, R151 ;  /* 0x000000ffff967224 */ /* 0x000fc400078e0097 */
[----:B------:R-:W-:Y:S01]  /*2d950*/  IMAD.MOV.U32 R151, RZ, RZ, R23 ;  /* 0x000000ffff977224 */ /* 0x000fe200078e0017 */
[----:B------:R1:W-:Y:S01]  /*2d960*/  STL.64 [R1+0x1210], R218 ;  /* 0x001210da01007387 */ /* 0x0003e20000100a00 */
[----:B------:R-:W-:-:S03]  /*2d970*/  IMAD.MOV.U32 R23, RZ, RZ, R22 ;  /* 0x000000ffff177224 */ /* 0x000fc600078e0016 */
[----:B------:R3:W-:Y:S01]  /*2d980*/  STL.64 [R1+0x1208], R214 ;  /* 0x001208d601007387 */ /* 0x0007e20000100a00 */
[----:B----4-:R-:W-:Y:S02]  /*2d990*/  IMAD.MOV.U32 R22, RZ, RZ, R21 ;  /* 0x000000ffff167224 */ /* 0x010fe400078e0015 */
[----:B--2---:R-:W-:Y:S02]  /*2d9a0*/  IMAD.MOV.U32 R21, RZ, RZ, R16 ;  /* 0x000000ffff157224 */ /* 0x004fe400078e0010 */
[----:B------:R-:W2:Y:S01]  /*2d9b0*/  LDL.LU R16, [R1+0x40] ;  /* 0x0000400001107983 */ /* 0x000ea20000300800 */
[CC--:B-1----:R-:W-:Y:S02]  /*2d9c0*/  LEA R218, P1, R221.reuse, R2.reuse, 0x2 ;  /* 0x00000002ddda7211 */ /* 0x0c2fe400078210ff */
[C---:B---3--:R-:W-:Y:S02]  /*2d9d0*/  LEA R214, P2, R212.reuse, R2, 0x2 ;  /* 0x00000002d4d67211 */ /* 0x048fe400078410ff */
[-C--:B------:R-:W-:Y:S01]  /*2d9e0*/  LEA.HI.X.SX32 R219, R221, R0.reuse, 0x2, P1 ;  /* 0x00000000dddb7211 */ /* 0x080fe200008f16ff */
[----:B------:R-:W-:Y:S01]  /*2d9f0*/  IMAD.MOV.U32 R217, RZ, RZ, R204 ;  /* 0x000000ffffd97224 */ /* 0x000fe200078e00cc */
[----:B------:R-:W-:-:S03]  /*2da00*/  LEA.HI.X.SX32 R215, R212, R0, 0x2, P2 ;  /* 0x00000000d4d77211 */ /* 0x000fc600010f16ff */
[----:B------:R-:W-:Y:S04]  /*2da10*/  STL.64 [R1+0x1200], R218 ;  /* 0x001200da01007387 */ /* 0x000fe80000100a00 */
        /* <DEDUP_REMOVED lines=35> */
[----:B------:R-:W-:Y:S02]  /*2dc50*/  IMAD.MOV.U32 R23, RZ, RZ, R22 ;  /* 0x000000ffff177224 */ /* 0x000fe400078e0016 */
[----:B------:R-:W-:Y:S01]  /*2dc60*/  IMAD.MOV.U32 R22, RZ, RZ, R21 ;  /* 0x000000ffff167224 */ /* 0x000fe200078e0015 */
[----:B------:R1:W-:Y:S01]  /*2dc70*/  STL.64 [R1+0x11e8], R214 ;  /* 0x0011e8d601007387 */ /* 0x0003e20000100a00 */
[----:B--2---:R-:W-:-:S03]  /*2dc80*/  IMAD.MOV.U32 R21, RZ, RZ, R16 ;  /* 0x000000ffff157224 */ /* 0x004fc600078e0010 */
[----:B------:R-:W2:Y:S01]  /*2dc90*/  LDL.LU R16, [R1+0x48] ;  /* 0x0000480001107983 */ /* 0x000ea20000300800 */
[----:B------:R-:W-:-:S04]  /*2dca0*/  IMAD.MOV.U32 R208, RZ, RZ, R209 ;  /* 0x000000ffffd07224 */ /* 0x000fc800078e00d1 */
[----:B------:R-:W-:-:S04]  /*2dcb0*/  IMAD.MOV.U32 R212, RZ, RZ, R208 ;  /* 0x000000ffffd47224 */ /* 0x000fc800078e00d0 */
[----:B------:R-:W-:Y:S01]  /*2dcc0*/  IMAD.MOV.U32 R216, RZ, RZ, R212 ;  /* 0x000000ffffd87224 */ /* 0x000fe200078e00d4 */
[----:B-1----:R-:W-:-:S04]  /*2dcd0*/  LEA R214, P2, R210, R2, 0x2 ;  /* 0x00000002d2d67211 */ /* 0x002fc800078410ff */
[----:B------:R-:W-:Y:S02]  /*2dce0*/  LEA R218, P1, R216, R2, 0x2 ;  /* 0x00000002d8da7211 */ /* 0x000fe400078210ff */
[-C--:B------:R-:W-:Y:S02]  /*2dcf0*/  LEA.HI.X.SX32 R215, R210, R0.reuse, 0x2, P2 ;  /* 0x00000000d2d77211 */ /* 0x080fe400010f16ff */
[----:B------:R-:W-:Y:S01]  /*2dd00*/  LEA.HI.X.SX32 R219, R216, R0, 0x2, P1 ;  /* 0x00000000d8db7211 */ /* 0x000fe200008f16ff */
[----:B------:R-:W-:-:S04]  /*2dd10*/  IMAD.MOV.U32 R210, RZ, RZ, R211 ;  /* 0x000000ffffd27224 */ /* 0x000fc800078e00d3 */
        /* <DEDUP_REMOVED lines=40> */
[----:B--2---:R-:W-:-:S03]  /*2dfa0*/  IMAD.MOV.U32 R21, RZ, RZ, R16 ;  /* 0x000000ffff157224 */ /* 0x004fc600078e0010 */
[----:B------:R-:W2:Y:S01]  /*2dfb0*/  LDL.LU R16, [R1+0x454] ;  /* 0x0004540001107983 */ /* 0x000ea20000300800 */
[----:B------:R-:W-:-:S04]  /*2dfc0*/  LEA R218, P1, R213, R2, 0x2 ;  /* 0x00000002d5da7211 */ /* 0x000fc800078210ff */
[----:B------:R-:W-:-:S05]  /*2dfd0*/  LEA.HI.X.SX32 R219, R213, R0, 0x2, P1 ;  /* 0x00000000d5db7211 */ /* 0x000fca00008f16ff */
[----:B------:R3:W-:Y:S01]  /*2dfe0*/  STL.64 [R1+0x11c0], R218 ;  /* 0x0011c0da01007387 */ /* 0x0007e20000100a00 */
[----:B------:R-:W-:Y:S01]  /*2dff0*/  VIADD R93, R126, UR18 ;  /* 0x000000127e5d7c36 */ /* 0x000fe20008000000 */
[-C--:B-1----:R-:W-:Y:S01]  /*2e000*/  LEA R216, P2, R210, R2.reuse, 0x2 ;  /* 0x00000002d2d87211 */ /* 0x082fe200078410ff */
[----:B------:R-:W-:Y:S01]  /*2e010*/  ULDC UR18, c[0x0][0x248] ;  /* 0x0000920000127ab9 */ /* 0x000fe20000000800 */
[----:B---3--:R-:W-:-:S04]  /*2e020*/  LEA R218, P1, R126, R2, 0x2 ;  /* 0x000000027eda7211 */ /* 0x008fc800078210ff */
        /* <DEDUP_REMOVED lines=14> */
[----:B------:R-:W-:Y:S01]  /*2e110*/  VIADD R92, R93, UR21 ;  /* 0x000000155d5c7c36 */ /* 0x000fe20008000000 */
[----:B------:R1:W-:Y:S01]  /*2e120*/  STL.64 [R1+0x11b8], R216 ;  /* 0x0011b8d801007387 */ /* 0x0003e20000100a00 */
[----:B------:R-:W-:Y:S01]  /*2e130*/  IMAD.MOV.U32 R138, RZ, RZ, R139 ;  /* 0x000000ffff8a7224 */ /* 0x000fe200078e008b */
[----:B------:R-:W-:Y:S01]  /*2e140*/  ULDC UR21, c[0x0][0x248] ;  /* 0x0000920000157ab9 */ /* 0x000fe20000000800 */
[----:B------:R-:W-:Y:S02]  /*2e150*/  IMAD.MOV.U32 R139, RZ, RZ, R140 ;  /* 0x000000ffff8b7224 */ /* 0x000fe400078e008c */
[----:B------:R-:W-:Y:S02]  /*2e160*/  IMAD.MOV.U32 R140, RZ, RZ, R141 ;  /* 0x000000ffff8c7224 */ /* 0x000fe400078e008d */
[----:B------:R-:W-:Y:S02]  /*2e170*/  IMAD.MOV.U32 R141, RZ, RZ, R142 ;  /* 0x000000ffff8d7224 */ /* 0x000fe400078e008e */
[----:B------:R-:W-:-:S02]  /*2e180*/  IMAD.MOV.U32 R210, RZ, RZ, R92 ;  /* 0x000000ffffd27224 */ /* 0x000fc400078e005c */
[----:B------:R-:W-:Y:S01]  /*2e190*/  IMAD.MOV.U32 R142, RZ, RZ, R143 ;  /* 0x000000ffff8e7224 */ /* 0x000fe200078e008f */
[C---:B-1----:R-:W-:Y:S01]  /*2e1a0*/  LEA R216, P2, R93.reuse, R2, 0x2 ;  /* 0x000000025dd87211 */ /* 0x042fe200078410ff */
[----:B------:R-:W-:Y:S01]  /*2e1b0*/  VIADD R124, R92, UR24 ;  /* 0x000000185c7c7c36 */ /* 0x000fe20008000000 */
[----:B------:R1:W-:Y:S01]  /*2e1c0*/  STL.64 [R1+0x11b0], R218 ;  /* 0x0011b0da01007387 */ /* 0x0003e20000100a00 */
[----:B------:R-:W-:Y:S01]  /*2e1d0*/  IMAD.MOV.U32 R143, RZ, RZ, R144 ;  /* 0x000000ffff8f7224 */ /* 0x000fe200078e0090 */
[----:B------:R-:W-:Y:S01]  /*2e1e0*/  LEA.HI.X.SX32 R217, R93, R0, 0x2, P2 ;  /* 0x000000005dd97211 */ /* 0x000fe200010f16ff */
[----:B------:R-:W-:Y:S01]  /*2e1f0*/  IMAD.MOV.U32 R144, RZ, RZ, R145 ;  /* 0x000000ffff907224 */ /* 0x000fe200078e0091 */
[----:B------:R-:W-:Y:S01]  /*2e200*/  ULDC UR24, c[0x0][0x248] ;  /* 0x0000920000187ab9 */ /* 0x000fe20000000800 */
[----:B------:R-:W-:Y:S02]  /*2e210*/  IMAD.MOV.U32 R145, RZ, RZ, R146 ;  /* 0x000000ffff917224 */ /* 0x000fe400078e0092 */
[----:B------:R-:W-:Y:S01]  /*2e220*/  IMAD.MOV.U32 R146, RZ, RZ, R147 ;  /* 0x000000ffff927224 */ /* 0x000fe200078e0093 */
[----:B------:R-:W-:Y:S01]  /*2e230*/  LEA R92, P2, R124, R2, 0x2 ;  /* 0x000000027c5c7211 */ /* 0x000fe200078410ff */
[----:B------:R-:W-:-:S02]  /*2e240*/  IMAD.MOV.U32 R147, RZ, RZ, R148 ;  /* 0x000000ffff937224 */ /* 0x000fc400078e0094 */
[----:B------:R-:W-:Y:S01]  /*2e250*/  IMAD.MOV.U32 R148, RZ, RZ, R149 ;  /* 0x000000ffff947224 */ /* 0x000fe200078e0095 */
[----:B-1----:R-:W-:Y:S01]  /*2e260*/  LEA R218, P1, R210, R2, 0x2 ;  /* 0x00000002d2da7211 */ /* 0x002fe200078210ff */
[C---:B------:R-:W-:Y:S01]  /*2e270*/  VIADD R123, R124.reuse, UR27 ;  /* 0x0000001b7c7b7c36 */ /* 0x040fe20008000000 */
[-C--:B------:R-:W-:Y:S01]  /*2e280*/  LEA.HI.X.SX32 R93, R124, R0.reuse, 0x2, P2 ;  /* 0x000000007c5d7211 */ /* 0x080fe200010f16ff */
[----:B------:R-:W-:Y:S01]  /*2e290*/  IMAD.MOV.U32 R149, RZ, RZ, R150 ;  /* 0x000000ffff957224 */ /* 0x000fe200078e0096 */
[----:B------:R-:W-:Y:S01]  /*2e2a0*/  LEA.HI.X.SX32 R219, R210, R0, 0x2, P1 ;  /* 0x00000000d2db7211 */ /* 0x000fe200008f16ff */
[----:B------:R-:W-:Y:S01]  /*2e2b0*/  IMAD.MOV.U32 R150, RZ, RZ, R151 ;  /* 0x000000ffff967224 */ /* 0x000fe200078e0097 */
[----:B------:R-:W-:Y:S01]  /*2e2c0*/  STL.64 [R1+0x11a8], R216 ;  /* 0x0011a8d801007387 */ /* 0x000fe20000100a00 */
[----:B------:R-:W-:Y:S01]  /*2e2d0*/  IMAD.MOV.U32 R151, RZ, RZ, R23 ;  /* 0x000000ffff977224 */ /* 0x000fe200078e0017 */
        /* <DEDUP_REMOVED lines=52> */
[----:B------:R-:W2:Y:S04]  /*2e620*/  LDL.LU R16, [R1+0x45c] ;  /* 0x00045c0001107983 */ /* 0x000ea80000300800 */
[----:B------:R1:W-:Y:S04]  /*2e630*/  STL.64 [R1+0x11a0], R218 ;  /* 0x0011a0da01007387 */ /* 0x0003e80000100a00 */
[----:B------:R3:W-:Y:S01]  /*2e640*/  STL.64 [R1+0x1198], R92 ;  /* 0x0011985c01007387 */ /* 0x0007e20000100a00 */
[----:B-1----:R-:W-:-:S02]  /*2e650*/  LEA R218, P1, R123, R2, 0x2 ;  /* 0x000000027bda7211 */ /* 0x002fc400078210ff */
[C---:B---3--:R-:W-:Y:S02]  /*2e660*/  LEA R92, P2, R122.reuse, R2, 0x2 ;  /* 0x000000027a5c7211 */ /* 0x048fe400078410ff */
[-C--:B------:R-:W-:Y:S02]  /*2e670*/  LEA.HI.X.SX32 R219, R123, R0.reuse, 0x2, P1 ;  /* 0x000000007bdb7211 */ /* 0x080fe400008f16ff */
[----:B------:R-:W-:Y:S02]  /*2e680*/  LEA.HI.X.SX32 R93, R122, R0, 0x2, P2 ;  /* 0x000000007a5d7211 */ /* 0x000fe400010f16ff */
[C---:B------:R-:W-:Y:S01]  /*2e690*/  LEA R122, P1, R121.reuse, R2, 0x2 ;  /* 0x00000002797a7211 */ /* 0x040fe200078210ff */
[----:B------:R-:W-:Y:S04]  /*2e6a0*/  STL.64 [R1+0x1190], R218 ;  /* 0x001190da01007387 */ /* 0x000fe80000100a00 */
[----:B------:R1:W-:Y:S01]  /*2e6b0*/  STL.64 [R1+0x1188], R92 ;  /* 0x0011885c01007387 */ /* 0x0003e20000100a00 */
[----:B------:R-:W-:-:S02]  /*2e6c0*/  LEA.HI.X.SX32 R123, R121, R0, 0x2, P1 ;  /* 0x00000000797b7211 */ /* 0x000fc400008f16ff */
[----:B-1----:R-:W-:-:S04]  /*2e6d0*/  LEA R92, P2, R120, R2, 0x2 ;  /* 0x00000002785c7211 */ /* 0x002fc800078410ff */
[----:B------:R-:W-:Y:S01]  /*2e6e0*/  LEA.HI.X.SX32 R93, R120, R0, 0x2, P2 ;  /* 0x00000000785d7211 */ /* 0x000fe200010f16ff */
[----:B------:R-:W-:Y:S01]  /*2e6f0*/  STL.64 [R1+0x1180], R122 ;  /* 0x0011807a01007387 */ /* 0x000fe20000100a00 */
[----:B------:R-:W-:-:S03]  /*2e700*/  LEA R120, P1, R119, R2, 0x2 ;  /* 0x0000000277787211 */ /* 0x000fc600078210ff */
[----:B------:R1:W-:Y:S01]  /*2e710*/  STL.64 [R1+0x1178], R92 ;  /* 0x0011785c01007387 */ /* 0x0003e20000100a00 */
[----:B------:R-:W-:Y:S02]  /*2e720*/  LEA.HI.X.SX32 R121, R119, R0, 0x2, P1 ;  /* 0x0000000077797211 */ /* 0x000fe400008f16ff */
        /* <DEDUP_REMOVED lines=53> */
[----:B------:R-:W-:Y:S01]  /*2ea80*/  LEA.HI.X.SX32 R103, R101, R0, 0x2, P1 ;  /* 0x0000000065677211 */ /* 0x000fe200008f16ff */
[----:B------:R-:W-:Y:S01]  /*2ea90*/  VIADD R98, R99, UR53 ;  /* 0x0000003563627c36 */ /* 0x000fe20008000000 */
[----:B------:R-:W-:Y:S01]  /*2eaa0*/  ULDC UR53, c[0x0][0x248] ;  /* 0x0000920000357ab9 */ /* 0x000fe20000000800 */
[----:B-1----:R-:W-:-:S04]  /*2eab0*/  LEA R92, P2, R100, R2, 0x2 ;  /* 0x00000002645c7211 */ /* 0x002fc800078410ff */
[----:B------:R-:W-:Y:S01]  /*2eac0*/  LEA.HI.X.SX32 R93, R100, R0, 0x2, P2 ;  /* 0x00000000645d7211 */ /* 0x000fe200010f16ff */
[----:B------:R-:W-:Y:S01]  /*2ead0*/  STL.64 [R1+0x10e0], R102 ;  /* 0x0010e06601007387 */ /* 0x000fe20000100a00 */
[C---:B------:R-:W-:Y:S01]  /*2eae0*/  LEA R100, P1, R99.reuse, R2, 0x2 ;  /* 0x0000000263647211 */ /* 0x040fe200078210ff */
[C---:B------:R-:W-:Y:S01]  /*2eaf0*/  VIADD R97, R98.reuse, UR54 ;  /* 0x0000003662617c36 */ /* 0x040fe20008000000 */
[----:B------:R-:W-:Y:S01]  /*2eb00*/  ULDC UR54, c[0x0][0x248] ;  /* 0x0000920000367ab9 */ /* 0x000fe20000000800 */
        /* <DEDUP_REMOVED lines=27> */
[----:B------:R-:W-:Y:S01]  /*2ecc0*/  LEA R94, P1, R91, R2, 0x2 ;  /* 0x000000025b5e7211 */ /* 0x000fe200078210ff */
[----:B------:R-:W-:Y:S01]  /*2ecd0*/  VIADD R205, R89, UR60 ;  /* 0x0000003c59cd7c36 */ /* 0x000fe20008000000 */
[----:B------:R-:W-:Y:S01]  /*2ece0*/  ULDC UR60, c[0x0][0x248] ;  /* 0x00009200003c7ab9 */ /* 0x000fe20000000800 */
[----:B------:R1:W-:Y:S01]  /*2ecf0*/  STL.64 [R1+0x10a8], R92 ;  /* 0x0010a85c01007387 */ /* 0x0003e20000100a00 */
[----:B------:R-:W-:Y:S01]  /*2ed00*/  LEA.HI.X.SX32 R95, R91, R0, 0x2, P1 ;  /* 0x000000005b5f7211 */ /* 0x000fe200008f16ff */
[----:B------:R-:W-:Y:S01]  /*2ed10*/  VIADD R202, R205, UR61 ;  /* 0x0000003dcdca7c36 */ /* 0x000fe20008000000 */
[----:B------:R-:W-:Y:S01]  /*2ed20*/  ULDC UR61, c[0x0][0x248] ;  /* 0x00009200003d7ab9 */ /* 0x000fe20000000800 */
[----:B-1----:R-:W-:-:S04]  /*2ed30*/  LEA R92, P2, R89, R2, 0x2 ;  /* 0x00000002595c7211 */ /* 0x002fc800078410ff */
[----:B------:R-:W-:Y:S01]  /*2ed40*/  LEA.HI.X.SX32 R93, R89, R0, 0x2, P2 ;  /* 0x00000000595d7211 */ /* 0x000fe200010f16ff */
[----:B------:R1:W-:Y:S01]  /*2ed50*/  STL.64 [R1+0x10a0], R94 ;  /* 0x0010a05e01007387 */ /* 0x0003e20000100a00 */
[C---:B------:R-:W-:Y:S01]  /*2ed60*/  VIADD R197, R202.reuse, UR4 ;  /* 0x00000004cac57c36 */ /* 0x040fe20008000000 */
[----:B------:R-:W-:Y:S02]  /*2ed70*/  ULDC UR4, c[0x0][0x248] ;  /* 0x0000920000047ab9 */ /* 0x000fe40000000800 */
[----:B------:R3:W-:Y:S01]  /*2ed80*/  STL.64 [R1+0x1098], R92 ;  /* 0x0010985c01007387 */ /* 0x0007e20000100a00 */
[----:B------:R-:W-:Y:S01]  /*2ed90*/  VIADD R168, R197, UR6 ;  /* 0x00000006c5a87c36 */ /* 0x000fe20008000000 */
[----:B------:R-:W-:Y:S01]  /*2eda0*/  ULDC UR6, c[0x0][0x248] ;  /* 0x0000920000067ab9 */ /* 0x000fe20000000800 */
[-C--:B-1----:R-:W-:Y:S02]  /*2edb0*/  LEA R94, P1, R205, R2.reuse, 0x2 ;  /* 0x00000002cd5e7211 */ /* 0x082fe400078210ff */
[----:B---3--:R-:W-:-:S02]  /*2edc0*/  LEA R92, P2, R202, R2, 0x2 ;  /* 0x00000002ca5c7211 */ /* 0x008fc400078410ff */
[-C--:B------:R-:W-:Y:S02]  /*2edd0*/  LEA.HI.X.SX32 R95, R205, R0.reuse, 0x2, P1 ;  /* 0x00000000cd5f7211 */ /* 0x080fe400008f16ff */
[----:B------:R-:W-:-:S03]  /*2ede0*/  LEA.HI.X.SX32 R93, R202, R0, 0x2, P2 ;  /* 0x00000000ca5d7211 */ /* 0x000fc600010f16ff */
[----:B------:R1:W-:Y:S01]  /*2edf0*/  STL.64 [R1+0x1090], R94 ;  /* 0x0010905e01007387 */ /* 0x0003e20000100a00 */
[C---:B------:R-:W-:Y:S01]  /*2ee00*/  VIADD R167, R168.reuse, UR7 ;  /* 0x00000007a8a77c36 */ /* 0x040fe20008000000 */
[----:B------:R-:W-:Y:S02]  /*2ee10*/  ULDC UR7, c[0x0][0x248] ;  /* 0x0000920000077ab9 */ /* 0x000fe40000000800 */
[----:B------:R3:W-:Y:S01]  /*2ee20*/  STL.64 [R1+0x1088], R92 ;  /* 0x0010885c01007387 */ /* 0x0007e20000100a00 */
[----:B------:R-:W-:Y:S01]  /*2ee30*/  VIADD R166, R167, UR8 ;  /* 0x00000008a7a67c36 */ /* 0x000fe20008000000 */
[----:B------:R-:W-:Y:S01]  /*2ee40*/  ULDC UR8, c[0x0][0x248] ;  /* 0x0000920000087ab9 */ /* 0x000fe20000000800 */
[CC--:B-1----:R-:W-:Y:S02]  /*2ee50*/  LEA R94, P1, R197.reuse, R2.reuse, 0x2 ;  /* 0x00000002c55e7211 */ /* 0x0c2fe400078210ff */
[----:B---3--:R-:W-:Y:S02]  /*2ee60*/  LEA R92, P2, R168, R2, 0x2 ;  /* 0x00000002a85c7211 */ /* 0x008fe400078410ff */
[----:B------:R-:W-:-:S02]  /*2ee70*/  LEA.HI.X.SX32 R95, R197, R0, 0x2, P1 ;  /* 0x00000000c55f7211 */ /* 0x000fc400008f16ff */
        /* <DEDUP_REMOVED lines=70> */
[----:B------:R-:W-:Y:S01]  /*2f2e0*/  LEA.HI.X.SX32 R93, R154, R0, 0x2, P2 ;  /* 0x000000009a5d7211 */ /* 0x000fe200010f16ff */
[----:B------:R-:W-:Y:S01]  /*2f2f0*/  VIADD R15, R152, UR25 ;  /* 0x00000019980f7c36 */ /* 0x000fe20008000000 */
[----:B------:R-:W-:Y:S01]  /*2f300*/  ULDC UR25, c[0x0][0x248] ;  /* 0x0000920000197ab9 */ /* 0x000fe20000000800 */
[----:B------:R1:W-:Y:S04]  /*2f310*/  STL.64 [R1+0x1010], R94 ;  /* 0x0010105e01007387 */ /* 0x0003e80000100a00 */
[----:B------:R3:W-:Y:S01]  /*2f320*/  STL.64 [R1+0x1008], R92 ;  /* 0x0010085c01007387 */ /* 0x0007e20000100a00 */
[----:B------:R-:W-:Y:S01]  /*2f330*/  VIADD R14, R15, UR26 ;  /* 0x0000001a0f0e7c36 */ /* 0x000fe20008000000 */
[----:B------:R-:W-:Y:S01]  /*2f340*/  ULDC UR26, c[0x0][0x248] ;  /* 0x00009200001a7ab9 */ /* 0x000fe20000000800 */
[----:B-1----:R-:W-:-:S02]  /*2f350*/  LEA R94, P1, R153, R2, 0x2 ;  /* 0x00000002995e7211 */ /* 0x002fc400078210ff */
[C---:B---3--:R-:W-:Y:S02]  /*2f360*/  LEA R92, P2, R152.reuse, R2, 0x2 ;  /* 0x00000002985c7211 */ /* 0x048fe400078410ff */
[-C--:B------:R-:W-:Y:S02]  /*2f370*/  LEA.HI.X.SX32 R95, R153, R0.reuse, 0x2, P1 ;  /* 0x00000000995f7211 */ /* 0x080fe400008f16ff */
        /* <DEDUP_REMOVED lines=12> */
[----:B------:R-:W-:Y:S01]  /*2f440*/  LEA R14, P1, R13, R2, 0x2 ;  /* 0x000000020d0e7211 */ /* 0x000fe200078210ff */
[----:B------:R-:W-:Y:S01]  /*2f450*/  STL.64 [R1+0xff0], R94 ;  /* 0x000ff05e01007387 */ /* 0x000fe20000100a00 */
[----:B------:R-:W-:Y:S01]  /*2f460*/  ULDC UR29, c[0x0][0x248] ;  /* 0x00009200001d7ab9 */ /* 0x000fe20000000800 */
[----:B------:R-:W-:Y:S01]  /*2f470*/  VIADD R10, R11, UR30 ;  /* 0x0000001e0b0a7c36 */ /* 0x000fe20008000000 */
[----:B------:R-:W-:Y:S01]  /*2f480*/  LEA.HI.X.SX32 R15, R13, R0, 0x2, P1 ;  /* 0x000000000d0f7211 */ /* 0x000fe200008f16ff */
[----:B------:R1:W-:Y:S01]  /*2f490*/  STL.64 [R1+0xfe8], R92 ;  /* 0x000fe85c01007387 */ /* 0x0003e20000100a00 */
[----:B------:R-:W-:Y:S01]  /*2f4a0*/  ULDC UR30, c[0x0][0x248] ;  /* 0x00009200001e7ab9 */ /* 0x000fe20000000800 */
[----:B------:R-:W-:Y:S01]  /*2f4b0*/  VIADD R9, R10, UR31 ;  /* 0x0000001f0a097c36 */ /* 0x000fe20008000000 */
[----:B------:R-:W-:Y:S01]  /*2f4c0*/  ULDC UR31, c[0x0][0x248] ;  /* 0x00009200001f7ab9 */ /* 0x000fe20000000800 */
[----:B------:R3:W-:Y:S01]  /*2f4d0*/  STL.64 [R1+0xfe0], R14 ;  /* 0x000fe00e01007387 */ /* 0x0007e20000100a00 */
[----:B-1----:R-:W-:-:S04]  /*2f4e0*/  LEA R92, P2, R12, R2, 0x2 ;  /* 0x000000020c5c7211 */ /* 0x002fc800078410ff */
[----:B------:R-:W-:Y:S02]  /*2f4f0*/  LEA.HI.X.SX32 R93, R12, R0, 0x2, P2 ;  /* 0x000000000c5d7211 */ /* 0x000fe400010f16ff */
[-C--:B------:R-:W-:Y:S02]  /*2f500*/  LEA R12, P1, R11, R2.reuse, 0x2 ;  /* 0x000000020b0c7211 */ /* 0x080fe400078210ff */
[C---:B---3--:R-:W-:Y:S01]  /*2f510*/  LEA R14, P2, R10.reuse, R2, 0x2 ;  /* 0x000000020a0e7211 */ /* 0x048fe200078410ff */
[----:B------:R-:W-:Y:S01]  /*2f520*/  VIADD R8, R9, UR32 ;  /* 0x0000002009087c36 */ /* 0x000fe20008000000 */
[-C--:B------:R-:W-:Y:S01]  /*2f530*/  LEA.HI.X.SX32 R13, R11, R0.reuse, 0x2, P1 ;  /* 0x000000000b0d7211 */ /* 0x080fe200008f16ff */
[----:B------:R-:W-:Y:S01]  /*2f540*/  STL.64 [R1+0xfd8], R92 ;  /* 0x000fd85c01007387 */ /* 0x000fe20000100a00 */
[----:B------:R-:W-:Y:S01]  /*2f550*/  LEA.HI.X.SX32 R15, R10, R0, 0x2, P2 ;  /* 0x000000000a0f7211 */ /* 0x000fe200010f16ff */
[----:B------:R-:W-:Y:S01]  /*2f560*/  VIADD R170, R8, UR33 ;  /* 0x0000002108aa7c36 */ /* 0x000fe20008000000 */
[C---:B------:R-:W-:Y:S01]  /*2f570*/  LEA R10, P1, R9.reuse, R2, 0x2 ;  /* 0x00000002090a7211 */ /* 0x040fe200078210ff */
[----:B------:R1:W-:Y:S01]  /*2f580*/  STL.64 [R1+0xfd0], R12 ;  /* 0x000fd00c01007387 */ /* 0x0003e20000100a00 */
[----:B------:R-:W-:Y:S01]  /*2f590*/  ULDC UR32, c[0x0][0x248] ;  /* 0x0000920000207ab9 */ /* 0x000fe20000000800 */
[----:B------:R-:W-:Y:S01]  /*2f5a0*/  VIADD R169, R170, UR34 ;  /* 0x00000022aaa97c36 */ /* 0x000fe20008000000 */
[----:B------:R-:W-:Y:S01]  /*2f5b0*/  LEA.HI.X.SX32 R11, R9, R0, 0x2, P1 ;  /* 0x00000000090b7211 */ /* 0x000fe200008f16ff */
[----:B------:R-:W-:Y:S01]  /*2f5c0*/  STL.64 [R1+0xfc8], R14 ;  /* 0x000fc80e01007387 */ /* 0x000fe20000100a00 */
[----:B------:R-:W-:Y:S01]  /*2f5d0*/  ULDC UR33, c[0x0][0x248] ;  /* 0x0000920000217ab9 */ /* 0x000fe20000000800 */
[----:B------:R-:W-:Y:S01]  /*2f5e0*/  ULDC UR34, c[0x0][0x248] ;  /* 0x0000920000227ab9 */ /* 0x000fe20000000800 */
[C---:B-1----:R-:W-:Y:S01]  /*2f5f0*/  LEA R12, P2, R8.reuse, R2, 0x2 ;  /* 0x00000002080c7211 */ /* 0x042fe200078410ff */
[----:B------:R1:W-:Y:S03]  /*2f600*/  STL.64 [R1+0xfc0], R10 ;  /* 0x000fc00a01007387 */ /* 0x0003e60000100a00 */
[----:B------:R-:W-:-:S02]  /*2f610*/  LEA.HI.X.SX32 R13, R8, R0, 0x2, P2 ;  /* 0x00000000080d7211 */ /* 0x000fc400010f16ff */
[C---:B------:R-:W-:Y:S01]  /*2f620*/  LEA R8, P1, R170.reuse, R2, 0x2 ;  /* 0x00000002aa087211 */ /* 0x040fe200078210ff */
[C---:B------:R-:W-:Y:S01]  /*2f630*/  VIADD R172, R169.reuse, UR35 ;  /* 0x00000023a9ac7c36 */ /* 0x040fe20008000000 */
[----:B------:R-:W-:Y:S02]  /*2f640*/  ULDC UR35, c[0x0][0x248] ;  /* 0x0000920000237ab9 */ /* 0x000fe40000000800 */
[----:B------:R-:W-:Y:S02]  /*2f650*/  LEA.HI.X.SX32 R9, R170, R0, 0x2, P1 ;  /* 0x00000000aa097211 */ /* 0x000fe400008f16ff */
[C---:B-1----:R-:W-:Y:S01]  /*2f660*/  LEA R10, P2, R169.reuse, R2, 0x2 ;  /* 0x00000002a90a7211 */ /* 0x042fe200078410ff */
[----:B------:R-:W-:Y:S01]  /*2f670*/  VIADD R171, R172, UR36 ;  /* 0x00000024acab7c36 */ /* 0x000fe20008000000 */
[----:B------:R-:W-:Y:S01]  /*2f680*/  STL.64 [R1+0xfb8], R12 ;  /* 0x000fb80c01007387 */ /* 0x000fe20000100a00 */
[----:B------:R-:W-:Y:S01]  /*2f690*/  ULDC UR36, c[0x0][0x248] ;  /* 0x0000920000247ab9 */ /* 0x000fe20000000800 */
[----:B------:R-:W-:-:S02]  /*2f6a0*/  LEA.HI.X.SX32 R11, R169, R0, 0x2, P2 ;  /* 0x00000000a90b7211 */ /* 0x000fc400010f16ff */
        /* <DEDUP_REMOVED lines=11> */
[----:B------:R-:W-:-:S03]  /*2f760*/  ULDC UR39, c[0x0][0x248] ;  /* 0x0000920000277ab9 */ /* 0x000fc60000000800 */
[----:B------:R1:W-:Y:S04]  /*2f770*/  STL.64 [R1+0xfa0], R10 ;  /* 0x000fa00a01007387 */ /* 0x0003e80000100a00 */
        /* <DEDUP_REMOVED lines=76> */
[----:B------:R-:W-:Y:S02]  /*2fc40*/  LEA.HI.X.SX32 R9, R187, R0, 0x2, P2 ;  /* 0x00000000bb097211 */ /* 0x000fe400010f16ff */
[C---:B------:R-:W-:Y:S01]  /*2fc50*/  LEA R92, P1, R190.reuse, R2, 0x2 ;  /* 0x00000002be5c7211 */ /* 0x040fe200078210ff */
[----:B------:R-:W-:Y:S01]  /*2fc60*/  VIADD R192, R189, UR55 ;  /* 0x00000037bdc07c36 */ /* 0x000fe20008000000 */
[----:B------:R-:W-:Y:S01]  /*2fc70*/  STL.64 [R1+0xf20], R10 ;  /* 0x000f200a01007387 */ /* 0x000fe20000100a00 */
[----:B------:R-:W-:Y:S01]  /*2fc80*/  ULDC UR55, c[0x0][0x248] ;  /* 0x0000920000377ab9 */ /* 0x000fe20000000800 */
[----:B------:R-:W-:-:S02]  /*2fc90*/  LEA.HI.X.SX32 R93, R190, R0, 0x2, P1 ;  /* 0x00000000be5d7211 */ /* 0x000fc400008f16ff */
[----:B------:R1:W-:Y:S01]  /*2fca0*/  STL.64 [R1+0xf18], R8 ;  /* 0x000f180801007387 */ /* 0x0003e20000100a00 */
[----:B------:R-:W-:Y:S01]  /*2fcb0*/  VIADD R191, R192, UR56 ;  /* 0x00000038c0bf7c36 */ /* 0x000fe20008000000 */
[----:B------:R-:W-:Y:S02]  /*2fcc0*/  ULDC UR56, c[0x0][0x248] ;  /* 0x0000920000387ab9 */ /* 0x000fe40000000800 */
[----:B------:R3:W-:Y:S01]  /*2fcd0*/  STL.64 [R1+0xf10], R92 ;  /* 0x000f105c01007387 */ /* 0x0007e20000100a00 */
[----:B------:R-:W-:Y:S01]  /*2fce0*/  VIADD R194, R191, UR57 ;  /* 0x00000039bfc27c36 */ /* 0x000fe20008000000 */
[----:B------:R-:W-:Y:S01]  /*2fcf0*/  ULDC UR57, c[0x0][0x248] ;  /* 0x0000920000397ab9 */ /* 0x000fe20000000800 */
[----:B-1----:R-:W-:-:S04]  /*2fd00*/  LEA R8, P2, R189, R2, 0x2 ;  /* 0x00000002bd087211 */ /* 0x002fc800078410ff */
[----:B------:R-:W-:Y:S02]  /*2fd10*/  LEA.HI.X.SX32 R9, R189, R0, 0x2, P2 ;  /* 0x00000000bd097211 */ /* 0x000fe400010f16ff */
[----:B---3--:R-:W-:Y:S01]  /*2fd20*/  LEA R92, P1, R192, R2, 0x2 ;  /* 0x00000002c05c7211 */ /* 0x008fe200078210ff */
[----:B------:R-:W-:Y:S01]  /*2fd30*/  VIADD R193, R194, UR58 ;  /* 0x0000003ac2c17c36 */ /* 0x000fe20008000000 */
[----:B------:R-:W-:Y:S01]  /*2fd40*/  ULDC UR58, c[0x0][0x248] ;  /* 0x00009200003a7ab9 */ /* 0x000fe20000000800 */
[----:B------:R1:W-:Y:S01]  /*2fd50*/  STL.64 [R1+0xf08], R8 ;  /* 0x000f080801007387 */ /* 0x0003e20000100a00 */
[----:B------:R-:W-:Y:S02]  /*2fd60*/  LEA.HI.X.SX32 R93, R192, R0, 0x2, P1 ;  /* 0x00000000c05d7211 */ /* 0x000fe400008f16ff */
[-C--:B------:R-:W-:Y:S01]  /*2fd70*/  LEA R94, P1, R194, R2.reuse, 0x2 ;  /* 0x00000002c25e7211 */ /* 0x080fe200078210ff */
[----:B------:R-:W-:Y:S01]  /*2fd80*/  VIADD R196, R193, UR59 ;  /* 0x0000003bc1c47c36 */ /* 0x000fe20008000000 */
[----:B------:R-:W-:Y:S01]  /*2fd90*/  ULDC UR59, c[0x0][0x248] ;  /* 0x00009200003b7ab9 */ /* 0x000fe20000000800 */
[----:B------:R3:W-:Y:S01]  /*2fda0*/  STL.64 [R1+0xf00], R92 ;  /* 0x000f005c01007387 */ /* 0x0007e20000100a00 */
[----:B-1----:R-:W-:-:S04]  /*2fdb0*/  LEA R8, P2, R191, R2, 0x2 ;  /* 0x00000002bf087211 */ /* 0x002fc800078410ff */
[----:B------:R-:W-:Y:S02]  /*2fdc0*/  LEA.HI.X.SX32 R9, R191, R0, 0x2, P2 ;  /* 0x00000000bf097211 */ /* 0x000fe400010f16ff */
[C---:B---3--:R-:W-:Y:S02]  /*2fdd0*/  LEA R92, P2, R193.reuse, R2, 0x2 ;  /* 0x00000002c15c7211 */ /* 0x048fe400078410ff */
[-C--:B------:R-:W-:Y:S01]  /*2fde0*/  LEA.HI.X.SX32 R95, R194, R0.reuse, 0x2, P1 ;  /* 0x00000000c25f7211 */ /* 0x080fe200008f16ff */
[----:B------:R-:W-:Y:S01]  /*2fdf0*/  VIADD R195, R196, UR60 ;  /* 0x0000003cc4c37c36 */ /* 0x000fe20008000000 */
[----:B------:R-:W-:Y:S01]  /*2fe00*/  LEA.HI.X.SX32 R93, R193, R0, 0x2, P2 ;  /* 0x00000000c15d7211 */ /* 0x000fe200010f16ff */
[----:B------:R-:W-:Y:S01]  /*2fe10*/  STL.64 [R1+0xef8], R8 ;  /* 0x000ef80801007387 */ /* 0x000fe20000100a00 */
[----:B------:R-:W-:-:S03]  /*2fe20*/  ULDC UR60, c[0x0][0x248] ;  /* 0x00009200003c7ab9 */ /* 0x000fc60000000800 */
[----:B------:R1:W-:Y:S01]  /*2fe30*/  STL.64 [R1+0xef0], R94 ;  /* 0x000ef05e01007387 */ /* 0x0003e20000100a00 */
[----:B------:R-:W-:Y:S01]  /*2fe40*/  VIADD R199, R195, UR61 ;  /* 0x0000003dc3c77c36 */ /* 0x000fe20008000000 */
        /* <DEDUP_REMOVED lines=234> */
[-C--:B-1----:R-:W-:Y:S02]  /*30cf0*/  LEA R94, P1, R167, R2.reuse, 0x2 ;  /* 0x00000002a75e7211 */ /* 0x082fe400078210ff */
        /* <DEDUP_REMOVED lines=43> */
[----:B------:R-:W-:Y:S01]  /*30fb0*/  STL.64 [R1+0xd30], R94 ;  /* 0x000d305e01007387 */ /* 0x000fe20000100a00 */
[----:B------:R-:W-:-:S03]  /*30fc0*/  LEA R14, P2, R11, R2, 0x2 ;  /* 0x000000020b0e7211 */ /* 0x000fc600078410ff */
[----:B------:R1:W-:Y:S01]  /*30fd0*/  STL.64 [R1+0xd28], R92 ;  /* 0x000d285c01007387 */ /* 0x0003e20000100a00 */
[C---:B------:R-:W-:Y:S01]  /*30fe0*/  VIADD R10, R11.reuse, UR4 ;  /* 0x000000040b0a7c36 */ /* 0x040fe20008000000 */
[----:B------:R-:W-:Y:S01]  /*30ff0*/  LEA.HI.X.SX32 R15, R11, R0, 0x2, P2 ;  /* 0x000000000b0f7211 */ /* 0x000fe200010f16ff */
[----:B------:R-:W-:Y:S02]  /*31000*/  ULDC UR4, c[0x0][0x248] ;  /* 0x0000920000047ab9 */ /* 0x000fe40000000800 */
[----:B------:R-:W-:Y:S01]  /*31010*/  VIADD R9, R10, UR6 ;  /* 0x000000060a097c36 */ /* 0x000fe20008000000 */
[----:B------:R-:W-:Y:S01]  /*31020*/  ULDC UR6, c[0x0][0x248] ;  /* 0x0000920000067ab9 */ /* 0x000fe20000000800 */
[----:B-1----:R-:W-:-:S04]  /*31030*/  LEA R92, P1, R12, R2, 0x2 ;  /* 0x000000020c5c7211 */ /* 0x002fc800078210ff */
[----:B------:R-:W-:Y:S02]  /*31040*/  LEA.HI.X.SX32 R93, R12, R0, 0x2, P1 ;  /* 0x000000000c5d7211 */ /* 0x000fe400008f16ff */
[----:B------:R-:W-:-:S03]  /*31050*/  LEA R12, P2, R9, R2, 0x2 ;  /* 0x00000002090c7211 */ /* 0x000fc600078410ff */
[----:B------:R-:W-:Y:S04]  /*31060*/  STL.64 [R1+0xd20], R92 ;  /* 0x000d205c01007387 */ /* 0x000fe80000100a00 */
        /* <DEDUP_REMOVED lines=17> */
[----:B------:R-:W-:Y:S01]  /*31180*/  LEA.HI.X.SX32 R13, R8, R0, 0x2, P1 ;  /* 0x00000000080d7211 */ /* 0x000fe200008f16ff */
[C---:B------:R-:W-:Y:S01]  /*31190*/  VIADD R162, R159.reuse, UR13 ;  /* 0x0000000d9fa27c36 */ /* 0x040fe20008000000 */
[C---:B------:R-:W-:Y:S01]  /*311a0*/  LEA R8, P2, R159.reuse, R2, 0x2 ;  /* 0x000000029f087211 */ /* 0x040fe200078410ff */
[----:B------:R-:W-:Y:S02]  /*311b0*/  ULDC UR13, c[0x0][0x248] ;  /* 0x00009200000d7ab9 */ /* 0x000fe40000000800 */
[----:B------:R-:W-:Y:S04]  /*311c0*/  STL.64 [R1+0xd00], R12 ;  /* 0x000d000c01007387 */ /* 0x000fe80000100a00 */
[----:B------:R1:W-:Y:S01]  /*311d0*/  STL.64 [R1+0xcf8], R10 ;  /* 0x000cf80a01007387 */ /* 0x0003e20000100a00 */
[----:B------:R-:W-:Y:S01]  /*311e0*/  LEA.HI.X.SX32 R9, R159, R0, 0x2, P2 ;  /* 0x000000009f097211 */ /* 0x000fe200010f16ff */
[----:B------:R-:W-:Y:S01]  /*311f0*/  VIADD R161, R162, UR14 ;  /* 0x0000000ea2a17c36 */ /* 0x000fe20008000000 */
[----:B------:R-:W-:Y:S01]  /*31200*/  ULDC UR14, c[0x0][0x248] ;  /* 0x00009200000e7ab9 */ /* 0x000fe20000000800 */
[----:B-1----:R-:W-:-:S04]  /*31210*/  LEA R10, P1, R160, R2, 0x2 ;  /* 0x00000002a00a7211 */ /* 0x002fc800078210ff */
        /* <DEDUP_REMOVED lines=32> */
[C---:B------:R-:W-:Y:S01]  /*31420*/  LEA R92, P1, R169.reuse, R2, 0x2 ;  /* 0x00000002a95c7211 */ /* 0x040fe200078210ff */
[----:B------:R-:W-:Y:S01]  /*31430*/  STL.64 [R1+0xcc0], R10 ;  /* 0x000cc00a01007387 */ /* 0x000fe20000100a00 */
[----:B------:R-:W-:Y:S01]  /*31440*/  ULDC UR21, c[0x0][0x248] ;  /* 0x0000920000157ab9 */ /* 0x000fe20000000800 */
[C---:B------:R-:W-:Y:S01]  /*31450*/  VIADD R173, R170.reuse, UR22 ;  /* 0x00000016aaad7c36 */ /* 0x040fe20008000000 */
[----:B------:R-:W-:Y:S01]  /*31460*/  LEA.HI.X.SX32 R93, R169, R0, 0x2, P1 ;  /* 0x00000000a95d7211 */ /* 0x000fe200008f16ff */
[----:B------:R1:W-:Y:S01]  /*31470*/  STL.64 [R1+0xcb8], R8 ;  /* 0x000cb80801007387 */ /* 0x0003e20000100a00 */
[-C--:B------:R-:W-:Y:S01]  /*31480*/  LEA R94, P1, R170, R2.reuse, 0x2 ;  /* 0x00000002aa5e7211 */ /* 0x080fe200078210ff */
[----:B------:R-:W-:Y:S01]  /*31490*/  VIADD R175, R173, UR23 ;  /* 0x00000017adaf7c36 */ /* 0x000fe20008000000 */
[----:B------:R-:W-:Y:S01]  /*314a0*/  ULDC UR22, c[0x0][0x248] ;  /* 0x0000920000167ab9 */ /* 0x000fe20000000800 */
[----:B------:R3:W-:Y:S01]  /*314b0*/  STL.64 [R1+0xcb0], R92 ;  /* 0x000cb05c01007387 */ /* 0x0007e20000100a00 */
[----:B-1----:R-:W-:Y:S01]  /*314c0*/  LEA R8, P2, R168, R2, 0x2 ;  /* 0x00000002a8087211 */ /* 0x002fe200078410ff */
[----:B------:R-:W-:-:S03]  /*314d0*/  ULDC UR23, c[0x0][0x248] ;  /* 0x0000920000177ab9 */ /* 0x000fc60000000800 */
[----:B------:R-:W-:Y:S02]  /*314e0*/  LEA.HI.X.SX32 R9, R168, R0, 0x2, P2 ;  /* 0x00000000a8097211 */ /* 0x000fe400010f16ff */
[----:B---3--:R-:W-:Y:S02]  /*314f0*/  LEA R92, P2, R173, R2, 0x2 ;  /* 0x00000002ad5c7211 */ /* 0x008fe400078410ff */
        /* <DEDUP_REMOVED lines=145> */
[----:B------:R-:W-:Y:S01]  /*31e10*/  LEA R10, P1, R9, R2, 0x2 ;  /* 0x00000002090a7211 */ /* 0x000fe200078210ff */
[----:B------:R1:W-:Y:S01]  /*31e20*/  STL.64 [R1+0xb28], R12 ;  /* 0x000b280c01007387 */ /* 0x0003e20000100a00 */
[----:B------:R-:W-:Y:S01]  /*31e30*/  IMAD.MOV.U32 R123, RZ, RZ, R128 ;  /* 0x000000ffff7b7224 */ /* 0x000fe200078e0080 */
[----:B------:R-:W-:Y:S01]  /*31e40*/  LOP3.LUT R3, R3, 0xffffffef, RZ, 0xc0, !PT ;  /* 0xffffffef03037812 */ /* 0x000fe200078ec0ff */
[----:B------:R-:W-:Y:S01]  /*31e50*/  VIADD R155, R156, UR54 ;  /* 0x000000369c9b7c36 */ /* 0x000fe20008000000 */
[----:B------:R-:W-:Y:S01]  /*31e60*/  LEA.HI.X.SX32 R11, R9, R0, 0x2, P1 ;  /* 0x00000000090b7211 */ /* 0x000fe200008f16ff */
[----:B------:R-:W-:Y:S01]  /*31e70*/  STL.64 [R1+0xc18], R14 ;  /* 0x000c180e01007387 */ /* 0x000fe20000100a00 */
[----:B------:R-:W-:Y:S01]  /*31e80*/  IMAD.MOV.U32 R121, RZ, RZ, R126 ;  /* 0x000000ffff797224 */ /* 0x000fe200078e007e */
[----:B------:R-:W-:Y:S01]  /*31e90*/  ULDC UR54, c[0x0][0x22c] ;  /* 0x00008b0000367ab9 */ /* 0x000fe20000000800 */
[----:B------:R-:W-:Y:S01]  /*31ea0*/  IMAD.MOV.U32 R124, RZ, RZ, R129 ;  /* 0x000000ffff7c7224 */ /* 0x000fe200078e0081 */
[----:B------:R-:W-:Y:S01]  /*31eb0*/  ULDC UR53, c[0x0][0x22c] ;  /* 0x00008b0000357ab9 */ /* 0x000fe20000000800 */
[----:B------:R-:W-:Y:S01]  /*31ec0*/  IMAD.MOV.U32 R122, RZ, RZ, R127 ;  /* 0x000000ffff7a7224 */ /* 0x000fe200078e007f */
[----:B------:R-:W-:Y:S01]  /*31ed0*/  LOP3.LUT R6, R6, 0xffff7fff, RZ, 0xc0, !PT ;  /* 0xffff7fff06067812 */ /* 0x000fe200078ec0ff */
        /* <DEDUP_REMOVED lines=11> */
[----:B------:R-:W-:Y:S01]  /*31f90*/  IMAD.MOV.U32 R128, RZ, RZ, R132 ;  /* 0x000000ffff807224 */ /* 0x000fe200078e0084 */
[----:B------:R-:W-:Y:S01]  /*31fa0*/  LEA.HI.X.SX32 R11, R155, R0, 0x2, P2 ;  /* 0x000000009b0b7211 */ /* 0x000fe200010f16ff */
[----:B------:R-:W-:Y:S01]  /*31fb0*/  IMAD.MOV.U32 R126, RZ, RZ, R130 ;  /* 0x000000ffff7e7224 */ /* 0x000fe200078e0082 */
[----:B------:R1:W-:Y:S01]  /*31fc0*/  STL.64 [R1+0xb18], R8 ;  /* 0x000b180801007387 */ /* 0x0003e20000100a00 */
[----:B------:R-:W-:Y:S01]  /*31fd0*/  VIADD R159, R157, UR57 ;  /* 0x000000399d9f7c36 */ /* 0x000fe20008000000 */
[----:B------:R-:W-:Y:S01]  /*31fe0*/  ULDC UR56, c[0x0][0x22c] ;  /* 0x00008b0000387ab9 */ /* 0x000fe20000000800 */
[----:B------:R-:W-:Y:S01]  /*31ff0*/  IMAD.MOV.U32 R129, RZ, RZ, R133 ;  /* 0x000000ffff817224 */ /* 0x000fe200078e0085 */
[----:B------:R3:W-:Y:S01]  /*32000*/  STL.64 [R1+0xc08], R10 ;  /* 0x000c080a01007387 */ /* 0x0007e20000100a00 */
[----:B------:R-:W-:Y:S01]  /*32010*/  VIADD R160, R159, UR58 ;  /* 0x0000003a9fa07c36 */ /* 0x000fe20008000000 */
[----:B------:R-:W-:-:S02]  /*32020*/  LOP3.LUT R20, R20, 0xffffbfff, RZ, 0xc0, !PT ;  /* 0xffffbfff14147812 */ /* 0x000fc400078ec0ff */
[CC--:B-1----:R-:W-:Y:S01]  /*32030*/  LEA R8, P2, R157.reuse, R2.reuse, 0x2 ;  /* 0x000000029d087211 */ /* 0x0c2fe200078410ff */
[----:B------:R-:W-:Y:S01]  /*32040*/  IMAD.MOV.U32 R132, RZ, RZ, R136 ;  /* 0x000000ffff847224 */ /* 0x000fe200078e0088 */
[----:B------:R-:W-:Y:S01]  /*32050*/  LOP3.LUT R18, R18, 0x7fffffff, RZ, 0xc0, !PT ;  /* 0x7fffffff12127812 */ /* 0x000fe200078ec0ff */
[----:B------:R-:W-:Y:S01]  /*32060*/  IMAD.MOV.U32 R127, RZ, RZ, R131 ;  /* 0x000000ffff7f7224 */ /* 0x000fe200078e0083 */
[C---:B---3--:R-:W-:Y:S01]  /*32070*/  LEA R10, P1, R158.reuse, R2, 0x2 ;  /* 0x000000029e0a7211 */ /* 0x048fe200078210ff */
[----:B------:R-:W-:Y:S01]  /*32080*/  IMAD.MOV.U32 R130, RZ, RZ, R134 ;  /* 0x000000ffff827224 */ /* 0x000fe200078e0086 */
[-C--:B------:R-:W-:Y:S01]  /*32090*/  LEA.HI.X.SX32 R9, R157, R0.reuse, 0x2, P2 ;  /* 0x000000009d097211 */ /* 0x080fe200010f16ff */
[----:B------:R-:W-:Y:S01]  /*320a0*/  IMAD.MOV.U32 R133, RZ, RZ, R137 ;  /* 0x000000ffff857224 */ /* 0x000fe200078e0089 */
[----:B------:R-:W-:Y:S01]  /*320b0*/  LEA.HI.X.SX32 R11, R158, R0, 0x2, P1 ;  /* 0x000000009e0b7211 */ /* 0x000fe200008f16ff */
[----:B------:R-:W-:Y:S01]  /*320c0*/  VIADD R162, R160, UR59 ;  /* 0x0000003ba0a27c36 */ /* 0x000fe20008000000 */
[----:B------:R-:W-:Y:S01]  /*320d0*/  ULDC UR59, c[0x0][0x22c] ;  /* 0x00008b00003b7ab9 */ /* 0x000fe20000000800 */
[----:B------:R-:W-:Y:S01]  /*320e0*/  IMAD.MOV.U32 R118, RZ, RZ, R126 ;  /* 0x000000ffff767224 */ /* 0x000fe200078e007e */
[----:B------:R-:W-:Y:S01]  /*320f0*/  ULDC UR58, c[0x0][0x22c] ;  /* 0x00008b00003a7ab9 */ /* 0x000fe20000000800 */
[----:B------:R1:W-:Y:S01]  /*32100*/  STL.64 [R1+0xb10], R10 ;  /* 0x000b100a01007387 */ /* 0x0003e20000100a00 */
[----:B------:R-:W-:Y:S01]  /*32110*/  VIADD R161, R162, UR60 ;  /* 0x0000003ca2a17c36 */ /* 0x000fe20008000000 */
[----:B------:R-:W-:Y:S01]  /*32120*/  ULDC UR60, c[0x0][0x22c] ;  /* 0x00008b00003c7ab9 */ /* 0x000fe20000000800 */
[----:B------:R-:W-:Y:S01]  /*32130*/  IMAD.MOV.U32 R120, RZ, RZ, R128 ;  /* 0x000000ffff787224 */ /* 0x000fe200078e0080 */
[----:B------:R3:W-:Y:S01]  /*32140*/  STL.64 [R1+0xc00], R8 ;  /* 0x000c000801007387 */ /* 0x0007e20000100a00 */
[----:B------:R-:W-:Y:S01]  /*32150*/  VIADD R166, R161, UR61 ;  /* 0x0000003da1a67c36 */ /* 0x000fe20008000000 */
[----:B------:R-:W-:Y:S01]  /*32160*/  ULDC UR61, c[0x0][0x22c] ;  /* 0x00008b00003d7ab9 */ /* 0x000fe20000000800 */
[----:B------:R-:W-:Y:S01]  /*32170*/  ULDC UR57, c[0x0][0x22c] ;  /* 0x00008b0000397ab9 */ /* 0x000fe20000000800 */
[----:B-1----:R-:W-:-:S02]  /*32180*/  LEA R10, P1, R159, R2, 0x2 ;  /* 0x000000029f0a7211 */ /* 0x002fc400078210ff */
[C---:B---3--:R-:W-:Y:S02]  /*32190*/  LEA R8, P2, R160.reuse, R2, 0x2 ;  /* 0x00000002a0087211 */ /* 0x048fe400078410ff */
[-C--:B------:R-:W-:Y:S02]  /*321a0*/  LEA.HI.X.SX32 R11, R159, R0.reuse, 0x2, P1 ;  /* 0x000000009f0b7211 */ /* 0x080fe400008f16ff */
[----:B------:R-:W-:Y:S02]  /*321b0*/  LEA.HI.X.SX32 R9, R160, R0, 0x2, P2 ;  /* 0x00000000a0097211 */ /* 0x000fe400010f16ff */
[----:B------:R-:W-:Y:S01]  /*321c0*/  LEA R92, P1, R162, R2, 0x2 ;  /* 0x00000002a25c7211 */ /* 0x000fe200078210ff */
[----:B------:R-:W-:Y:S01]  /*321d0*/  STL.64 [R1+0xb08], R10 ;  /* 0x000b080a01007387 */ /* 0x000fe20000100a00 */
[----:B------:R-:W-:Y:S01]  /*321e0*/  VIADD R165, R166, UR4 ;  /* 0x00000004a6a57c36 */ /* 0x000fe20008000000 */
[----:B------:R-:W-:Y:S01]  /*321f0*/  ULDC UR4, c[0x0][0x248] ;  /* 0x0000920000047ab9 */ /* 0x000fe20000000800 */
[----:B------:R-:W-:Y:S01]  /*32200*/  LEA.HI.X.SX32 R93, R162, R0, 0x2, P1 ;  /* 0x00000000a25d7211 */ /* 0x000fe200008f16ff */
[----:B------:R1:W-:Y:S01]  /*32210*/  STL.64 [R1+0xbf8], R8 ;  /* 0x000bf80801007387 */ /* 0x0003e20000100a00 */
        /* <DEDUP_REMOVED lines=94> */
[----:B------:R1:W-:Y:S02]  /*32800*/  STL.64 [R1+0xab8], R94 ;  /* 0x000ab85e01007387 */ /* 0x0003e40000100a00 */
[----:B------:R-:W-:Y:S01]  /*32810*/  VIADD R12, R13, UR27 ;  /* 0x0000001b0d0c7c36 */ /* 0x000fe20008000000 */
[----:B------:R-:W-:Y:S01]  /*32820*/  ULDC UR27, c[0x0][0x248] ;  /* 0x00009200001b7ab9 */ /* 0x000fe20000000800 */
[----:B------:R3:W-:Y:S02]  /*32830*/  STL.64 [R1+0xba8], R92 ;  /* 0x000ba85c01007387 */ /* 0x0007e40000100a00 */
        /* <DEDUP_REMOVED lines=9> */
[----:B------:R-:W-:-:S03]  /*328d0*/  ULDC UR29, c[0x0][0x248] ;  /* 0x00009200001d7ab9 */ /* 0x000fc60000000800 */
[----:B------:R1:W-:Y:S01]  /*328e0*/  STL.64 [R1+0xba0], R92 ;  /* 0x000ba05c01007387 */ /* 0x0003e20000100a00 */
[----:B------:R-:W-:Y:S01]  /*328f0*/  VIADD R9, R10, UR30 ;  /* 0x0000001e0a097c36 */ /* 0x000fe20008000000 */
[----:B------:R-:W-:Y:S01]  /*32900*/  LEA.HI.X.SX32 R15, R13, R0, 0x2, P1 ;  /* 0x000000000d0f7211 */ /* 0x000fe200008f16ff */
[----:B------:R-:W-:Y:S02]  /*32910*/  ULDC UR30, c[0x0][0x248] ;  /* 0x00009200001e7ab9 */ /* 0x000fe40000000800 */
[----:B------:R-:W-:Y:S01]  /*32920*/  VIADD R8, R9, UR31 ;  /* 0x0000001f09087c36 */ /* 0x000fe20008000000 */
[----:B------:R-:W-:Y:S01]  /*32930*/  ULDC UR31, c[0x0][0x248] ;  /* 0x00009200001f7ab9 */ /* 0x000fe20000000800 */
[----:B-1----:R-:W-:-:S04]  /*32940*/  LEA R92, P2, R12, R2, 0x2 ;  /* 0x000000020c5c7211 */ /* 0x002fc800078410ff */
[----:B------:R-:W-:Y:S02]  /*32950*/  LEA.HI.X.SX32 R93, R12, R0, 0x2, P2 ;  /* 0x000000000c5d7211 */ /* 0x000fe400010f16ff */
[C---:B------:R-:W-:Y:S01]  /*32960*/  LEA R12, P1, R11.reuse, R2, 0x2 ;  /* 0x000000020b0c7211 */ /* 0x040fe200078210ff */
[----:B------:R1:W-:Y:S01]  /*32970*/  STL.64 [R1+0xaa8], R14 ;  /* 0x000aa80e01007387 */ /* 0x0003e20000100a00 */
[----:B------:R-:W-:Y:S01]  /*32980*/  VIADD R153, R8, UR32 ;  /* 0x0000002008997c36 */ /* 0x000fe20008000000 */
[----:B------:R-:W-:Y:S01]  /*32990*/  ULDC UR32, c[0x0][0x248] ;  /* 0x0000920000207ab9 */ /* 0x000fe20000000800 */
[----:B------:R-:W-:Y:S01]  /*329a0*/  LEA.HI.X.SX32 R13, R11, R0, 0x2, P1 ;  /* 0x000000000b0d7211 */ /* 0x000fe200008f16ff */
[----:B------:R-:W-:Y:S01]  /*329b0*/  STL.64 [R1+0xb98], R92 ;  /* 0x000b985c01007387 */ /* 0x000fe20000100a00 */
[----:B------:R-:W-:Y:S01]  /*329c0*/  VIADD R154, R153, UR33 ;  /* 0x00000021999a7c36 */ /* 0x000fe20008000000 */
[----:B------:R-:W-:Y:S01]  /*329d0*/  ULDC UR33, c[0x0][0x248] ;  /* 0x0000920000217ab9 */ /* 0x000fe20000000800 */
[C---:B-1----:R-:W-:Y:S01]  /*329e0*/  LEA R14, P2, R10.reuse, R2, 0x2 ;  /* 0x000000020a0e7211 */ /* 0x042fe200078410ff */
[----:B------:R1:W-:Y:S03]  /*329f0*/  STL.64 [R1+0xaa0], R12 ;  /* 0x000aa00c01007387 */ /* 0x0003e60000100a00 */
[----:B------:R-:W-:-:S02]  /*32a00*/  LEA.HI.X.SX32 R15, R10, R0, 0x2, P2 ;  /* 0x000000000a0f7211 */ /* 0x000fc400010f16ff */
[C---:B------:R-:W-:Y:S01]  /*32a10*/  LEA R10, P1, R9.reuse, R2, 0x2 ;  /* 0x00000002090a7211 */ /* 0x040fe200078210ff */
[----:B------:R-:W-:Y:S01]  /*32a20*/  VIADD R156, R154, UR34 ;  /* 0x000000229a9c7c36 */ /* 0x000fe20008000000 */
[----:B------:R-:W-:Y:S02]  /*32a30*/  ULDC UR34, c[0x0][0x22c] ;  /* 0x00008b0000227ab9 */ /* 0x000fe40000000800 */
[----:B------:R-:W-:Y:S02]  /*32a40*/  LEA.HI.X.SX32 R11, R9, R0, 0x2, P1 ;  /* 0x00000000090b7211 */ /* 0x000fe400008f16ff */
[----:B-1----:R-:W-:Y:S01]  /*32a50*/  LEA R12, P2, R8, R2, 0x2 ;  /* 0x00000002080c7211 */ /* 0x002fe200078410ff */
[----:B------:R-:W-:Y:S01]  /*32a60*/  VIADD R155, R156, UR35 ;  /* 0x000000239c9b7c36 */ /* 0x000fe20008000000 */
[----:B------:R1:W-:Y:S01]  /*32a70*/  STL.64 [R1+0xb90], R14 ;  /* 0x000b900e01007387 */ /* 0x0003e20000100a00 */
[----:B------:R-:W-:Y:S01]  /*32a80*/  IMAD.MOV.U32 R136, RZ, RZ, R140 ;  /* 0x000000ffff887224 */ /* 0x000fe200078e008c */
[----:B------:R-:W-:Y:S01]  /*32a90*/  LEA.HI.X.SX32 R13, R8, R0, 0x2, P2 ;  /* 0x00000000080d7211 */ /* 0x000fe200010f16ff */
[----:B------:R-:W-:Y:S01]  /*32aa0*/  IMAD.MOV.U32 R131, RZ, RZ, R135 ;  /* 0x000000ffff837224 */ /* 0x000fe200078e0087 */
[----:B------:R-:W-:Y:S01]  /*32ab0*/  LEA R8, P1, R153, R2, 0x2 ;  /* 0x0000000299087211 */ /* 0x000fe200078210ff */
[----:B------:R3:W-:Y:S01]  /*32ac0*/  STL.64 [R1+0xa98], R10 ;  /* 0x000a980a01007387 */ /* 0x0007e20000100a00 */
[----:B------:R-:W-:Y:S01]  /*32ad0*/  VIADD R158, R155, UR36 ;  /* 0x000000249b9e7c36 */ /* 0x000fe20008000000 */
[----:B------:R-:W-:Y:S01]  /*32ae0*/  ULDC UR36, c[0x0][0x22c] ;  /* 0x00008b0000247ab9 */ /* 0x000fe20000000800 */
[----:B------:R-:W-:Y:S01]  /*32af0*/  LEA.HI.X.SX32 R9, R153, R0, 0x2, P1 ;  /* 0x0000000099097211 */ /* 0x000fe200008f16ff */
[----:B------:R-:W-:Y:S01]  /*32b00*/  STL.64 [R1+0xb88], R12 ;  /* 0x000b880c01007387 */ /* 0x000fe20000100a00 */
[----:B------:R-:W-:Y:S01]  /*32b10*/  IMAD.MOV.U32 R134, RZ, RZ, R138 ;  /* 0x000000ffff867224 */ /* 0x000fe200078e008a */
[----:B------:R-:W-:Y:S01]  /*32b20*/  ULDC UR35, c[0x0][0x22c] ;  /* 0x00008b0000237ab9 */ /* 0x000fe20000000800 */
[----:B-1----:R-:W-:-:S02]  /*32b30*/  LEA R14, P1, R156, R2, 0x2 ;  /* 0x000000029c0e7211 */ /* 0x002fc400078210ff */
[----:B---3--:R-:W-:Y:S01]  /*32b40*/  LEA R10, P2, R154, R2, 0x2 ;  /* 0x000000029a0a7211 */ /* 0x008fe200078410ff */
[----:B------:R1:W-:Y:S01]  /*32b50*/  STL.64 [R1+0xa90], R8 ;  /* 0x000a900801007387 */ /* 0x0003e20000100a00 */
[-C--:B------:R-:W-:Y:S02]  /*32b60*/  LEA.HI.X.SX32 R15, R156, R0.reuse, 0x2, P1 ;  /* 0x000000009c0f7211 */ /* 0x080fe400008f16ff */
[----:B------:R-:W-:Y:S01]  /*32b70*/  LEA.HI.X.SX32 R11, R154, R0, 0x2, P2 ;  /* 0x000000009a0b7211 */ /* 0x000fe200010f16ff */
[C---:B------:R-:W-:Y:S01]  /*32b80*/  VIADD R157, R158.reuse, UR37 ;  /* 0x000000259e9d7c36 */ /* 0x040fe20008000000 */
[-C--:B------:R-:W-:Y:S01]  /*32b90*/  LEA R92, P1, R158, R2.reuse, 0x2 ;  /* 0x000000029e5c7211 */ /* 0x080fe200078210ff */
[----:B------:R-:W-:Y:S01]  /*32ba0*/  IMAD.MOV.U32 R137, RZ, RZ, R141 ;  /* 0x000000ffff897224 */ /* 0x000fe200078e008d */
[----:B------:R-:W-:Y:S01]  /*32bb0*/  ULDC UR37, c[0x0][0x22c] ;  /* 0x00008b0000257ab9 */ /* 0x000fe20000000800 */
[----:B------:R-:W-:Y:S01]  /*32bc0*/  STL.64 [R1+0xa88], R10 ;  /* 0x000a880a01007387 */ /* 0x000fe20000100a00 */
[----:B-1----:R-:W-:-:S03]  /*32bd0*/  LEA R8, P2, R155, R2, 0x2 ;  /* 0x000000029b087211 */ /* 0x002fc600078410ff */
[----:B------:R1:W-:Y:S01]  /*32be0*/  STL.64 [R1+0xa80], R14 ;  /* 0x000a800e01007387 */ /* 0x0003e20000100a00 */
[-C--:B------:R-:W-:Y:S01]  /*32bf0*/  LEA.HI.X.SX32 R9, R155, R0.reuse, 0x2, P2 ;  /* 0x000000009b097211 */ /* 0x080fe200010f16ff */
[C---:B------:R-:W-:Y:S01]  /*32c00*/  VIADD R161, R157.reuse, UR38 ;  /* 0x000000269da17c36 */ /* 0x040fe20008000000 */
[----:B------:R-:W-:Y:S01]  /*32c10*/  LEA.HI.X.SX32 R93, R158, R0, 0x2, P1 ;  /* 0x000000009e5d7211 */ /* 0x000fe200008f16ff */
[----:B------:R-:W-:Y:S01]  /*32c20*/  IMAD.MOV.U32 R140, RZ, RZ, R144 ;  /* 0x000000ffff8c7224 */ /* 0x000fe200078e0090 */
[----:B------:R-:W-:Y:S01]  /*32c30*/  ULDC UR38, c[0x0][0x22c] ;  /* 0x00008b0000267ab9 */ /* 0x000fe20000000800 */
[----:B-1----:R-:W-:Y:S01]  /*32c40*/  LEA R14, P2, R157, R2, 0x2 ;  /* 0x000000029d0e7211 */ /* 0x002fe200078410ff */
[----:B------:R-:W-:Y:S01]  /*32c50*/  VIADD R162, R161, UR39 ;  /* 0x00000027a1a27c36 */ /* 0x000fe20008000000 */
[----:B------:R-:W-:Y:S01]  /*32c60*/  STL.64 [R1+0xa78], R8 ;  /* 0x000a780801007387 */ /* 0x000fe20000100a00 */
[----:B------:R-:W-:Y:S01]  /*32c70*/  IMAD.MOV.U32 R135, RZ, RZ, R139 ;  /* 0x000000ffff877224 */ /* 0x000fe200078e008b */
[----:B------:R-:W-:Y:S01]  /*32c80*/  LEA.HI.X.SX32 R15, R157, R0, 0x2, P2 ;  /* 0x000000009d0f7211 */ /* 0x000fe200010f16ff */
[----:B------:R-:W-:Y:S01]  /*32c90*/  IMAD.MOV.U32 R138, RZ, RZ, R142 ;  /* 0x000000ffff8a7224 */ /* 0x000fe200078e008e */
[----:B------:R1:W-:Y:S01]  /*32ca0*/  STL.64 [R1+0xa70], R92 ;  /* 0x000a705c01007387 */ /* 0x0003e20000100a00 */
[C---:B------:R-:W-:Y:S01]  /*32cb0*/  VIADD R171, R162.reuse, UR40 ;  /* 0x00000028a2ab7c36 */ /* 0x040fe20008000000 */
[----:B------:R-:W-:Y:S01]  /*32cc0*/  ULDC UR40, c[0x0][0x22c] ;  /* 0x00008b0000287ab9 */ /* 0x000fe20000000800 */
[----:B------:R-:W-:Y:S01]  /*32cd0*/  IMAD.MOV.U32 R141, RZ, RZ, R145 ;  /* 0x000000ffff8d7224 */ /* 0x000fe200078e0091 */
[----:B------:R3:W-:Y:S01]  /*32ce0*/  STL.64 [R1+0xa68], R14 ;  /* 0x000a680e01007387 */ /* 0x0007e20000100a00 */
[----:B------:R-:W-:Y:S01]  /*32cf0*/  VIADD R167, R171, UR41 ;  /* 0x00000029aba77c36 */ /* 0x000fe20008000000 */
[----:B------:R-:W-:Y:S01]  /*32d00*/  ULDC UR41, c[0x0][0x22c] ;  /* 0x00008b0000297ab9 */ /* 0x000fe20000000800 */
[----:B------:R-:W-:Y:S01]  /*32d10*/  IMAD.MOV.U32 R144, RZ, RZ, R148 ;  /* 0x000000ffff907224 */ /* 0x000fe200078e0094 */
[----:B------:R-:W-:Y:S01]  /*32d20*/  ULDC UR39, c[0x0][0x22c] ;  /* 0x00008b0000277ab9 */ /* 0x000fe20000000800 */
[----:B-1----:R-:W-:-:S02]  /*32d30*/  LEA R92, P2, R162, R2, 0x2 ;  /* 0x00000002a25c7211 */ /* 0x002fc400078410ff */
[C---:B---3--:R-:W-:Y:S02]  /*32d40*/  LEA R14, P1, R161.reuse, R2, 0x2 ;  /* 0x00000002a10e7211 */ /* 0x048fe400078210ff */
[-C--:B------:R-:W-:Y:S02]  /*32d50*/  LEA.HI.X.SX32 R93, R162, R0.reuse, 0x2, P2 ;  /* 0x00000000a25d7211 */ /* 0x080fe400010f16ff */
[----:B------:R-:W-:Y:S02]  /*32d60*/  LEA.HI.X.SX32 R15, R161, R0, 0x2, P1 ;  /* 0x00000000a10f7211 */ /* 0x000fe400008f16ff */
[----:B------:R-:W-:-:S03]  /*32d70*/  LEA R94, P1, R171, R2, 0x2 ;  /* 0x00000002ab5e7211 */ /* 0x000fc600078210ff */
[----:B------:R-:W-:Y:S01]  /*32d80*/  STL.64 [R1+0xa60], R14 ;  /* 0x000a600e01007387 */ /* 0x000fe20000100a00 */
[----:B------:R-:W-:Y:S01]  /*32d90*/  VIADD R170, R167, UR42 ;  /* 0x0000002aa7aa7c36 */ /* 0x000fe20008000000 */
[----:B------:R-:W-:Y:S01]  /*32da0*/  LEA.HI.X.SX32 R95, R171, R0, 0x2, P1 ;  /* 0x00000000ab5f7211 */ /* 0x000fe200008f16ff */
[----:B------:R-:W-:Y:S01]  /*32db0*/  IMAD.MOV.U32 R139, RZ, RZ, R143 ;  /* 0x000000ffff8b7224 */ /* 0x000fe200078e008f */
[----:B------:R1:W-:Y:S01]  /*32dc0*/  STL.64 [R1+0xa58], R92 ;  /* 0x000a585c01007387 */ /* 0x0003e20000100a00 */
[----:B------:R-:W-:Y:S01]  /*32dd0*/  VIADD R169, R170, UR43 ;  /* 0x0000002baaa97c36 */ /* 0x000fe20008000000 */
[----:B------:R-:W-:Y:S01]  /*32de0*/  ULDC UR43, c[0x0][0x22c] ;  /* 0x00008b00002b7ab9 */ /* 0x000fe20000000800 */
[----:B------:R-:W-:Y:S01]  /*32df0*/  IMAD.MOV.U32 R142, RZ, RZ, R146 ;  /* 0x000000ffff8e7224 */ /* 0x000fe200078e0092 */
[----:B------:R3:W-:Y:S01]  /*32e00*/  STL.64 [R1+0xa50], R94 ;  /* 0x000a505e01007387 */ /* 0x0007e20000100a00 */
[----:B------:R-:W-:Y:S01]  /*32e10*/  IMAD.MOV.U32 R145, RZ, RZ, R149 ;  /* 0x000000ffff917224 */ /* 0x000fe200078e0095 */
[----:B------:R-:W-:Y:S01]  /*32e20*/  ULDC UR42, c[0x0][0x22c] ;  /* 0x00008b00002a7ab9 */ /* 0x000fe20000000800 */
[----:B-1----:R-:W-:-:S04]  /*32e30*/  LEA R92, P2, R167, R2, 0x2 ;  /* 0x00000002a75c7211 */ /* 0x002fc800078410ff */
[----:B------:R-:W-:Y:S02]  /*32e40*/  LEA.HI.X.SX32 R93, R167, R0, 0x2, P2 ;  /* 0x00000000a75d7211 */ /* 0x000fe400010f16ff */
[C---:B---3--:R-:W-:Y:S01]  /*32e50*/  LEA R94, P1, R170.reuse, R2, 0x2 ;  /* 0x00000002aa5e7211 */ /* 0x048fe200078210ff */
        /* <DEDUP_REMOVED lines=9> */
[----:B------:R-:W-:Y:S01]  /*32ef0*/  VIADD R165, R168, UR46 ;  /* 0x0000002ea8a57c36 */ /* 0x000fe20008000000 */
        /* <DEDUP_REMOVED lines=59> */
[----:B------:R-:W-:Y:S01]  /*332b0*/  LEA R10, P2, R14, R2, 0x2 ;  /* 0x000000020e0a7211 */ /* 0x000fe200078410ff */
[----:B------:R-:W-:Y:S02]  /*332c0*/  ULDC UR13, c[0x0][0x248] ;  /* 0x00009200000d7ab9 */ /* 0x000fe40000000800 */
[----:B------:R-:W-:Y:S04]  /*332d0*/  STL.64 [R1+0x9d8], R92 ;  /* 0x0009d85c01007387 */ /* 0x000fe80000100a00 */
[----:B------:R1:W-:Y:S01]  /*332e0*/  STL.64 [R1+0x9d0], R12 ;  /* 0x0009d00c01007387 */ /* 0x0003e20000100a00 */
[----:B------:R-:W-:Y:S01]  /*332f0*/  VIADD R15, R152, UR14 ;  /* 0x0000000e980f7c36 */ /* 0x000fe20008000000 */
[----:B------:R-:W-:Y:S01]  /*33300*/  LEA.HI.X.SX32 R11, R14, R0, 0x2, P2 ;  /* 0x000000000e0b7211 */ /* 0x000fe200010f16ff */
[----:B------:R-:W-:Y:S01]  /*33310*/  ULDC UR14, c[0x0][0x248] ;  /* 0x00009200000e7ab9 */ /* 0x000fe20000000800 */
[----:B-1----:R-:W-:-:S04]  /*33320*/  LEA R12, P1, R8, R2, 0x2 ;  /* 0x00000002080c7211 */ /* 0x002fc800078210ff */
[----:B------:R-:W-:Y:S01]  /*33330*/  LEA.HI.X.SX32 R13, R8, R0, 0x2, P1 ;  /* 0x00000000080d7211 */ /* 0x000fe200008f16ff */
[C---:B------:R-:W-:Y:S01]  /*33340*/  VIADD R155, R15.reuse, UR15 ;  /* 0x0000000f0f9b7c36 */ /* 0x040fe20008000000 */
[----:B------:R-:W-:Y:S01]  /*33350*/  LEA R8, P2, R15, R2, 0x2 ;  /* 0x000000020f087211 */ /* 0x000fe200078410ff */
[----:B------:R-:W-:Y:S02]  /*33360*/  ULDC UR15, c[0x0][0x248] ;  /* 0x00009200000f7ab9 */ /* 0x000fe40000000800 */
[----:B------:R-:W-:Y:S01]  /*33370*/  STL.64 [R1+0x9c8], R12 ;  /* 0x0009c80c01007387 */ /* 0x000fe20000100a00 */
[----:B------:R-:W-:Y:S01]  /*33380*/  VIADD R154, R155, UR16 ;  /* 0x000000109b9a7c36 */ /* 0x000fe20008000000 */
[----:B------:R-:W-:Y:S01]  /*33390*/  LEA.HI.X.SX32 R9, R15, R0, 0x2, P2 ;  /* 0x000000000f097211 */ /* 0x000fe200010f16ff */
[----:B------:R-:W-:Y:S01]  /*333a0*/  ULDC UR16, c[0x0][0x248] ;  /* 0x0000920000107ab9 */ /* 0x000fe20000000800 */
[----:B------:R1:W-:Y:S01]  /*333b0*/  STL.64 [R1+0x9c0], R10 ;  /* 0x0009c00a01007387 */ /* 0x0003e20000100a00 */
[----:B------:R-:W-:Y:S01]  /*333c0*/  VIADD R156, R154, UR17 ;  /* 0x000000119a9c7c36 */ /* 0x000fe20008000000 */
[----:B------:R-:W-:Y:S01]  /*333d0*/  ULDC UR17, c[0x0][0x248] ;  /* 0x0000920000117ab9 */ /* 0x000fe20000000800 */
[----:B-1----:R-:W-:-:S04]  /*333e0*/  LEA R10, P1, R152, R2, 0x2 ;  /* 0x00000002980a7211 */ /* 0x002fc800078210ff */
[----:B------:R-:W-:Y:S02]  /*333f0*/  LEA.HI.X.SX32 R11, R152, R0, 0x2, P1 ;  /* 0x00000000980b7211 */ /* 0x000fe400008f16ff */
[C---:B------:R-:W-:Y:S01]  /*33400*/  LEA R14, P1, R155.reuse, R2, 0x2 ;  /* 0x000000029b0e7211 */ /* 0x040fe200078210ff */
[----:B------:R-:W-:Y:S01]  /*33410*/  VIADD R157, R156, UR18 ;  /* 0x000000129c9d7c36 */ /* 0x000fe20008000000 */
[----:B------:R-:W-:Y:S01]  /*33420*/  ULDC UR18, c[0x0][0x248] ;  /* 0x0000920000127ab9 */ /* 0x000fe20000000800 */
[----:B------:R-:W-:Y:S01]  /*33430*/  STL.64 [R1+0x9b8], R10 ;  /* 0x0009b80a01007387 */ /* 0x000fe20000100a00 */
[----:B------:R-:W-:-:S03]  /*33440*/  LEA.HI.X.SX32 R15, R155, R0, 0x2, P1 ;  /* 0x000000009b0f7211 */ /* 0x000fc600008f16ff */
[----:B------:R1:W-:Y:S01]  /*33450*/  STL.64 [R1+0x9b0], R8 ;  /* 0x0009b00801007387 */ /* 0x0003e20000100a00 */
[C---:B------:R-:W-:Y:S01]  /*33460*/  LEA R92, P1, R156.reuse, R2, 0x2 ;  /* 0x000000029c5c7211 */ /* 0x040fe200078210ff */
[----:B------:R-:W-:Y:S01]  /*33470*/  VIADD R163, R157, UR19 ;  /* 0x000000139da37c36 */ /* 0x000fe20008000000 */
[----:B------:R-:W-:Y:S01]  /*33480*/  ULDC UR19, c[0x0][0x248] ;  /* 0x0000920000137ab9 */ /* 0x000fe20000000800 */
[----:B------:R3:W-:Y:S01]  /*33490*/  STL.64 [R1+0x9a8], R14 ;  /* 0x0009a80e01007387 */ /* 0x0007e20000100a00 */
[----:B------:R-:W-:Y:S01]  /*334a0*/  LEA.HI.X.SX32 R93, R156, R0, 0x2, P1 ;  /* 0x000000009c5d7211 */ /* 0x000fe200008f16ff */
[----:B------:R-:W-:Y:S01]  /*334b0*/  VIADD R162, R163, UR20 ;  /* 0x00000014a3a27c36 */ /* 0x000fe20008000000 */
[----:B-1----:R-:W-:Y:S01]  /*334c0*/  LEA R8, P2, R154, R2, 0x2 ;  /* 0x000000029a087211 */ /* 0x002fe200078410ff */
[----:B------:R-:W-:-:S03]  /*334d0*/  ULDC UR20, c[0x0][0x248] ;  /* 0x0000920000147ab9 */ /* 0x000fc60000000800 */
[----:B------:R-:W-:Y:S02]  /*334e0*/  LEA.HI.X.SX32 R9, R154, R0, 0x2, P2 ;  /* 0x000000009a097211 */ /* 0x000fe400010f16ff */
[-C--:B---3--:R-:W-:Y:S02]  /*334f0*/  LEA R14, P2, R157, R2.reuse, 0x2 ;  /* 0x000000029d0e7211 */ /* 0x088fe400078410ff */
[----:B------:R-:W-:Y:S01]  /*33500*/  LEA R94, P1, R163, R2, 0x2 ;  /* 0x00000002a35e7211 */ /* 0x000fe200078210ff */
[----:B------:R-:W-:Y:S01]  /*33510*/  STL.64 [R1+0x9a0], R8 ;  /* 0x0009a00801007387 */ /* 0x000fe20000100a00 */
[-C--:B------:R-:W-:Y:S01]  /*33520*/  LEA.HI.X.SX32 R15, R157, R0.reuse, 0x2, P2 ;  /* 0x000000009d0f7211 */ /* 0x080fe200010f16ff */
[----:B------:R-:W-:Y:S01]  /*33530*/  VIADD R164, R162, UR21 ;  /* 0x00000015a2a47c36 */ /* 0x000fe20008000000 */
[----:B------:R-:W-:Y:S01]  /*33540*/  LEA.HI.X.SX32 R95, R163, R0, 0x2, P1 ;  /* 0x00000000a35f7211 */ /* 0x000fe200008f16ff */
[----:B------:R1:W-:Y:S01]  /*33550*/  STL.64 [R1+0x998], R92 ;  /* 0x0009985c01007387 */ /* 0x0003e20000100a00 */
[----:B------:R-:W-:Y:S01]  /*33560*/  ULDC UR21, c[0x0][0x248] ;  /* 0x0000920000157ab9 */ /* 0x000fe20000000800 */
[----:B------:R-:W-:Y:S01]  /*33570*/  VIADD R161, R164, UR22 ;  /* 0x00000016a4a17c36 */ /* 0x000fe20008000000 */
[----:B------:R-:W-:Y:S01]  /*33580*/  ULDC UR22, c[0x0][0x248] ;  /* 0x0000920000167ab9 */ /* 0x000fe20000000800 */
[----:B------:R-:W-:Y:S01]  /*33590*/  STL.64 [R1+0x990], R14 ;  /* 0x0009900e01007387 */ /* 0x000fe20000100a00 */
        /* <DEDUP_REMOVED lines=29> */
[----:B---3--:R-:W-:Y:S02]  /*33770*/  LEA R92, P2, R153, R2, 0x2 ;  /* 0x00000002995c7211 */ /* 0x008fe400078410ff */
        /* <DEDUP_REMOVED lines=15> */
[----:B------:R-:W-:Y:S01]  /*33870*/  IMAD.MOV.U32 R148, RZ, RZ, R23 ;  /* 0x000000ffff947224 */ /* 0x000fe200078e0017 */
[----:B------:R-:W-:Y:S01]  /*33880*/  ULDC UR31, c[0x0][0x22c] ;  /* 0x00008b00001f7ab9 */ /* 0x000fe20000000800 */
[----:B------:R-:W-:Y:S01]  /*33890*/  VIADD R8, R9, UR32 ;  /* 0x0000002009087c36 */ /* 0x000fe20008000000 */
[----:B------:R1:W-:Y:S01]  /*338a0*/  STL.64 [R1+0x938], R92 ;  /* 0x0009385c01007387 */ /* 0x0003e20000100a00 */
[----:B------:R-:W-:Y:S01]  /*338b0*/  LEA.HI.X.SX32 R13, R11, R0, 0x2, P1 ;  /* 0x000000000b0d7211 */ /* 0x000fe200008f16ff */
[----:B------:R-:W-:Y:S01]  /*338c0*/  IMAD.MOV.U32 R143, RZ, RZ, R147 ;  /* 0x000000ffff8f7224 */ /* 0x000fe200078e0093 */
        /* <DEDUP_REMOVED lines=22> */
[----:B------:R-:W-:Y:S01]  /*33a30*/  STL.64 [R1+0x910], R8 ;  /* 0x0009100801007387 */ /* 0x000fe20000100a00 */
[----:B------:R-:W-:Y:S01]  /*33a40*/  ULDC UR8, c[0x0][0x248] ;  /* 0x0000920000087ab9 */ /* 0x000fe20000000800 */
[----:B-1----:R-:W-:-:S04]  /*33a50*/  LEA R12, P2, R14, R2, 0x2 ;  /* 0x000000020e0c7211 */ /* 0x002fc800078410ff */
[----:B------:R-:W-:Y:S02]  /*33a60*/  LEA.HI.X.SX32 R13, R14, R0, 0x2, P2 ;  /* 0x000000000e0d7211 */ /* 0x000fe400010f16ff */
[----:B------:R-:W-:Y:S01]  /*33a70*/  LEA R14, P1, R154, R2, 0x2 ;  /* 0x000000029a0e7211 */ /* 0x000fe200078210ff */
[----:B------:R-:W-:Y:S01]  /*33a80*/  VIADD R157, R160, UR9 ;  /* 0x00000009a09d7c36 */ /* 0x000fe20008000000 */
[----:B------:R-:W-:Y:S01]  /*33a90*/  ULDC UR9, c[0x0][0x248] ;  /* 0x0000920000097ab9 */ /* 0x000fe20000000800 */
[----:B------:R1:W-:Y:S01]  /*33aa0*/  STL.64 [R1+0x908], R12 ;  /* 0x0009080c01007387 */ /* 0x0003e20000100a00 */
[----:B------:R-:W-:Y:S01]  /*33ab0*/  LEA.HI.X.SX32 R15, R154, R0, 0x2, P1 ;  /* 0x000000009a0f7211 */ /* 0x000fe200008f16ff */
[----:B------:R-:W-:Y:S01]  /*33ac0*/  VIADD R159, R157, UR12 ;  /* 0x0000000c9d9f7c36 */ /* 0x000fe20008000000 */
[C---:B------:R-:W-:Y:S01]  /*33ad0*/  LEA R92, P1, R160.reuse, R2, 0x2 ;  /* 0x00000002a05c7211 */ /* 0x040fe200078210ff */
[----:B------:R-:W-:Y:S02]  /*33ae0*/  ULDC UR12, c[0x0][0x248] ;  /* 0x00009200000c7ab9 */ /* 0x000fe40000000800 */
[----:B------:R3:W-:Y:S01]  /*33af0*/  STL.64 [R1+0x900], R14 ;  /* 0x0009000e01007387 */ /* 0x0007e20000100a00 */
[----:B------:R-:W-:-:S02]  /*33b00*/  LEA.HI.X.SX32 R93, R160, R0, 0x2, P1 ;  /* 0x00000000a05d7211 */ /* 0x000fc400008f16ff */
[CC--:B-1----:R-:W-:Y:S01]  /*33b10*/  LEA R12, P2, R156.reuse, R2.reuse, 0x2 ;  /* 0x000000029c0c7211 */ /* 0x0c2fe200078410ff */
[C---:B------:R-:W-:Y:S01]  /*33b20*/  VIADD R158, R159.reuse, UR13 ;  /* 0x0000000d9f9e7c36 */ /* 0x040fe20008000000 */
[----:B------:R-:W-:Y:S01]  /*33b30*/  LEA R94, P1, R159, R2, 0x2 ;  /* 0x000000029f5e7211 */ /* 0x000fe200078210ff */
[----:B------:R-:W-:Y:S01]  /*33b40*/  ULDC UR13, c[0x0][0x248] ;  /* 0x00009200000d7ab9 */ /* 0x000fe20000000800 */
[----:B------:R-:W-:Y:S02]  /*33b50*/  LEA.HI.X.SX32 R13, R156, R0, 0x2, P2 ;  /* 0x000000009c0d7211 */ /* 0x000fe400010f16ff */
[----:B---3--:R-:W-:-:S03]  /*33b60*/  LEA R14, P2, R157, R2, 0x2 ;  /* 0x000000029d0e7211 */ /* 0x008fc600078410ff */
[----:B------:R-:W-:Y:S01]  /*33b70*/  STL.64 [R1+0x8f8], R12 ;  /* 0x0008f80c01007387 */ /* 0x000fe20000100a00 */
[-C--:B------:R-:W-:Y:S01]  /*33b80*/  LEA.HI.X.SX32 R15, R157, R0.reuse, 0x2, P2 ;  /* 0x000000009d0f7211 */ /* 0x080fe200010f16ff */
[C---:B------:R-:W-:Y:S01]  /*33b90*/  VIADD R155, R158.reuse, UR14 ;  /* 0x0000000e9e9b7c36 */ /* 0x040fe20008000000 */
        /* <DEDUP_REMOVED lines=107> */
[----:B------:R-:W-:Y:S01]  /*34250*/  IMAD.MOV.U32 R146, RZ, RZ, R150 ;  /* 0x000000ffff927224 */ /* 0x000fe200078e0096 */
[----:B------:R-:W-:Y:S01]  /*34260*/  ULDC UR8, c[0x0][0x22c] ;  /* 0x00008b0000087ab9 */ /* 0x000fe20000000800 */
[----:B------:R-:W-:Y:S01]  /*34270*/  VIADD R153, R154, UR9 ;  /* 0x000000099a997c36 */ /* 0x000fe20008000000 */
[----:B------:R-:W-:Y:S01]  /*34280*/  ULDC UR9, c[0x0][0x22c] ;  /* 0x00008b0000097ab9 */ /* 0x000fe20000000800 */
[----:B-1----:R-:W-:-:S04]  /*34290*/  LEA R92, P2, R12, R2, 0x2 ;  /* 0x000000020c5c7211 */ /* 0x002fc800078410ff */
[----:B------:R-:W-:Y:S01]  /*342a0*/  LEA.HI.X.SX32 R93, R12, R0, 0x2, P2 ;  /* 0x000000000c5d7211 */ /* 0x000fe200010f16ff */
[----:B------:R-:W-:Y:S01]  /*342b0*/  STL.64 [R1+0x840], R10 ;  /* 0x0008400a01007387 */ /* 0x000fe20000100a00 */
[----:B------:R-:W-:Y:S01]  /*342c0*/  VIADD R152, R153, UR12 ;  /* 0x0000000c99987c36 */ /* 0x000fe20008000000 */
[----:B------:R-:W-:Y:S01]  /*342d0*/  LEA R8, P2, R14, R2, 0x2 ;  /* 0x000000020e087211 */ /* 0x000fe200078410ff */
[----:B------:R-:W-:Y:S01]  /*342e0*/  IMAD.MOV.U32 R149, RZ, RZ, R22 ;  /* 0x000000ffff957224 */ /* 0x000fe200078e0016 */
[----:B------:R1:W-:Y:S01]  /*342f0*/  STL.64 [R1+0x838], R92 ;  /* 0x0008385c01007387 */ /* 0x0003e20000100a00 */
[----:B------:R-:W-:Y:S01]  /*34300*/  VIADD R13, R152, UR4 ;  /* 0x00000004980d7c36 */ /* 0x000fe20008000000 */
[----:B------:R-:W-:Y:S01]  /*34310*/  LEA.HI.X.SX32 R9, R14, R0, 0x2, P2 ;  /* 0x000000000e097211 */ /* 0x000fe200010f16ff */
[----:B------:R-:W-:Y:S01]  /*34320*/  ULDC UR4, c[0x0][0x248] ;  /* 0x0000920000047ab9 */ /* 0x000fe20000000800 */
[----:B------:R-:W-:Y:S01]  /*34330*/  IMAD.MOV.U32 R147, RZ, RZ, R151 ;  /* 0x000000ffff937224 */ /* 0x000fe200078e0097 */
[----:B------:R-:W-:Y:S01]  /*34340*/  ULDC UR12, c[0x0][0x22c] ;  /* 0x00008b00000c7ab9 */ /* 0x000fe20000000800 */
[----:B-1----:R-:W-:-:S04]  /*34350*/  LEA R92, P1, R15, R2, 0x2 ;  /* 0x000000020f5c7211 */ /* 0x002fc800078210ff */
[----:B------:R-:W-:Y:S01]  /*34360*/  LEA.HI.X.SX32 R93, R15, R0, 0x2, P1 ;  /* 0x000000000f5d7211 */ /* 0x000fe200008f16ff */
[----:B------:R-:W-:Y:S01]  /*34370*/  VIADD R11, R13, UR6 ;  /* 0x000000060d0b7c36 */ /* 0x000fe20008000000 */
[C---:B------:R-:W-:Y:S01]  /*34380*/  LEA R14, P1, R154.reuse, R2, 0x2 ;  /* 0x000000029a0e7211 */ /* 0x040fe200078210ff */
[----:B------:R-:W-:Y:S02]  /*34390*/  ULDC UR6, c[0x0][0x248] ;  /* 0x0000920000067ab9 */ /* 0x000fe40000000800 */
[----:B------:R1:W-:Y:S01]  /*343a0*/  STL.64 [R1+0x830], R92 ;  /* 0x0008305c01007387 */ /* 0x0003e20000100a00 */
[----:B------:R-:W-:Y:S01]  /*343b0*/  VIADD R10, R11, UR7 ;  /* 0x000000070b0a7c36 */ /* 0x000fe20008000000 */
[----:B------:R-:W-:Y:S01]  /*343c0*/  LEA.HI.X.SX32 R15, R154, R0, 0x2, P1 ;  /* 0x000000009a0f7211 */ /* 0x000fe200008f16ff */
[----:B------:R-:W-:Y:S01]  /*343d0*/  IMAD.MOV.U32 R150, RZ, RZ, R21 ;  /* 0x000000ffff967224 */ /* 0x000fe200078e0015 */
[----:B------:R3:W-:Y:S01]  /*343e0*/  STL.64 [R1+0x828], R8 ;  /* 0x0008280801007387 */ /* 0x0007e20000100a00 */
[----:B--2---:R-:W-:Y:S01]  /*343f0*/  IMAD.MOV.U32 R151, RZ, RZ, R16 ;  /* 0x000000ffff977224 */ /* 0x004fe200078e0010 */
[----:B------:R-:W-:Y:S01]  /*34400*/  ULDC UR7, c[0x0][0x22c] ;  /* 0x00008b0000077ab9 */ /* 0x000fe20000000800 */
[----:B-1----:R-:W-:-:S04]  /*34410*/  LEA R92, P2, R153, R2, 0x2 ;  /* 0x00000002995c7211 */ /* 0x002fc800078410ff */
[----:B------:R-:W-:Y:S01]  /*34420*/  LEA.HI.X.SX32 R93, R153, R0, 0x2, P2 ;  /* 0x00000000995d7211 */ /* 0x000fe200010f16ff */
[----:B---3--:R-:W-:Y:S01]  /*34430*/  VIADD R9, R10, UR4 ;  /* 0x000000040a097c36 */ /* 0x008fe20008000000 */
[----:B------:R-:W-:Y:S01]  /*34440*/  STL.64 [R1+0x820], R14 ;  /* 0x0008200e01007387 */ /* 0x000fe20000100a00 */
[----:B------:R-:W-:-:S03]  /*34450*/  ULDC UR4, c[0x0][0x248] ;  /* 0x0000920000047ab9 */ /* 0x000fc60000000800 */
[----:B------:R1:W-:Y:S01]  /*34460*/  STL.64 [R1+0x818], R92 ;  /* 0x0008185c01007387 */ /* 0x0003e20000100a00 */
[----:B------:R-:W-:Y:S01]  /*34470*/  VIADD R8, R9, UR6 ;  /* 0x0000000609087c36 */ /* 0x000fe20008000000 */
[-C--:B------:R-:W-:Y:S01]  /*34480*/  LEA R94, P2, R13, R2.reuse, 0x2 ;  /* 0x000000020d5e7211 */ /* 0x080fe200078410ff */
[----:B------:R-:W-:Y:S01]  /*34490*/  IMAD.MOV.U32 R119, RZ, RZ, R127 ;  /* 0x000000ffff777224 */ /* 0x000fe200078e007f */
[----:B------:R-:W-:Y:S01]  /*344a0*/  ULDC UR6, c[0x0][0x22c] ;  /* 0x00008b0000067ab9 */ /* 0x000fe20000000800 */
[----:B------:R-:W-:Y:S01]  /*344b0*/  VIADD R12, R8, UR4 ;  /* 0x00000004080c7c36 */ /* 0x000fe20008000000 */
[C---:B-1----:R-:W-:Y:S01]  /*344c0*/  LEA R92, P1, R152.reuse, R2, 0x2 ;  /* 0x00000002985c7211 */ /* 0x042fe200078210ff */
[----:B------:R-:W-:Y:S01]  /*344d0*/  VIADD R14, R5, 0x6 ;  /* 0x00000006050e7836 */ /* 0x000fe20000000000 */
[-C--:B------:R-:W-:Y:S01]  /*344e0*/  LEA.HI.X.SX32 R95, R13, R0.reuse, 0x2, P2 ;  /* 0x000000000d5f7211 */ /* 0x080fe200010f16ff */
[----:B------:R-:W-:Y:S01]  /*344f0*/  ULDC UR4, c[0x0][0x22c] ;  /* 0x00008b0000047ab9 */ /* 0x000fe20000000800 */
[----:B------:R-:W-:-:S05]  /*34500*/  LEA.HI.X.SX32 R93, R152, R0, 0x2, P1 ;  /* 0x00000000985d7211 */ /* 0x000fca00008f16ff */
[----:B------:R1:W-:Y:S04]  /*34510*/  STL.64 [R1+0x810], R92 ;  /* 0x0008105c01007387 */ /* 0x0003e80000100a00 */
[----:B------:R2:W-:Y:S01]  /*34520*/  STL.64 [R1+0x808], R94 ;  /* 0x0008085e01007387 */ /* 0x0005e20000100a00 */
[----:B-1----:R-:W-:-:S04]  /*34530*/  LEA R92, P1, R12, R2, 0x2 ;  /* 0x000000020c5c7211 */ /* 0x002fc800078210ff */
[----:B------:R-:W-:Y:S02]  /*34540*/  LEA.HI.X.SX32 R93, R12, R0, 0x2, P1 ;  /* 0x000000000c5d7211 */ /* 0x000fe400008f16ff */
[----:B--2---:R-:W-:-:S03]  /*34550*/  LEA R94, P2, R11, R2, 0x2 ;  /* 0x000000020b5e7211 */ /* 0x004fc600078410ff */
[----:B------:R1:W-:Y:S01]  /*34560*/  STL.64 [R1+0x800], R92 ;  /* 0x0008005c01007387 */ /* 0x0003e20000100a00 */
[----:B------:R-:W-:Y:S02]  /*34570*/  LEA.HI.X.SX32 R95, R11, R0, 0x2, P2 ;  /* 0x000000000b5f7211 */ /* 0x000fe400010f16ff */
[----:B-1----:R-:W-:-:S04]  /*34580*/  LEA R92, P1, R10, R2, 0x2 ;  /* 0x000000020a5c7211 */ /* 0x002fc800078210ff */
[----:B------:R-:W-:Y:S01]  /*34590*/  LEA.HI.X.SX32 R93, R10, R0, 0x2, P1 ;  /* 0x000000000a5d7211 */ /* 0x000fe200008f16ff */
[----:B------:R1:W-:Y:S04]  /*345a0*/  STL.64 [R1+0x7f8], R94 ;  /* 0x0007f85e01007387 */ /* 0x0003e80000100a00 */
[----:B------:R2:W-:Y:S01]  /*345b0*/  STL.64 [R1+0x7f0], R92 ;  /* 0x0007f05c01007387 */ /* 0x0005e20000100a00 */
[CC--:B-1----:R-:W-:Y:S02]  /*345c0*/  LEA R94, P2, R9.reuse, R2.reuse, 0x2 ;  /* 0x00000002095e7211 */ /* 0x0c2fe400078410ff */
[----:B--2---:R-:W-:Y:S02]  /*345d0*/  LEA R92, P1, R8, R2, 0x2 ;  /* 0x00000002085c7211 */ /* 0x004fe400078210ff */
[----:B------:R-:W-:-:S02]  /*345e0*/  LEA.HI.X.SX32 R95, R9, R0, 0x2, P2 ;  /* 0x00000000095f7211 */ /* 0x000fc400010f16ff */
[----:B------:R-:W-:Y:S01]  /*345f0*/  LEA.HI.X.SX32 R93, R8, R0, 0x2, P1 ;  /* 0x00000000085d7211 */ /* 0x000fe200008f16ff */
[----:B------:R-:W-:Y:S02]  /*34600*/  VIADD R13, R5, 0x5 ;  /* 0x00000005050d7836 */ /* 0x000fe40000000000 */
[----:B------:R-:W-:Y:S01]  /*34610*/  STL.64 [R1+0x7e8], R94 ;  /* 0x0007e85e01007387 */ /* 0x000fe20000100a00 */
[----:B------:R-:W-:Y:S01]  /*34620*/  ISETP.LT.AND P2, PT, R14, UR4, !P0 ;  /* 0x000000040e007c0c */ /* 0x000fe2000c741270 */
[----:B------:R-:W-:Y:S02]  /*34630*/  ULDC UR4, c[0x0][0x22c] ;  /* 0x00008b0000047ab9 */ /* 0x000fe40000000800 */
[----:B------:R-:W-:Y:S04]  /*34640*/  STL.64 [R1+0x7e0], R92 ;  /* 0x0007e05c01007387 */ /* 0x000fe80000100a00 */
[----:B------:R-:W2:Y:S01]  /*34650*/  LDL.LU R23, [R1+0x54] ;  /* 0x0000540001177983 */ /* 0x000ea20000300800 */
[----:B------:R-:W-:Y:S01]  /*34660*/  ISETP.LT.AND P1, PT, R13, UR4, !P0 ;  /* 0x000000040d007c0c */ /* 0x000fe2000c721270 */
[----:B------:R-:W-:-:S02]  /*34670*/  IMAD.MOV.U32 R8, RZ, RZ, R121 ;  /* 0x000000ffff087224 */ /* 0x000fc400078e0079 */
[----:B------:R-:W-:Y:S01]  /*34680*/  IMAD.MOV.U32 R10, RZ, RZ, R123 ;  /* 0x000000ffff0a7224 */ /* 0x000fe200078e007b */
[----:B------:R-:W3:Y:S01]  /*34690*/  LDL.LU R22, [R1+0x5c] ;  /* 0x00005c0001167983 */ /* 0x000ee20000300800 */
[----:B------:R-:W-:Y:S02]  /*346a0*/  IMAD.MOV.U32 R9, RZ, RZ, R122 ;  /* 0x000000ffff097224 */ /* 0x000fe400078e007a */
[----:B------:R-:W-:Y:S01]  /*346b0*/  IMAD.MOV.U32 R11, RZ, RZ, R124 ;  /* 0x000000ffff0b7224 */ /* 0x000fe200078e007c */
[----:B------:R-:W4:Y:S01]  /*346c0*/  LDL.LU R21, [R1+0x460] ;  /* 0x0004600001157983 */ /* 0x000f220000300800 */
[----:B------:R-:W-:Y:S01]  /*346d0*/  LOP3.LUT R2, R125, 0x7f, RZ, 0xc0, !PT ;  /* 0x0000007f7d027812 */ /* 0x000fe200078ec0ff */
[----:B------:R-:W-:Y:S02]  /*346e0*/  IMAD.MOV.U32 R126, RZ, RZ, R134 ;  /* 0x000000ffff7e7224 */ /* 0x000fe400078e0086 */
[----:B------:R-:W-:Y:S01]  /*346f0*/  IMAD.MOV.U32 R127, RZ, RZ, R135 ;  /* 0x000000ffff7f7224 */ /* 0x000fe200078e0087 */
[----:B------:R-:W4:Y:S01]  /*34700*/  LDL.LU R16, [R1+0x468] ;  /* 0x0004680001107983 */ /* 0x000f220000300800 */
[----:B------:R-:W-:Y:S01]  /*34710*/  IMAD.MOV.U32 R128, RZ, RZ, R136 ;  /* 0x000000ffff807224 */ /* 0x000fe200078e0088 */
[----:B------:R-:W-:Y:S01]  /*34720*/  @P2 LOP3.LUT R3, R3, 0x10, RZ, 0xfc, !PT ;  /* 0x0000001003032812 */ /* 0x000fe200078efcff */
[C---:B------:R-:W-:Y:S01]  /*34730*/  VIADD R152, R5.reuse, 0x39 ;  /* 0x0000003905987836 */ /* 0x040fe20000000000 */
[----:B------:R-:W2:Y:S01]  /*34740*/  LDL.LU R12, [R1+0x404] ;  /* 0x00040400010c7983 */ /* 0x000ea20000300800 */
[----:B------:R-:W-:Y:S01]  /*34750*/  VIADD R153, R5, 0x3a ;  /* 0x0000003a05997836 */ /* 0x000fe20000000000 */
[----:B------:R-:W-:-:S02]  /*34760*/  ULDC UR4, c[0x0][0x22c] ;  /* 0x00008b0000047ab9 */ /* 0x000fc40000000800 */
[----:B------:R-:W2:Y:S04]  /*34770*/  LDL.LU R13, [R1+0x40c] ;  /* 0x00040c00010d7983 */ /* 0x000ea80000300800 */
[----:B------:R-:W2:Y:S04]  /*34780*/  LDL.LU R14, [R1+0x4] ;  /* 0x00000400010e7983 */ /* 0x000ea80000300800 */
[----:B------:R-:W2:Y:S04]  /*34790*/  LDL.LU R15, [R1+0xc] ;  /* 0x00000c00010f7983 */ /* 0x000ea80000300800 */
[----:B------:R1:W-:Y:S01]  /*347a0*/  STSM.16.M88.4 [R4], R8 ;  /* 0x0000000804007844 */ /* 0x0003e20000000200 */
[----:B------:R-:W-:Y:S01]  /*347b0*/  LEA R0, R2, UR5, 0x4 ;  /* 0x0000000502007c11 */ /* 0x000fe2000f8e20ff */
[----:B------:R-:W-:Y:S06]  /*347c0*/  BAR.SYNC.DEFER_BLOCKING 0x0 ;  /* 0x0000000000007b1d */ /* 0x000fec0000010000 */
[----:B-1----:R-:W4:Y:S01]  /*347d0*/  LDL.LU R8, [R1+0x410] ;  /* 0x0004100001087983 */ /* 0x002f220000300800 */
[----:B------:R-:W-:-:S02]  /*347e0*/  IMAD.MOV.U32 R124, RZ, RZ, R132 ;  /* 0x000000ffff7c7224 */ /* 0x000fc400078e0084 */
[----:B------:R-:W-:Y:S01]  /*347f0*/  IMAD.MOV.U32 R125, RZ, RZ, R133 ;  /* 0x000000ffff7d7224 */ /* 0x000fe200078e0085 */
[----:B------:R-:W4:Y:S01]  /*34800*/  LDL.LU R9, [R1+0x418] ;  /* 0x0004180001097983 */ /* 0x000f220000300800 */
[----:B------:R-:W-:Y:S02]  /*34810*/  IMAD.MOV.U32 R134, RZ, RZ, R142 ;  /* 0x000000ffff867224 */ /* 0x000fe400078e008e */
[----:B------:R-:W-:Y:S01]  /*34820*/  IMAD.MOV.U32 R121, RZ, RZ, R129 ;  /* 0x000000ffff797224 */ /* 0x000fe200078e0081 */
[----:B------:R-:W4:Y:S01]  /*34830*/  LDL.LU R10, [R1+0x10] ;  /* 0x00001000010a7983 */ /* 0x000f220000300800 */
[----:B------:R-:W-:Y:S02]  /*34840*/  IMAD.MOV.U32 R135, RZ, RZ, R143 ;  /* 0x000000ffff877224 */ /* 0x000fe400078e008f */
[----:B------:R-:W-:Y:S01]  /*34850*/  IMAD.MOV.U32 R122, RZ, RZ, R130 ;  /* 0x000000ffff7a7224 */ /* 0x000fe200078e0082 */
[----:B------:R-:W4:Y:S01]  /*34860*/  LDL.LU R11, [R1+0x18] ;  /* 0x00001800010b7983 */ /* 0x000f220000300800 */
[----:B------:R-:W-:-:S02]  /*34870*/  IMAD.MOV.U32 R136, RZ, RZ, R144 ;  /* 0x000000ffff887224 */ /* 0x000fc400078e0090 */
[----:B------:R-:W-:Y:S01]  /*34880*/  IMAD.MOV.U32 R123, RZ, RZ, R131 ;  /* 0x000000ffff7b7224 */ /* 0x000fe200078e0083 */
[----:B------:R-:W1:Y:S01]  /*34890*/  LDS.128 R92, [R0] ;  /* 0x00000000005c7984 */ /* 0x000e620000000c00 */
[----:B------:R-:W-:Y:S01]  /*348a0*/  LOP3.LUT R3, R3, 0xfffffff7, RZ, 0xc0, !PT ;  /* 0xfffffff703037812 */ /* 0x000fe200078ec0ff */
[----:B------:R-:W-:Y:S01]  /*348b0*/  VIADD R2, R5, 0x1 ;  /* 0x0000000105027836 */ /* 0x000fe20000000000 */
[----:B------:R-:W-:Y:S01]  /*348c0*/  ULDC UR5, c[0x0][0x22c] ;  /* 0x00008b0000057ab9 */ /* 0x000fe20000000800 */
[----:B------:R-:W-:Y:S01]  /*348d0*/  BAR.SYNC.DEFER_BLOCKING 0x0 ;  /* 0x0000000000007b1d */ /* 0x000fe20000010000 */
        /* <DEDUP_REMOVED lines=12> */
[----:B-1----:R-:W-:Y:S04]  /*349a0*/  STL.64 [R1+0x7d0], R92 ;  /* 0x0007d05c01007387 */ /* 0x002fe80000100a00 */
[----:B------:R-:W-:Y:S04]  /*349b0*/  STL.64 [R1+0x7d8], R94 ;  /* 0x0007d85e01007387 */ /* 0x000fe80000100a00 */
[----:B--2---:R-:W-:Y:S01]  /*349c0*/  STSM.16.M88.4 [R4], R12 ;  /* 0x0000000c04007844 */ /* 0x004fe20000000200 */
[----:B------:R-:W-:Y:S06]  /*349d0*/  BAR.SYNC.DEFER_BLOCKING 0x0 ;  /* 0x0000000000007b1d */ /* 0x000fec0000010000 */
[----:B------:R-:W1:Y:S01]  /*349e0*/  LDS.128 R12, [R0] ;  /* 0x00000000000c7984 */ /* 0x000e620000000c00 */
[----:B------:R-:W-:-:S02]  /*349f0*/  IMAD.MOV.U32 R144, RZ, RZ, R23 ;  /* 0x000000ffff907224 */ /* 0x000fc400078e0017 */
[----:B---3--:R-:W-:Y:S01]  /*34a00*/  IMAD.MOV.U32 R145, RZ, RZ, R22 ;  /* 0x000000ffff917224 */ /* 0x008fe200078e0016 */
[----:B------:R-:W-:Y:S01]  /*34a10*/  BAR.SYNC.DEFER_BLOCKING 0x0 ;  /* 0x0000000000007b1d */ /* 0x000fe20000010000 */
[----:B----4-:R-:W-:Y:S02]  /*34a20*/  IMAD.MOV.U32 R146, RZ, RZ, R21 ;  /* 0x000000ffff927224 */ /* 0x010fe400078e0015 */
[----:B------:R-:W-:-:S03]  /*34a30*/  IMAD.MOV.U32 R147, RZ, RZ, R16 ;  /* 0x000000ffff937224 */ /* 0x000fc600078e0010 */
[----:B-1----:R1:W-:Y:S04]  /*34a40*/  STL.64 [R1+0x7c0], R12 ;  /* 0x0007c00c01007387 */ /* 0x0023e80000100a00 */
[----:B------:R2:W-:Y:S04]  /*34a50*/  STL.64 [R1+0x7c8], R14 ;  /* 0x0007c80e01007387 */ /* 0x0005e80000100a00 */
        /* <DEDUP_REMOVED lines=8> */
[----:B------:R2:W-:Y:S01]  /*34ae0*/  STSM.16.M88.4 [R4], R8 ;  /* 0x0000000804007844 */ /* 0x0005e20000000200 */
[----:B------:R-:W-:Y:S01]  /*34af0*/  BAR.SYNC.DEFER_BLOCKING 0x0 ;  /* 0x0000000000007b1d */ /* 0x000fe20000010000 */
[----:B-1----:R-:W-:-:S02]  /*34b00*/  IMAD.MOV.U32 R12, RZ, RZ, R118 ;  /* 0x000000ffff0c7224 */ /* 0x002fc400078e0076 */
[----:B------:R-:W-:-:S03]  /*34b10*/  IMAD.MOV.U32 R13, RZ, RZ, R119 ;  /* 0x000000ffff0d7224 */ /* 0x000fc600078e0077 */
[----:B------:R-:W1:Y:S01]  /*34b20*/  LDS.128 R92, [R0] ;  /* 0x00000000005c7984 */ /* 0x000e620000000c00 */
[----:B--2---:R-:W-:Y:S02]  /*34b30*/  IMAD.MOV.U32 R14, RZ, RZ, R120 ;  /* 0x000000ffff0e7224 */ /* 0x004fe400078e0078 */
[----:B------:R-:W-:Y:S01]  /*34b40*/  IMAD.MOV.U32 R15, RZ, RZ, R121 ;  /* 0x000000ffff0f7224 */ /* 0x000fe200078e0079 */
[----:B------:R-:W-:Y:S06]  /*34b50*/  BAR.SYNC.DEFER_BLOCKING 0x0 ;  /* 0x0000000000007b1d */ /* 0x000fec0000010000 */
[----:B------:R-:W-:Y:S02]  /*34b60*/  STSM.16.M88.4 [R4], R12 ;  /* 0x0000000c04007844 */ /* 0x000fe40000000200 */
[----:B------:R-:W-:Y:S06]  /*34b70*/  BAR.SYNC.DEFER_BLOCKING 0x0 ;  /* 0x0000000000007b1d */ /* 0x000fec0000010000 */
[----:B------:R-:W2:Y:S01]  /*34b80*/  LDS.128 R12, [R0] ;  /* 0x00000000000c7984 */ /* 0x000ea20000000c00 */
        /* <DEDUP_REMOVED lines=9> */
[----:B-1----:R-:W-:Y:S01]  /*34c20*/  STL.64 [R1+0x7b0], R92 ;  /* 0x0007b05c01007387 */ /* 0x002fe20000100a00 */
[----:B------:R-:W-:-:S03]  /*34c30*/  IMAD.MOV.U32 R118, RZ, RZ, R126 ;  /* 0x000000ffff767224 */ /* 0x000fc600078e007e */
[----:B------:R-:W-:Y:S01]  /*34c40*/  STL.64 [R1+0x7b8], R94 ;  /* 0x0007b85e01007387 */ /* 0x000fe20000100a00 */
[----:B------:R-:W-:Y:S02]  /*34c50*/  IMAD.MOV.U32 R119, RZ, RZ, R127 ;  /* 0x000000ffff777224 */ /* 0x000fe400078e007f */
[----:B------:R-:W-:Y:S01]  /*34c60*/  IMAD.MOV.U32 R126, RZ, RZ, R134 ;  /* 0x000000ffff7e7224 */ /* 0x000fe200078e0086 */
[----:B------:R-:W-:Y:S01]  /*34c70*/  BAR.SYNC.DEFER_BLOCKING 0x0 ;  /* 0x0000000000007b1d */ /* 0x000fe20000010000 */
[----:B------:R-:W-:Y:S02]  /*34c80*/  IMAD.MOV.U32 R120, RZ, RZ, R128 ;  /* 0x000000ffff787224 */ /* 0x000fe400078e0080 */
[----:B------:R-:W-:Y:S02]  /*34c90*/  IMAD.MOV.U32 R127, RZ, RZ, R135 ;  /* 0x000000ffff7f7224 */ /* 0x000fe400078e0087 */
[----:B------:R-:W-:Y:S02]  /*34ca0*/  IMAD.MOV.U32 R8, RZ, RZ, R122 ;  /* 0x000000ffff087224 */ /* 0x000fe400078e007a */
[----:B------:R-:W-:-:S02]  /*34cb0*/  IMAD.MOV.U32 R121, RZ, RZ, R129 ;  /* 0x000000ffff797224 */ /* 0x000fc400078e0081 */
[----:B------:R-:W-:Y:S01]  /*34cc0*/  IMAD.MOV.U32 R128, RZ, RZ, R136 ;  /* 0x000000ffff807224 */ /* 0x000fe200078e0088 */
[----:B--2---:R1:W-:Y:S04]  /*34cd0*/  STL.64 [R1+0x7a0], R12 ;  /* 0x0007a00c01007387 */ /* 0x0043e80000100a00 */
[----:B------:R2:W-:Y:S01]  /*34ce0*/  STL.64 [R1+0x7a8], R14 ;  /* 0x0007a80e01007387 */ /* 0x0005e20000100a00 */
        /* <DEDUP_REMOVED lines=9> */
[----:B---3--:R-:W-:Y:S02]  /*34d80*/  IMAD.MOV.U32 R147, RZ, RZ, R148 ;  /* 0x000000ffff937224 */ /* 0x008fe400078e0094 */
[----:B----4-:R-:W-:Y:S02]  /*34d90*/  IMAD.MOV.U32 R148, RZ, RZ, R149 ;  /* 0x000000ffff947224 */ /* 0x010fe400078e0095 */
[----:B------:R-:W-:Y:S02]  /*34da0*/  IMAD.MOV.U32 R149, RZ, RZ, R150 ;  /* 0x000000ffff957224 */ /* 0x000fe400078e0096 */
[----:B------:R-:W-:Y:S02]  /*34db0*/  IMAD.MOV.U32 R150, RZ, RZ, R151 ;  /* 0x000000ffff967224 */ /* 0x000fe400078e0097 */
[----:B------:R-:W-:Y:S02]  /*34dc0*/  IMAD.MOV.U32 R151, RZ, RZ, R23 ;  /* 0x000000ffff977224 */ /* 0x000fe400078e0017 */
[----:B------:R-:W-:-:S02]  /*34dd0*/  IMAD.MOV.U32 R23, RZ, RZ, R22 ;  /* 0x000000ffff177224 */ /* 0x000fc400078e0016 */
[----:B------:R-:W-:Y:S02]  /*34de0*/  IMAD.MOV.U32 R22, RZ, RZ, R21 ;  /* 0x000000ffff167224 */ /* 0x000fe400078e0015 */
[----:B------:R-:W-:Y:S02]  /*34df0*/  IMAD.MOV.U32 R21, RZ, RZ, R16 ;  /* 0x000000ffff157224 */ /* 0x000fe400078e0010 */
[----:B------:R-:W3:Y:S04]  /*34e00*/  LDL.LU R16, [R1+0x70] ;  /* 0x0000700001107983 */ /* 0x000ee80000300800 */
[----:B------:R-:W4:Y:S04]  /*34e10*/  LDL.LU R134, [R1+0x444] ;  /* 0x0004440001867983 */ /* 0x000f280000300800 */
[----:B------:R-:W3:Y:S04]  /*34e20*/  LDL.LU R135, [R1+0x44c] ;  /* 0x00044c0001877983 */ /* 0x000ee80000300800 */
[----:B------:R-:W3:Y:S04]  /*34e30*/  LDL.LU R136, [R1+0x44] ;  /* 0x0000440001887983 */ /* 0x000ee80000300800 */
[----:B------:R-:W3:Y:S04]  /*34e40*/  LDL.LU R137, [R1+0x4c] ;  /* 0x00004c0001897983 */ /* 0x000ee80000300800 */
[----:B------:R-:W3:Y:S04]  /*34e50*/  LDL.LU R138, [R1+0x450] ;  /* 0x00045000018a7983 */ /* 0x000ee80000300800 */
[----:B------:R-:W3:Y:S04]  /*34e60*/  LDL.LU R139, [R1+0x458] ;  /* 0x00045800018b7983 */ /* 0x000ee80000300800 */
[----:B------:R-:W3:Y:S04]  /*34e70*/  LDL.LU R140, [R1+0x50] ;  /* 0x00005000018c7983 */ /* 0x000ee80000300800 */
        /* <DEDUP_REMOVED lines=20> */
[----:B-1----:R-:W-:Y:S04]  /*34fc0*/  STL.64 [R1+0x790], R92 ;  /* 0x0007905c01007387 */ /* 0x002fe80000100a00 */
[----:B------:R-:W-:Y:S01]  /*34fd0*/  STL.64 [R1+0x798], R94 ;  /* 0x0007985e01007387 */ /* 0x000fe20000100a00 */
[----:B------:R-:W-:Y:S06]  /*34fe0*/  BAR.SYNC.DEFER_BLOCKING 0x0 ;  /* 0x0000000000007b1d */ /* 0x000fec0000010000 */
[----:B--2---:R1:W-:Y:S04]  /*34ff0*/  STL.64 [R1+0x780], R12 ;  /* 0x0007800c01007387 */ /* 0x0043e80000100a00 */
[----:B------:R2:W-:Y:S01]  /*35000*/  STL.64 [R1+0x788], R14 ;  /* 0x0007880e01007387 */ /* 0x0005e20000100a00 */
[----:B------:R-:W-:-:S02]  /*35010*/  IMAD.MOV.U32 R8, RZ, RZ, R122 ;  /* 0x000000ffff087224 */ /* 0x000fc400078e007a */
[----:B------:R-:W-:Y:S02]  /*35020*/  IMAD.MOV.U32 R9, RZ, RZ, R123 ;  /* 0x000000ffff097224 */ /* 0x000fe400078e007b */
[----:B------:R-:W-:-:S05]  /*35030*/  IMAD.MOV.U32 R10, RZ, RZ, R124 ;  /* 0x000000ffff0a7224 */ /* 0x000fca00078e007c */
[----:B------:R2:W-:Y:S01]  /*35040*/  STSM.16.M88.4 [R4], R8 ;  /* 0x0000000804007844 */ /* 0x0005e20000000200 */
[----:B------:R-:W-:Y:S01]  /*35050*/  BAR.SYNC.DEFER_BLOCKING 0x0 ;  /* 0x0000000000007b1d */ /* 0x000fe20000010000 */
[----:B----4-:R-:W-:-:S05]  /*35060*/  IMAD.MOV.U32 R133, RZ, RZ, R134 ;  /* 0x000000ffff857224 */ /* 0x010fca00078e0086 */
[----:B------:R-:W4:Y:S01]  /*35070*/  LDS.128 R92, [R0] ;  /* 0x00000000005c7984 */ /* 0x000f220000000c00 */
[----:B---3--:R-:W-:Y:S02]  /*35080*/  IMAD.MOV.U32 R134, RZ, RZ, R135 ;  /* 0x000000ffff867224 */ /* 0x008fe400078e0087 */
[----:B------:R-:W-:Y:S02]  /*35090*/  IMAD.MOV.U32 R135, RZ, RZ, R136 ;  /* 0x000000ffff877224 */ /* 0x000fe400078e0088 */
[----:B------:R-:W-:Y:S02]  /*350a0*/  IMAD.MOV.U32 R136, RZ, RZ, R137 ;  /* 0x000000ffff887224 */ /* 0x000fe400078e0089 */
[----:B------:R-:W-:Y:S02]  /*350b0*/  IMAD.MOV.U32 R137, RZ, RZ, R138 ;  /* 0x000000ffff897224 */ /* 0x000fe400078e008a */
[----:B------:R-:W-:Y:S02]  /*350c0*/  IMAD.MOV.U32 R138, RZ, RZ, R139 ;  /* 0x000000ffff8a7224 */ /* 0x000fe400078e008b */
[----:B------:R-:W-:-:S02]  /*350d0*/  IMAD.MOV.U32 R139, RZ, RZ, R140 ;  /* 0x000000ffff8b7224 */ /* 0x000fc400078e008c */
[----:B------:R-:W3:Y:S01]  /*350e0*/  LDL.LU R140, [R1+0x58] ;  /* 0x00005800018c7983 */ /* 0x000ee20000300800 */
[----:B-1----:R-:W-:Y:S02]  /*350f0*/  IMAD.MOV.U32 R12, RZ, RZ, R125 ;  /* 0x000000ffff0c7224 */ /* 0x002fe400078e007d */
[----:B------:R-:W-:Y:S02]  /*35100*/  IMAD.MOV.U32 R13, RZ, RZ, R126 ;  /* 0x000000ffff0d7224 */ /* 0x000fe400078e007e */
[----:B--2---:R-:W-:Y:S02]  /*35110*/  IMAD.MOV.U32 R14, RZ, RZ, R127 ;  /* 0x000000ffff0e7224 */ /* 0x004fe400078e007f */
[----:B------:R-:W-:Y:S01]  /*35120*/  IMAD.MOV.U32 R15, RZ, RZ, R128 ;  /* 0x000000ffff0f7224 */ /* 0x000fe200078e0080 */
[----:B------:R-:W-:Y:S06]  /*35130*/  BAR.SYNC.DEFER_BLOCKING 0x0 ;  /* 0x0000000000007b1d */ /* 0x000fec0000010000 */
[----:B------:R-:W-:Y:S02]  /*35140*/  STSM.16.M88.4 [R4], R12 ;  /* 0x0000000c04007844 */ /* 0x000fe40000000200 */
[----:B------:R-:W-:Y:S01]  /*35150*/  BAR.SYNC.DEFER_BLOCKING 0x0 ;  /* 0x0000000000007b1d */ /* 0x000fe20000010000 */
[----:B------:R-:W-:-:S02]  /*35160*/  IMAD.MOV.U32 R8, RZ, RZ, R129 ;  /* 0x000000ffff087224 */ /* 0x000fc400078e0081 */
[----:B------:R-:W-:-:S03]  /*35170*/  IMAD.MOV.U32 R9, RZ, RZ, R130 ;  /* 0x000000ffff097224 */ /* 0x000fc600078e0082 */
[----:B------:R-:W1:Y:S01]  /*35180*/  LDS.128 R12, [R0] ;  /* 0x00000000000c7984 */ /* 0x000e620000000c00 */
[----:B------:R-:W-:Y:S02]  /*35190*/  IMAD.MOV.U32 R10, RZ, RZ, R131 ;  /* 0x000000ffff0a7224 */ /* 0x000fe400078e0083 */
[----:B------:R-:W-:Y:S01]  /*351a0*/  IMAD.MOV.U32 R11, RZ, RZ, R132 ;  /* 0x000000ffff0b7224 */ /* 0x000fe200078e0084 */
[----:B------:R-:W-:Y:S06]  /*351b0*/  BAR.SYNC.DEFER_BLOCKING 0x0 ;  /* 0x0000000000007b1d */ /* 0x000fec0000010000 */
[----:B------:R-:W-:Y:S04]  /*351c0*/  STSM.16.M88.4 [R4], R8 ;  /* 0x0000000804007844 */ /* 0x000fe80000000200 */
[----:B----4-:R-:W-:Y:S04]  /*351d0*/  STL.64 [R1+0x770], R92 ;  /* 0x0007705c01007387 */ /* 0x010fe80000100a00 */
[----:B------:R-:W-:Y:S01]  /*351e0*/  STL.64 [R1+0x778], R94 ;  /* 0x0007785e01007387 */ /* 0x000fe20000100a00 */
[----:B------:R-:W-:Y:S06]  /*351f0*/  BAR.SYNC.DEFER_BLOCKING 0x0 ;  /* 0x0000000000007b1d */ /* 0x000fec0000010000 */
[----:B------:R-:W2:Y:S04]  /*35200*/  LDS.128 R92, [R0] ;  /* 0x00000000005c7984 */ /* 0x000ea80000000c00 */
[----:B-1----:R1:W-:Y:S04]  /*35210*/  STL.64 [R1+0x760], R12 ;  /* 0x0007600c01007387 */ /* 0x0023e80000100a00 */
[----:B------:R4:W-:Y:S01]  /*35220*/  STL.64 [R1+0x768], R14 ;  /* 0x0007680e01007387 */ /* 0x0009e20000100a00 */
[----:B-1----:R-:W-:-:S02]  /*35230*/  IMAD.MOV.U32 R12, RZ, RZ, R133 ;  /* 0x000000ffff0c7224 */ /* 0x002fc400078e0085 */
[----:B------:R-:W-:Y:S02]  /*35240*/  IMAD.MOV.U32 R13, RZ, RZ, R134 ;  /* 0x000000ffff0d7224 */ /* 0x000fe400078e0086 */
[----:B----4-:R-:W-:Y:S02]  /*35250*/  IMAD.MOV.U32 R14, RZ, RZ, R135 ;  /* 0x000000ffff0e7224 */ /* 0x010fe400078e0087 */
[----:B------:R-:W-:Y:S01]  /*35260*/  IMAD.MOV.U32 R15, RZ, RZ, R136 ;  /* 0x000000ffff0f7224 */ /* 0x000fe200078e0088 */
[----:B------:R-:W-:Y:S06]  /*35270*/  BAR.SYNC.DEFER_BLOCKING 0x0 ;  /* 0x0000000000007b1d */ /* 0x000fec0000010000 */
[----:B------:R-:W-:Y:S02]  /*35280*/  STSM.16.M88.4 [R4], R12 ;  /* 0x0000000c04007844 */ /* 0x000fe40000000200 */
[----:B------:R-:W-:Y:S01]  /*35290*/  BAR.SYNC.DEFER_BLOCKING 0x0 ;  /* 0x0000000000007b1d */ /* 0x000fe20000010000 */
[----:B------:R-:W-:-:S02]  /*352a0*/  IMAD.MOV.U32 R8, RZ, RZ, R137 ;  /* 0x000000ffff087224 */ /* 0x000fc400078e0089 */
[----:B------:R-:W-:-:S03]  /*352b0*/  IMAD.MOV.U32 R9, RZ, RZ, R138 ;  /* 0x000000ffff097224 */ /* 0x000fc600078e008a */
[----:B------:R-:W1:Y:S01]  /*352c0*/  LDS.128 R12, [R0] ;  /* 0x00000000000c7984 */ /* 0x000e620000000c00 */
[----:B------:R-:W-:-:S03]  /*352d0*/  IMAD.MOV.U32 R10, RZ, RZ, R139 ;  /* 0x000000ffff0a7224 */ /* 0x000fc600078e008b */
[----:B--2---:R-:W-:Y:S04]  /*352e0*/  STL.64 [R1+0x750], R92 ;  /* 0x0007505c01007387 */ /* 0x004fe80000100a00 */
[----:B------:R-:W-:Y:S01]  /*352f0*/  STL.64 [R1+0x758], R94 ;  /* 0x0007585e01007387 */ /* 0x000fe20000100a00 */
[----:B------:R-:W-:Y:S06]  /*35300*/  BAR.SYNC.DEFER_BLOCKING 0x0 ;  /* 0x0000000000007b1d */ /* 0x000fec0000010000 */
[----:B-1----:R1:W-:Y:S04]  /*35310*/  STL.64 [R1+0x740], R12 ;  /* 0x0007400c01007387 */ /* 0x0023e80000100a00 */
[----:B------:R2:W-:Y:S01]  /*35320*/  STL.64 [R1+0x748], R14 ;  /* 0x0007480e01007387 */ /* 0x0005e20000100a00 */
[----:B---3--:R-:W-:-:S05]  /*35330*/  IMAD.MOV.U32 R11, RZ, RZ, R140 ;  /* 0x000000ffff0b7224 */ /* 0x008fca00078e008c */
[----:B------:R3:W-:Y:S01]  /*35340*/  STSM.16.M88.4 [R4], R8 ;  /* 0x0000000804007844 */ /* 0x0007e20000000200 */
[----:B------:R-:W-:Y:S01]  /*35350*/  BAR.SYNC.DEFER_BLOCKING 0x0 ;  /* 0x0000000000007b1d */ /* 0x000fe20000010000 */
[----:B-1----:R-:W-:Y:S02]  /*35360*/  IMAD.MOV.U32 R12, RZ, RZ, R141 ;  /* 0x000000ffff0c7224 */ /* 0x002fe400078e008d */
[----:B------:R-:W-:-:S03]  /*35370*/  IMAD.MOV.U32 R13, RZ, RZ, R142 ;  /* 0x000000ffff0d7224 */ /* 0x000fc600078e008e */
[----:B------:R-:W1:Y:S01]  /*35380*/  LDS.128 R92, [R0] ;  /* 0x00000000005c7984 */ /* 0x000e620000000c00 */
[----:B--2---:R-:W-:Y:S02]  /*35390*/  IMAD.MOV.U32 R14, RZ, RZ, R143 ;  /* 0x000000ffff0e7224 */ /* 0x004fe400078e008f */
[----:B------:R-:W-:Y:S01]  /*353a0*/  IMAD.MOV.U32 R15, RZ, RZ, R144 ;  /* 0x000000ffff0f7224 */ /* 0x000fe200078e0090 */
[----:B------:R-:W-:Y:S06]  /*353b0*/  BAR.SYNC.DEFER_BLOCKING 0x0 ;  /* 0x0000000000007b1d */ /* 0x000fec0000010000 */
[----:B------:R-:W-:Y:S02]  /*353c0*/  STSM.16.M88.4 [R4], R12 ;  /* 0x0000000c04007844 */ /* 0x000fe40000000200 */
[----:B------:R-:W-:Y:S01]  /*353d0*/  BAR.SYNC.DEFER_BLOCKING 0x0 ;  /* 0x0000000000007b1d */ /* 0x000fe20000010000 */
[----:B---3--:R-:W-:-:S02]  /*353e0*/  IMAD.MOV.U32 R8, RZ, RZ, R145 ;  /* 0x000000ffff087224 */ /* 0x008fc400078e0091 */
[----:B------:R-:W-:-:S03]  /*353f0*/  IMAD.MOV.U32 R9, RZ, RZ, R146 ;  /* 0x000000ffff097224 */ /* 0x000fc600078e0092 */
[----:B------:R-:W2:Y:S01]  /*35400*/  LDS.128 R12, [R0] ;  /* 0x00000000000c7984 */ /* 0x000ea20000000c00 */
[----:B------:R-:W-:Y:S02]  /*35410*/  IMAD.MOV.U32 R10, RZ, RZ, R147 ;  /* 0x000000ffff0a7224 */ /* 0x000fe400078e0093 */
[----:B------:R-:W-:Y:S01]  /*35420*/  IMAD.MOV.U32 R11, RZ, RZ, R148 ;  /* 0x000000ffff0b7224 */ /* 0x000fe200078e0094 */
[----:B------:R-:W-:Y:S06]  /*35430*/  BAR.SYNC.DEFER_BLOCKING 0x0 ;  /* 0x0000000000007b1d */ /* 0x000fec0000010000 */
[----:B------:R3:W-:Y:S04]  /*35440*/  STSM.16.M88.4 [R4], R8 ;  /* 0x0000000804007844 */ /* 0x0007e80000000200 */
[----:B-1----:R-:W-:Y:S04]  /*35450*/  STL.64 [R1+0x730], R92 ;  /* 0x0007305c01007387 */ /* 0x002fe80000100a00 */
[----:B------:R-:W-:Y:S01]  /*35460*/  STL.64 [R1+0x738], R94 ;  /* 0x0007385e01007387 */ /* 0x000fe20000100a00 */
[----:B------:R-:W-:Y:S06]  /*35470*/  BAR.SYNC.DEFER_BLOCKING 0x0 ;  /* 0x0000000000007b1d */ /* 0x000fec0000010000 */
[----:B------:R-:W1:Y:S04]  /*35480*/  LDS.128 R92, [R0] ;  /* 0x00000000005c7984 */ /* 0x000e680000000c00 */
[----:B--2---:R2:W-:Y:S04]  /*35490*/  STL.64 [R1+0x720], R12 ;  /* 0x0007200c01007387 */ /* 0x0045e80000100a00 */
[----:B------:R4:W-:Y:S04]  /*354a0*/  STL.64 [R1+0x728], R14 ;  /* 0x0007280e01007387 */ /* 0x0009e80000100a00 */
[----:B---3--:R-:W3:Y:S01]  /*354b0*/  LDL.LU R11, [R1+0x78] ;  /* 0x00007800010b7983 */ /* 0x008ee20000300800 */
[----:B--2---:R-:W-:-:S02]  /*354c0*/  IMAD.MOV.U32 R12, RZ, RZ, R149 ;  /* 0x000000ffff0c7224 */ /* 0x004fc400078e0095 */
[----:B------:R-:W-:Y:S02]  /*354d0*/  IMAD.MOV.U32 R13, RZ, RZ, R150 ;  /* 0x000000ffff0d7224 */ /* 0x000fe400078e0096 */
[----:B----4-:R-:W-:Y:S02]  /*354e0*/  IMAD.MOV.U32 R14, RZ, RZ, R151 ;  /* 0x000000ffff0e7224 */ /* 0x010fe400078e0097 */
[----:B------:R-:W-:Y:S01]  /*354f0*/  IMAD.MOV.U32 R15, RZ, RZ, R23 ;  /* 0x000000ffff0f7224 */ /* 0x000fe200078e0017 */
[----:B------:R-:W-:Y:S06]  /*35500*/  BAR.SYNC.DEFER_BLOCKING 0x0 ;  /* 0x0000000000007b1d */ /* 0x000fec0000010000 */
[----:B------:R-:W-:Y:S02]  /*35510*/  STSM.16.M88.4 [R4], R12 ;  /* 0x0000000c04007844 */ /* 0x000fe40000000200 */
[----:B------:R-:W-:Y:S06]  /*35520*/  BAR.SYNC.DEFER_BLOCKING 0x0 ;  /* 0x0000000000007b1d */ /* 0x000fec0000010000 */
[----:B------:R-:W2:Y:S04]  /*35530*/  LDS.128 R12, [R0] ;  /* 0x00000000000c7984 */ /* 0x000ea80000000c00 */
[----:B-1----:R-:W-:Y:S04]  /*35540*/  STL.64 [R1+0x710], R92 ;  /* 0x0007105c01007387 */ /* 0x002fe80000100a00 */
[----:B------:R-:W-:Y:S01]  /*35550*/  STL.64 [R1+0x718], R94 ;  /* 0x0007185e01007387 */ /* 0x000fe20000100a00 */
[----:B------:R-:W-:Y:S06]  /*35560*/  BAR.SYNC.DEFER_BLOCKING 0x0 ;  /* 0x0000000000007b1d */ /* 0x000fec0000010000 */
[----:B--2---:R1:W-:Y:S04]  /*35570*/  STL.64 [R1+0x700], R12 ;  /* 0x0007000c01007387 */ /* 0x0043e80000100a00 */
[----:B------:R2:W-:Y:S04]  /*35580*/  STL.64 [R1+0x708], R14 ;  /* 0x0007080e01007387 */ /* 0x0005e80000100a00 */
[----:B-1----:R-:W4:Y:S04]  /*35590*/  LDL.LU R12, [R1+0x474] ;  /* 0x00047400010c7983 */ /* 0x002f280000300800 */
[----:B------:R-:W4:Y:S04]  /*355a0*/  LDL.LU R13, [R1+0x47c] ;  /* 0x00047c00010d7983 */ /* 0x000f280000300800 */
[----:B--2---:R-:W4:Y:S04]  /*355b0*/  LDL.LU R14, [R1+0x74] ;  /* 0x00007400010e7983 */ /* 0x004f280000300800 */
[----:B------:R-:W4:Y:S01]  /*355c0*/  LDL.LU R15, [R1+0x7c] ;  /* 0x00007c00010f7983 */ /* 0x000f220000300800 */
[----:B------:R-:W-:-:S02]  /*355d0*/  IMAD.MOV.U32 R8, RZ, RZ, R22 ;  /* 0x000000ffff087224 */ /* 0x000fc400078e0016 */
[----:B------:R-:W-:Y:S02]  /*355e0*/  IMAD.MOV.U32 R9, RZ, RZ, R21 ;  /* 0x000000ffff097224 */ /* 0x000fe400078e0015 */
[----:B------:R-:W-:-:S05]  /*355f0*/  IMAD.MOV.U32 R10, RZ, RZ, R16 ;  /* 0x000000ffff0a7224 */ /* 0x000fca00078e0010 */
[----:B---3--:R1:W-:Y:S01]  /*35600*/  STSM.16.M88.4 [R4], R8 ;  /* 0x0000000804007844 */ /* 0x0083e20000000200 */
[----:B------:R-:W-:Y:S06]  /*35610*/  BAR.SYNC.DEFER_BLOCKING 0x0 ;  /* 0x0000000000007b1d */ /* 0x000fec0000010000 */
[----:B-1----:R-:W2:Y:S04]  /*35620*/  LDL.LU R8, [R1+0x480] ;  /* 0x0004800001087983 */ /* 0x002ea80000300800 */
[----:B------:R-:W2:Y:S04]  /*35630*/  LDL.LU R9, [R1+0x488] ;  /* 0x0004880001097983 */ /* 0x000ea80000300800 */
[----:B------:R-:W2:Y:S04]  /*35640*/  LDL.LU R10, [R1+0x80] ;  /* 0x00008000010a7983 */ /* 0x000ea80000300800 */
[----:B------:R-:W1:Y:S01]  /*35650*/  LDS.128 R92, [R0] ;  /* 0x00000000005c7984 */ /* 0x000e620000000c00 */
[----:B------:R-:W-:Y:S06]  /*35660*/  BAR.SYNC.DEFER_BLOCKING 0x0 ;  /* 0x0000000000007b1d */ /* 0x000fec0000010000 */
[----:B------:R-:W2:Y:S04]  /*35670*/  LDL.LU R11, [R1+0x88] ;  /* 0x00008800010b7983 */ /* 0x000ea80000300800 */
[----:B----4-:R-:W-:Y:S01]  /*35680*/  STSM.16.M88.4 [R4], R12 ;  /* 0x0000000c04007844 */ /* 0x010fe20000000200 */
[----:B------:R-:W-:Y:S06]  /*35690*/  BAR.SYNC.DEFER_BLOCKING 0x0 ;  /* 0x0000000000007b1d */ /* 0x000fec0000010000 */
[----:B------:R-:W3:Y:S04]  /*356a0*/  LDS.128 R12, [R0] ;  /* 0x00000000000c7984 */ /* 0x000ee80000000c00 */
[----:B-1----:R-:W-:Y:S04]  /*356b0*/  STL.64 [R1+0x6f0], R92 ;  /* 0x0006f05c01007387 */ /* 0x002fe80000100a00 */
[----:B------:R-:W-:Y:S01]  /*356c0*/  STL.64 [R1+0x6f8], R94 ;  /* 0x0006f85e01007387 */ /* 0x000fe20000100a00 */
[----:B------:R-:W-:Y:S06]  /*356d0*/  BAR.SYNC.DEFER_BLOCKING 0x0 ;  /* 0x0000000000007b1d */ /* 0x000fec0000010000 */
[----:B---3--:R1:W-:Y:S04]  /*356e0*/  STL.64 [R1+0x6e0], R12 ;  /* 0x0006e00c01007387 */ /* 0x0083e80000100a00 */
[----:B------:R3:W-:Y:S04]  /*356f0*/  STL.64 [R1+0x6e8], R14 ;  /* 0x0006e80e01007387 */ /* 0x0007e80000100a00 */
[----:B-1----:R-:W4:Y:S04]  /*35700*/  LDL.LU R12, [R1+0x484] ;  /* 0x00048400010c7983 */ /* 0x002f280000300800 */
[----:B------:R-:W4:Y:S04]  /*35710*/  LDL.LU R13, [R1+0x48c] ;  /* 0x00048c00010d7983 */ /* 0x000f280000300800 */
[----:B---3--:R-:W4:Y:S04]  /*35720*/  LDL.LU R14, [R1+0x84] ;  /* 0x00008400010e7983 */ /* 0x008f280000300800 */
[----:B------:R-:W4:Y:S04]  /*35730*/  LDL.LU R15, [R1+0x8c] ;  /* 0x00008c00010f7983 */ /* 0x000f280000300800 */
[----:B--2---:R1:W-:Y:S01]  /*35740*/  STSM.16.M88.4 [R4], R8 ;  /* 0x0000000804007844 */ /* 0x0043e20000000200 */
[----:B------:R-:W-:Y:S06]  /*35750*/  BAR.SYNC.DEFER_BLOCKING 0x0 ;  /* 0x0000000000007b1d */ /* 0x000fec0000010000 */
[----:B-1----:R-:W2:Y:S04]  /*35760*/  LDL.LU R8, [R1+0x490] ;  /* 0x0004900001087983 */ /* 0x002ea80000300800 */
[----:B------:R-:W2:Y:S04]  /*35770*/  LDL.LU R9, [R1+0x498] ;  /* 0x0004980001097983 */ /* 0x000ea80000300800 */
[----:B------:R-:W2:Y:S04]  /*35780*/  LDL.LU R10, [R1+0x90] ;  /* 0x00009000010a7983 */ /* 0x000ea80000300800 */
[----:B------:R-:W1:Y:S01]  /*35790*/  LDS.128 R92, [R0] ;  /* 0x00000000005c7984 */ /* 0x000e620000000c00 */
[----:B------:R-:W-:Y:S06]  /*357a0*/  BAR.SYNC.DEFER_BLOCKING 0x0 ;  /* 0x0000000000007b1d */ /* 0x000fec0000010000 */
[----:B------:R-:W2:Y:S04]  /*357b0*/  LDL.LU R11, [R1+0x98] ;  /* 0x00009800010b7983 */ /* 0x000ea80000300800 */
[----:B-1----:R-:W-:Y:S04]  /*357c0*/  STL.64 [R1+0x6d0], R92 ;  /* 0x0006d05c01007387 */ /* 0x002fe80000100a00 */
[----:B------:R-:W-:Y:S04]  /*357d0*/  STL.64 [R1+0x6d8], R94 ;  /* 0x0006d85e01007387 */ /* 0x000fe80000100a00 */
[----:B----4-:R-:W-:Y:S01]  /*357e0*/  STSM.16.M88.4 [R4], R12 ;  /* 0x0000000c04007844 */ /* 0x010fe20000000200 */
[----:B------:R-:W-:Y:S06]  /*357f0*/  BAR.SYNC.DEFER_BLOCKING 0x0 ;  /* 0x0000000000007b1d */ /* 0x000fec0000010000 */
[----:B------:R-:W1:Y:S02]  /*35800*/  LDS.128 R12, [R0] ;  /* 0x00000000000c7984 */ /* 0x000e640000000c00 */
[----:B------:R-:W-:Y:S06]  /*35810*/  BAR.SYNC.DEFER_BLOCKING 0x0 ;  /* 0x0000000000007b1d */ /* 0x000fec0000010000 */
[----:B-1----:R1:W-:Y:S04]  /*35820*/  STL.64 [R1+0x6c0], R12 ;  /* 0x0006c00c01007387 */ /* 0x0023e80000100a00 */
        /* <DEDUP_REMOVED lines=449> */
[----:B------:R-:W1:Y:S01]  /*37440*/  LDS.128 R92, [R0] ;  /* 0x00000000005c7984 */ /* 0x000e620000000c00 */
[----:B------:R-:W-:Y:S06]  /*37450*/  BAR.SYNC.DEFER_BLOCKING 0x0 ;  /* 0x0000000000007b1d */ /* 0x000fec0000010000 */
[----:B-1----:R-:W-:Y:S04]  /*37460*/  STL.64 [R1+0x70], R92 ;  /* 0x0000705c01007387 */ /* 0x002fe80000100a00 */
[----:B------:R-:W-:Y:S04]  /*37470*/  STL.64 [R1+0x78], R94 ;  /* 0x0000785e01007387 */ /* 0x000fe80000100a00 */
[----:B----4-:R-:W-:Y:S01]  /*37480*/  STSM.16.M88.4 [R4], R12 ;  /* 0x0000000c04007844 */ /* 0x010fe20000000200 */
[----:B------:R-:W-:Y:S06]  /*37490*/  BAR.SYNC.DEFER_BLOCKING 0x0 ;  /* 0x0000000000007b1d */ /* 0x000fec0000010000 */
[----:B------:R-:W1:Y:S04]  /*374a0*/  LDS.128 R12, [R0] ;  /* 0x00000000000c7984 */ /* 0x000e680000000c00 */
[----:B-1----:R1:W-:Y:S04]  /*374b0*/  STL.64 [R1+0x60], R12 ;  /* 0x0000600c01007387 */ /* 0x0023e80000100a00 */
[----:B------:R-:W-:Y:S04]  /*374c0*/  STL.64 [R1+0x68], R14 ;  /* 0x0000680e01007387 */ /* 0x000fe80000100a00 */
[----:B-1----:R-:W3:Y:S04]  /*374d0*/  LDL.LU R12, [R1+0x204] ;  /* 0x00020400010c7983 */ /* 0x002ee80000300800 */
[----:B------:R-:W3:Y:S01]  /*374e0*/  LDL.LU R13, [R1+0x20c] ;  /* 0x00020c00010d7983 */ /* 0x000ee20000300800 */
[----:B------:R-:W-:-:S02]  /*374f0*/  IMAD.MOV.U32 R10, RZ, RZ, R24 ;  /* 0x000000ffff0a7224 */ /* 0x000fc400078e0018 */
[----:B------:R-:W-:Y:S01]  /*37500*/  IMAD.MOV.U32 R11, RZ, RZ, R26 ;  /* 0x000000ffff0b7224 */ /* 0x000fe200078e001a */
[----:B------:R-:W-:Y:S06]  /*37510*/  BAR.SYNC.DEFER_BLOCKING 0x0 ;  /* 0x0000000000007b1d */ /* 0x000fec0000010000 */
[----:B--2---:R1:W-:Y:S02]  /*37520*/  STSM.16.M88.4 [R4], R8 ;  /* 0x0000000804007844 */ /* 0x0043e40000000200 */
[----:B------:R-:W-:Y:S06]  /*37530*/  BAR.SYNC.DEFER_BLOCKING 0x0 ;  /* 0x0000000000007b1d */ /* 0x000fec0000010000 */
[----:B-1----:R-:W2:Y:S04]  /*37540*/  LDL.LU R8, [R1+0x210] ;  /* 0x0002100001087983 */ /* 0x002ea80000300800 */
[----:B------:R-:W2:Y:S04]  /*37550*/  LDL.LU R9, [R1+0x218] ;  /* 0x0002180001097983 */ /* 0x000ea80000300800 */
[----:B------:R-:W1:Y:S01]  /*37560*/  LDS.128 R92, [R0] ;  /* 0x00000000005c7984 */ /* 0x000e620000000c00 */
[----:B------:R-:W-:-:S02]  /*37570*/  IMAD.MOV.U32 R14, RZ, RZ, R25 ;  /* 0x000000ffff0e7224 */ /* 0x000fc400078e0019 */
[----:B------:R-:W-:Y:S01]  /*37580*/  IMAD.MOV.U32 R15, RZ, RZ, R27 ;  /* 0x000000ffff0f7224 */ /* 0x000fe200078e001b */
[----:B------:R-:W-:Y:S06]  /*37590*/  BAR.SYNC.DEFER_BLOCKING 0x0 ;  /* 0x0000000000007b1d */ /* 0x000fec0000010000 */
[----:B-1----:R-:W-:Y:S04]  /*375a0*/  STL.64 [R1+0x50], R92 ;  /* 0x0000505c01007387 */ /* 0x002fe80000100a00 */
[----:B------:R-:W-:Y:S01]  /*375b0*/  STL.64 [R1+0x58], R94 ;  /* 0x0000585e01007387 */ /* 0x000fe20000100a00 */
[----:B------:R-:W-:-:S02]  /*375c0*/  IMAD.MOV.U32 R10, RZ, RZ, R28 ;  /* 0x000000ffff0a7224 */ /* 0x000fc400078e001c */
[----:B------:R-:W-:Y:S01]  /*375d0*/  IMAD.MOV.U32 R11, RZ, RZ, R30 ;  /* 0x000000ffff0b7224 */ /* 0x000fe200078e001e */
[----:B---3--:R-:W-:Y:S01]  /*375e0*/  STSM.16.M88.4 [R4], R12 ;  /* 0x0000000c04007844 */ /* 0x008fe20000000200 */
[----:B------:R-:W-:Y:S06]  /*375f0*/  BAR.SYNC.DEFER_BLOCKING 0x0 ;  /* 0x0000000000007b1d */ /* 0x000fec0000010000 */
[----:B------:R-:W1:Y:S02]  /*37600*/  LDS.128 R12, [R0] ;  /* 0x00000000000c7984 */ /* 0x000e640000000c00 */
[----:B------:R-:W-:Y:S06]  /*37610*/  BAR.SYNC.DEFER_BLOCKING 0x0 ;  /* 0x0000000000007b1d */ /* 0x000fec0000010000 */
[----:B-1----:R1:W-:Y:S04]  /*37620*/  STL.64 [R1+0x40], R12 ;  /* 0x0000400c01007387 */ /* 0x0023e80000100a00 */
[----:B------:R-:W-:Y:S04]  /*37630*/  STL.64 [R1+0x48], R14 ;  /* 0x0000480e01007387 */ /* 0x000fe80000100a00 */
[----:B-1----:R-:W3:Y:S04]  /*37640*/  LDL.LU R12, [R1+0x214] ;  /* 0x00021400010c7983 */ /* 0x002ee80000300800 */
[----:B------:R-:W3:Y:S04]  /*37650*/  LDL.LU R13, [R1+0x21c] ;  /* 0x00021c00010d7983 */ /* 0x000ee80000300800 */
[----:B--2---:R1:W-:Y:S04]  /*37660*/  STSM.16.M88.4 [R4], R8 ;  /* 0x0000000804007844 */ /* 0x0043e80000000200 */
[----:B-1----:R-:W2:Y:S04]  /*37670*/  LDL.LU R8, [R1+0x220] ;  /* 0x0002200001087983 */ /* 0x002ea80000300800 */
[----:B------:R-:W2:Y:S01]  /*37680*/  LDL.LU R9, [R1+0x228] ;  /* 0x0002280001097983 */ /* 0x000ea20000300800 */
[----:B------:R-:W-:-:S02]  /*37690*/  IMAD.MOV.U32 R14, RZ, RZ, R29 ;  /* 0x000000ffff0e7224 */ /* 0x000fc400078e001d */
[----:B------:R-:W-:Y:S01]  /*376a0*/  IMAD.MOV.U32 R15, RZ, RZ, R31 ;  /* 0x000000ffff0f7224 */ /* 0x000fe200078e001f */
[----:B------:R-:W-:Y:S06]  /*376b0*/  BAR.SYNC.DEFER_BLOCKING 0x0 ;  /* 0x0000000000007b1d */ /* 0x000fec0000010000 */
[----:B------:R-:W1:Y:S02]  /*376c0*/  LDS.128 R28, [R0] ;  /* 0x00000000001c7984 */ /* 0x000e640000000c00 */
        /* <DEDUP_REMOVED lines=13> */
[----:B--2---:R1:W-:Y:S01]  /*377a0*/  STSM.16.M88.4 [R4], R8 ;  /* 0x0000000804007844 */ /* 0x0043e20000000200 */
[----:B------:R-:W-:Y:S06]  /*377b0*/  BAR.SYNC.DEFER_BLOCKING 0x0 ;  /* 0x0000000000007b1d */ /* 0x000fec0000010000 */
[----:B-1----:R-:W2:Y:S04]  /*377c0*/  LDL.LU R8, [R1+0x230] ;  /* 0x0002300001087983 */ /* 0x002ea80000300800 */
[----:B------:R-:W2:Y:S04]  /*377d0*/  LDL.LU R9, [R1+0x238] ;  /* 0x0002380001097983 */ /* 0x000ea80000300800 */
[----:B------:R-:W1:Y:S01]  /*377e0*/  LDS.128 R28, [R0] ;  /* 0x00000000001c7984 */ /* 0x000e620000000c00 */
[----:B------:R-:W-:-:S02]  /*377f0*/  IMAD.MOV.U32 R14, RZ, RZ, R33 ;  /* 0x000000ffff0e7224 */ /* 0x000fc400078e0021 */
[----:B------:R-:W-:Y:S01]  /*37800*/  IMAD.MOV.U32 R15, RZ, RZ, R35 ;  /* 0x000000ffff0f7224 */ /* 0x000fe200078e0023 */
[----:B------:R-:W-:Y:S01]  /*37810*/  BAR.SYNC.DEFER_BLOCKING 0x0 ;  /* 0x0000000000007b1d */ /* 0x000fe20000010000 */
[----:B------:R-:W-:Y:S02]  /*37820*/  IMAD.MOV.U32 R10, RZ, RZ, R36 ;  /* 0x000000ffff0a7224 */ /* 0x000fe400078e0024 */
[----:B------:R-:W-:-:S03]  /*37830*/  IMAD.MOV.U32 R11, RZ, RZ, R38 ;  /* 0x000000ffff0b7224 */ /* 0x000fc600078e0026 */
[----:B-1----:R-:W-:Y:S04]  /*37840*/  STL.64 [R1+0x10], R28 ;  /* 0x0000101c01007387 */ /* 0x002fe80000100a00 */
[----:B------:R-:W-:Y:S04]  /*37850*/  STL.64 [R1+0x18], R30 ;  /* 0x0000181e01007387 */ /* 0x000fe80000100a00 */
[----:B---3--:R-:W-:Y:S01]  /*37860*/  STSM.16.M88.4 [R4], R12 ;  /* 0x0000000c04007844 */ /* 0x008fe20000000200 */
[----:B------:R-:W-:Y:S06]  /*37870*/  BAR.SYNC.DEFER_BLOCKING 0x0 ;  /* 0x0000000000007b1d */ /* 0x000fec0000010000 */
[----:B------:R-:W1:Y:S02]  /*37880*/  LDS.128 R12, [R0] ;  /* 0x00000000000c7984 */ /* 0x000e640000000c00 */
[----:B------:R-:W-:Y:S06]  /*37890*/  BAR.SYNC.DEFER_BLOCKING 0x0 ;  /* 0x0000000000007b1d */ /* 0x000fec0000010000 */
[----:B--2---:R2:W-:Y:S02]  /*378a0*/  STSM.16.M88.4 [R4], R8 ;  /* 0x0000000804007844 */ /* 0x0045e40000000200 */
[----:B------:R-:W-:Y:S06]  /*378b0*/  BAR.SYNC.DEFER_BLOCKING 0x0 ;  /* 0x0000000000007b1d */ /* 0x000fec0000010000 */
[----:B-1----:R1:W-:Y:S04]  /*378c0*/  STL.64 [R1], R12 ;  /* 0x0000000c01007387 */ /* 0x0023e80000100a00 */
[----:B------:R-:W-:Y:S04]  /*378d0*/  STL.64 [R1+0x8], R14 ;  /* 0x0000080e01007387 */ /* 0x000fe80000100a00 */
[----:B--2---:R-:W2:Y:S04]  /*378e0*/  LDL.LU R8, [R1+0x234] ;  /* 0x0002340001087983 */ /* 0x004ea80000300800 */
[----:B------:R-:W2:Y:S04]  /*378f0*/  LDL.LU R9, [R1+0x23c] ;  /* 0x00023c0001097983 */ /* 0x000ea80000300800 */
[----:B------:R-:W3:Y:S01]  /*37900*/  LDS.128 R248, [R0] ;  /* 0x0000000000f87984 */ /* 0x000ee20000000c00 */
[----:B------:R-:W-:-:S02]  /*37910*/  IMAD.MOV.U32 R10, RZ, RZ, R37 ;  /* 0x000000ffff0a7224 */ /* 0x000fc400078e0025 */
[----:B------:R-:W-:Y:S01]  /*37920*/  IMAD.MOV.U32 R11, RZ, RZ, R39 ;  /* 0x000000ffff0b7224 */ /* 0x000fe200078e0027 */
[----:B------:R-:W-:Y:S06]  /*37930*/  BAR.SYNC.DEFER_BLOCKING 0x0 ;  /* 0x0000000000007b1d */ /* 0x000fec0000010000 */
[----:B-1----:R-:W4:Y:S04]  /*37940*/  LDL.LU R12, [R1+0x240] ;  /* 0x00024000010c7983 */ /* 0x002f280000300800 */
[----:B------:R-:W4:Y:S04]  /*37950*/  LDL.LU R13, [R1+0x248] ;  /* 0x00024800010d7983 */ /* 0x000f280000300800 */
[----:B---3--:R-:W-:Y:S04]  /*37960*/  STL [R1+0x1970], R248 ;  /* 0x001970f801007387 */ /* 0x008fe80000100800 */
[----:B------:R-:W-:Y:S04]  /*37970*/  STL [R1+0x196c], R249 ;  /* 0x00196cf901007387 */ /* 0x000fe80000100800 */
[----:B------:R-:W-:Y:S04]  /*37980*/  STL [R1+0x1968], R250 ;  /* 0x001968fa01007387 */ /* 0x000fe80000100800 */
[----:B------:R-:W-:Y:S04]  /*37990*/  STL [R1+0x1964], R251 ;  /* 0x001964fb01007387 */ /* 0x000fe80000100800 */
[----:B--2---:R-:W-:Y:S01]  /*379a0*/  STSM.16.M88.4 [R4], R8 ;  /* 0x0000000804007844 */ /* 0x004fe20000000200 */
[----:B------:R-:W-:Y:S06]  /*379b0*/  BAR.SYNC.DEFER_BLOCKING 0x0 ;  /* 0x0000000000007b1d */ /* 0x000fec0000010000 */
[----:B------:R-:W1:Y:S04]  /*379c0*/  LDS.128 R244, [R0] ;  /* 0x0000000000f47984 */ /* 0x000e680000000c00 */
[----:B-1----:R-:W-:Y:S04]  /*379d0*/  STL [R1+0x1980], R244 ;  /* 0x001980f401007387 */ /* 0x002fe80000100800 */
[----:B------:R-:W-:Y:S04]  /*379e0*/  STL [R1+0x197c], R245 ;  /* 0x00197cf501007387 */ /* 0x000fe80000100800 */
[----:B------:R-:W-:Y:S04]  /*379f0*/  STL [R1+0x1978], R246 ;  /* 0x001978f601007387 */ /* 0x000fe80000100800 */
[----:B------:R-:W-:Y:S04]  /*37a00*/  STL [R1+0x1974], R247 ;  /* 0x001974f701007387 */ /* 0x000fe80000100800 */
[----:B------:R-:W2:Y:S04]  /*37a10*/  LDL.LU R8, [R1+0x244] ;  /* 0x0002440001087983 */ /* 0x000ea80000300800 */
[----:B------:R-:W2:Y:S01]  /*37a20*/  LDL.LU R9, [R1+0x24c] ;  /* 0x00024c0001097983 */ /* 0x000ea20000300800 */
[----:B------:R-:W-:-:S02]  /*37a30*/  IMAD.MOV.U32 R14, RZ, RZ, R40 ;  /* 0x000000ffff0e7224 */ /* 0x000fc400078e0028 */
[----:B------:R-:W-:Y:S01]  /*37a40*/  IMAD.MOV.U32 R15, RZ, RZ, R42 ;  /* 0x000000ffff0f7224 */ /* 0x000fe200078e002a */
[----:B------:R-:W-:Y:S06]  /*37a50*/  BAR.SYNC.DEFER_BLOCKING 0x0 ;  /* 0x0000000000007b1d */ /* 0x000fec0000010000 */
[----:B----4-:R1:W-:Y:S02]  /*37a60*/  STSM.16.M88.4 [R4], R12 ;  /* 0x0000000c04007844 */ /* 0x0103e40000000200 */
[----:B------:R-:W-:Y:S06]  /*37a70*/  BAR.SYNC.DEFER_BLOCKING 0x0 ;  /* 0x0000000000007b1d */ /* 0x000fec0000010000 */
[----:B-1----:R-:W3:Y:S04]  /*37a80*/  LDL.LU R12, [R1+0x250] ;  /* 0x00025000010c7983 */ /* 0x002ee80000300800 */
[----:B------:R-:W3:Y:S04]  /*37a90*/  LDL.LU R13, [R1+0x258] ;  /* 0x00025800010d7983 */ /* 0x000ee80000300800 */
[----:B------:R-:W1:Y:S01]  /*37aa0*/  LDS.128 R240, [R0] ;  /* 0x0000000000f07984 */ /* 0x000e620000000c00 */
[----:B------:R-:W-:-:S02]  /*37ab0*/  IMAD.MOV.U32 R10, RZ, RZ, R41 ;  /* 0x000000ffff0a7224 */ /* 0x000fc400078e0029 */
[----:B------:R-:W-:Y:S01]  /*37ac0*/  IMAD.MOV.U32 R11, RZ, RZ, R43 ;  /* 0x000000ffff0b7224 */ /* 0x000fe200078e002b */
[----:B------:R-:W-:Y:S06]  /*37ad0*/  BAR.SYNC.DEFER_BLOCKING 0x0 ;  /* 0x0000000000007b1d */ /* 0x000fec0000010000 */
[----:B-1----:R-:W-:Y:S04]  /*37ae0*/  STL [R1+0x198c], R241 ;  /* 0x00198cf101007387 */ /* 0x002fe80000100800 */
[----:B------:R-:W-:Y:S04]  /*37af0*/  STL [R1+0x1988], R242 ;  /* 0x001988f201007387 */ /* 0x000fe80000100800 */
[----:B------:R-:W-:Y:S04]  /*37b00*/  STL [R1+0x1984], R243 ;  /* 0x001984f301007387 */ /* 0x000fe80000100800 */
[----:B--2---:R1:W-:Y:S01]  /*37b10*/  STSM.16.M88.4 [R4], R8 ;  /* 0x0000000804007844 */ /* 0x0043e20000000200 */
[----:B------:R-:W-:Y:S06]  /*37b20*/  BAR.SYNC.DEFER_BLOCKING 0x0 ;  /* 0x0000000000007b1d */ /* 0x000fec0000010000 */
[----:B-1----:R-:W2:Y:S04]  /*37b30*/  LDL.LU R8, [R1+0x254] ;  /* 0x0002540001087983 */ /* 0x002ea80000300800 */
[----:B------:R-:W2:Y:S04]  /*37b40*/  LDL.LU R9, [R1+0x25c] ;  /* 0x00025c0001097983 */ /* 0x000ea80000300800 */
[----:B------:R-:W-:Y:S01]  /*37b50*/  LDS.128 R236, [R0] ;  /* 0x0000000000ec7984 */ /* 0x000fe20000000c00 */
[----:B------:R-:W-:-:S02]  /*37b60*/  IMAD.MOV.U32 R14, RZ, RZ, R44 ;  /* 0x000000ffff0e7224 */ /* 0x000fc400078e002c */
[----:B------:R-:W-:Y:S01]  /*37b70*/  IMAD.MOV.U32 R15, RZ, RZ, R46 ;  /* 0x000000ffff0f7224 */ /* 0x000fe200078e002e */
[----:B------:R-:W-:Y:S06]  /*37b80*/  BAR.SYNC.DEFER_BLOCKING 0x0 ;  /* 0x0000000000007b1d */ /* 0x000fec0000010000 */
[----:B---3--:R1:W-:Y:S02]  /*37b90*/  STSM.16.M88.4 [R4], R12 ;  /* 0x0000000c04007844 */ /* 0x0083e40000000200 */
[----:B------:R-:W-:Y:S06]  /*37ba0*/  BAR.SYNC.DEFER_BLOCKING 0x0 ;  /* 0x0000000000007b1d */ /* 0x000fec0000010000 */
[----:B-1----:R-:W3:Y:S04]  /*37bb0*/  LDL.LU R12, [R1+0x260] ;  /* 0x00026000010c7983 */ /* 0x002ee80000300800 */
[----:B------:R-:W3:Y:S04]  /*37bc0*/  LDL.LU R13, [R1+0x268] ;  /* 0x00026800010d7983 */ /* 0x000ee80000300800 */
[----:B------:R-:W-:Y:S01]  /*37bd0*/  LDS.128 R232, [R0] ;  /* 0x0000000000e87984 */ /* 0x000fe20000000c00 */
[----:B------:R-:W-:-:S02]  /*37be0*/  IMAD.MOV.U32 R10, RZ, RZ, R45 ;  /* 0x000000ffff0a7224 */ /* 0x000fc400078e002d */
[----:B------:R-:W-:Y:S01]  /*37bf0*/  IMAD.MOV.U32 R11, RZ, RZ, R47 ;  /* 0x000000ffff0b7224 */ /* 0x000fe200078e002f */
[----:B------:R-:W-:Y:S06]  /*37c00*/  BAR.SYNC.DEFER_BLOCKING 0x0 ;  /* 0x0000000000007b1d */ /* 0x000fec0000010000 */
[----:B--2---:R1:W-:Y:S02]  /*37c10*/  STSM.16.M88.4 [R4], R8 ;  /* 0x0000000804007844 */ /* 0x0043e40000000200 */
        /* <DEDUP_REMOVED lines=59> */
[----:B------:R-:W1:Y:S01]  /*37fd0*/  LDS.128 R200, [R0] ;  /* 0x0000000000c87984 */ /* 0x000e620000000c00 */
[----:B------:R-:W-:-:S02]  /*37fe0*/  IMAD.MOV.U32 R10, RZ, RZ, R61 ;  /* 0x000000ffff0a7224 */ /* 0x000fc400078e003d */
[----:B------:R-:W-:Y:S01]  /*37ff0*/  IMAD.MOV.U32 R11, RZ, RZ, R63 ;  /* 0x000000ffff0b7224 */ /* 0x000fe200078e003f */
[----:B------:R-:W-:Y:S06]  /*38000*/  BAR.SYNC.DEFER_BLOCKING 0x0 ;  /* 0x0000000000007b1d */ /* 0x000fec0000010000 */
[----:B--2---:R2:W-:Y:S02]  /*38010*/  STSM.16.M88.4 [R4], R8 ;  /* 0x0000000804007844 */ /* 0x0045e40000000200 */
[----:B------:R-:W-:Y:S06]  /*38020*/  BAR.SYNC.DEFER_BLOCKING 0x0 ;  /* 0x0000000000007b1d */ /* 0x000fec0000010000 */
[----:B--2---:R-:W2:Y:S04]  /*38030*/  LDL.LU R8, [R1+0x2a4] ;  /* 0x0002a40001087983 */ /* 0x004ea80000300800 */
[----:B------:R-:W2:Y:S04]  /*38040*/  LDL.LU R9, [R1+0x2ac] ;  /* 0x0002ac0001097983 */ /* 0x000ea80000300800 */
[----:B------:R-:W4:Y:S01]  /*38050*/  LDS.128 R196, [R0] ;  /* 0x0000000000c47984 */ /* 0x000f220000000c00 */
[----:B------:R-:W-:-:S02]  /*38060*/  IMAD.MOV.U32 R14, RZ, RZ, R64 ;  /* 0x000000ffff0e7224 */ /* 0x000fc400078e0040 */
[----:B------:R-:W-:Y:S01]  /*38070*/  IMAD.MOV.U32 R15, RZ, RZ, R66 ;  /* 0x000000ffff0f7224 */ /* 0x000fe200078e0042 */
[----:B------:R-:W-:Y:S06]  /*38080*/  BAR.SYNC.DEFER_BLOCKING 0x0 ;  /* 0x0000000000007b1d */ /* 0x000fec0000010000 */
[----:B---3--:R3:W-:Y:S02]  /*38090*/  STSM.16.M88.4 [R4], R12 ;  /* 0x0000000c04007844 */ /* 0x0087e40000000200 */
[----:B------:R-:W-:Y:S06]  /*380a0*/  BAR.SYNC.DEFER_BLOCKING 0x0 ;  /* 0x0000000000007b1d */ /* 0x000fec0000010000 */
[----:B---3--:R-:W3:Y:S04]  /*380b0*/  LDL.LU R12, [R1+0x2b0] ;  /* 0x0002b000010c7983 */ /* 0x008ee80000300800 */
[----:B------:R-:W3:Y:S04]  /*380c0*/  LDL.LU R13, [R1+0x2b8] ;  /* 0x0002b800010d7983 */ /* 0x000ee80000300800 */
[----:B------:R-:W4:Y:S01]  /*380d0*/  LDS.128 R192, [R0] ;  /* 0x0000000000c07984 */ /* 0x000f220000000c00 */
        /* <DEDUP_REMOVED lines=23> */
[----:B------:R-:W4:Y:S04]  /*38250*/  LDL.LU R28, [R1+0x2d0] ;  /* 0x0002d000011c7983 */ /* 0x000f280000300800 */
[----:B------:R-:W4:Y:S04]  /*38260*/  LDL.LU R29, [R1+0x2d8] ;  /* 0x0002d800011d7983 */ /* 0x000f280000300800 */
[----:B------:R-:W1:Y:S01]  /*38270*/  LDS.128 R180, [R0] ;  /* 0x0000000000b47984 */ /* 0x000e620000000c00 */
[----:B------:R-:W-:-:S02]  /*38280*/  IMAD.MOV.U32 R14, RZ, RZ, R72 ;  /* 0x000000ffff0e7224 */ /* 0x000fc400078e0048 */
[----:B------:R-:W-:Y:S01]  /*38290*/  IMAD.MOV.U32 R15, RZ, RZ, R74 ;  /* 0x000000ffff0f7224 */ /* 0x000fe200078e004a */
[----:B------:R-:W-:Y:S01]  /*382a0*/  BAR.SYNC.DEFER_BLOCKING 0x0 ;  /* 0x0000000000007b1d */ /* 0x000fe20000010000 */
[----:B------:R-:W-:Y:S02]  /*382b0*/  IMAD.MOV.U32 R10, RZ, RZ, R73 ;  /* 0x000000ffff0a7224 */ /* 0x000fe400078e0049 */
[----:B------:R-:W-:-:S03]  /*382c0*/  IMAD.MOV.U32 R11, RZ, RZ, R75 ;  /* 0x000000ffff0b7224 */ /* 0x000fc600078e004b */
[----:B------:R-:W4:Y:S04]  /*382d0*/  LDL.LU R32, [R1+0x2d4] ;  /* 0x0002d40001207983 */ /* 0x000f280000300800 */
[----:B------:R-:W4:Y:S04]  /*382e0*/  LDL.LU R33, [R1+0x2dc] ;  /* 0x0002dc0001217983 */ /* 0x000f280000300800 */
[----:B---3--:R-:W-:Y:S01]  /*382f0*/  STSM.16.M88.4 [R4], R12 ;  /* 0x0000000c04007844 */ /* 0x008fe20000000200 */
[----:B------:R-:W-:Y:S06]  /*38300*/  BAR.SYNC.DEFER_BLOCKING 0x0 ;  /* 0x0000000000007b1d */ /* 0x000fec0000010000 */
[----:B------:R-:W-:Y:S02]  /*38310*/  LDS.128 R176, [R0] ;  /* 0x0000000000b07984 */ /* 0x000fe40000000c00 */
[----:B------:R-:W-:Y:S01]  /*38320*/  BAR.SYNC.DEFER_BLOCKING 0x0 ;  /* 0x0000000000007b1d */ /* 0x000fe20000010000 */
[----:B------:R-:W-:-:S02]  /*38330*/  IMAD.MOV.U32 R30, RZ, RZ, R76 ;  /* 0x000000ffff1e7224 */ /* 0x000fc400078e004c */
[----:B------:R-:W-:-:S03]  /*38340*/  IMAD.MOV.U32 R31, RZ, RZ, R78 ;  /* 0x000000ffff1f7224 */ /* 0x000fc600078e004e */
[----:B--2---:R-:W-:Y:S02]  /*38350*/  STSM.16.M88.4 [R4], R8 ;  /* 0x0000000804007844 */ /* 0x004fe40000000200 */
[----:B------:R-:W-:Y:S06]  /*38360*/  BAR.SYNC.DEFER_BLOCKING 0x0 ;  /* 0x0000000000007b1d */ /* 0x000fec0000010000 */
[----:B------:R-:W2:Y:S02]  /*38370*/  LDS.128 R172, [R0] ;  /* 0x0000000000ac7984 */ /* 0x000ea40000000c00 */
[----:B------:R-:W-:Y:S06]  /*38380*/  BAR.SYNC.DEFER_BLOCKING 0x0 ;  /* 0x0000000000007b1d */ /* 0x000fec0000010000 */
[----:B----4-:R3:W-:Y:S02]  /*38390*/  STSM.16.M88.4 [R4], R28 ;  /* 0x0000001c04007844 */ /* 0x0107e40000000200 */
[----:B------:R-:W-:Y:S06]  /*383a0*/  BAR.SYNC.DEFER_BLOCKING 0x0 ;  /* 0x0000000000007b1d */ /* 0x000fec0000010000 */
[----:B---3--:R-:W3:Y:S04]  /*383b0*/  LDL.LU R28, [R1+0x2e0] ;  /* 0x0002e000011c7983 */ /* 0x008ee80000300800 */
[----:B------:R-:W3:Y:S04]  /*383c0*/  LDL.LU R29, [R1+0x2e8] ;  /* 0x0002e800011d7983 */ /* 0x000ee80000300800 */
[----:B------:R-:W4:Y:S04]  /*383d0*/  LDL.LU R36, [R1+0x2e4] ;  /* 0x0002e40001247983 */ /* 0x000f280000300800 */
[----:B------:R-:W4:Y:S04]  /*383e0*/  LDL.LU R37, [R1+0x2ec] ;  /* 0x0002ec0001257983 */ /* 0x000f280000300800 */
[----:B------:R-:W2:Y:S04]  /*383f0*/  LDL.LU R40, [R1+0x2f0] ;  /* 0x0002f00001287983 */ /* 0x000ea80000300800 */
[----:B------:R-:W2:Y:S04]  /*38400*/  LDL.LU R41, [R1+0x2f8] ;  /* 0x0002f80001297983 */ /* 0x000ea80000300800 */
[----:B------:R-:W2:Y:S04]  /*38410*/  LDL.LU R44, [R1+0x2f4] ;  /* 0x0002f400012c7983 */ /* 0x000ea80000300800 */
[----:B------:R-:W2:Y:S04]  /*38420*/  LDL.LU R45, [R1+0x2fc] ;  /* 0x0002fc00012d7983 */ /* 0x000ea80000300800 */
[----:B------:R-:W1:Y:S01]  /*38430*/  LDS.128 R12, [R0] ;  /* 0x00000000000c7984 */ /* 0x000e620000000c00 */
[----:B------:R-:W-:-:S02]  /*38440*/  IMAD.MOV.U32 R34, RZ, RZ, R77 ;  /* 0x000000ffff227224 */ /* 0x000fc400078e004d */
[----:B------:R-:W-:Y:S01]  /*38450*/  IMAD.MOV.U32 R35, RZ, RZ, R79 ;  /* 0x000000ffff237224 */ /* 0x000fe200078e004f */
[----:B------:R-:W-:Y:S06]  /*38460*/  BAR.SYNC.DEFER_BLOCKING 0x0 ;  /* 0x0000000000007b1d */ /* 0x000fec0000010000 */
[----:B------:R-:W2:Y:S04]  /*38470*/  LDL.LU R48, [R1+0x300] ;  /* 0x0003000001307983 */ /* 0x000ea80000300800 */
[----:B------:R-:W2:Y:S04]  /*38480*/  LDL.LU R49, [R1+0x308] ;  /* 0x0003080001317983 */ /* 0x000ea80000300800 */
[----:B------:R-:W-:Y:S01]  /*38490*/  STSM.16.M88.4 [R4], R32 ;  /* 0x0000002004007844 */ /* 0x000fe20000000200 */
[----:B------:R-:W-:Y:S01]  /*384a0*/  BAR.SYNC.DEFER_BLOCKING 0x0 ;  /* 0x0000000000007b1d */ /* 0x000fe20000010000 */
[----:B------:R-:W-:-:S02]  /*384b0*/  IMAD.MOV.U32 R30, RZ, RZ, R80 ;  /* 0x000000ffff1e7224 */ /* 0x000fc400078e0050 */
[----:B------:R-:W-:-:S03]  /*384c0*/  IMAD.MOV.U32 R31, RZ, RZ, R82 ;  /* 0x000000ffff1f7224 */ /* 0x000fc600078e0052 */
[----:B------:R-:W1:Y:S02]  /*384d0*/  LDS.128 R8, [R0] ;  /* 0x0000000000087984 */ /* 0x000e640000000c00 */
[----:B------:R-:W-:Y:S01]  /*384e0*/  BAR.SYNC.DEFER_BLOCKING 0x0 ;  /* 0x0000000000007b1d */ /* 0x000fe20000010000 */
[----:B------:R-:W-:Y:S02]  /*384f0*/  IMAD.MOV.U32 R38, RZ, RZ, R81 ;  /* 0x000000ffff267224 */ /* 0x000fe400078e0051 */
[----:B------:R-:W-:Y:S02]  /*38500*/  IMAD.MOV.U32 R39, RZ, RZ, R83 ;  /* 0x000000ffff277224 */ /* 0x000fe400078e0053 */
[----:B------:R-:W-:Y:S02]  /*38510*/  IMAD.MOV.U32 R42, RZ, RZ, R84 ;  /* 0x000000ffff2a7224 */ /* 0x000fe400078e0054 */
[----:B------:R-:W-:Y:S02]  /*38520*/  IMAD.MOV.U32 R43, RZ, RZ, R86 ;  /* 0x000000ffff2b7224 */ /* 0x000fe400078e0056 */
[----:B------:R-:W-:-:S02]  /*38530*/  IMAD.MOV.U32 R46, RZ, RZ, R85 ;  /* 0x000000ffff2e7224 */ /* 0x000fc400078e0055 */
[----:B------:R-:W-:Y:S01]  /*38540*/  IMAD.MOV.U32 R47, RZ, RZ, R87 ;  /* 0x000000ffff2f7224 */ /* 0x000fe200078e0057 */
[----:B------:R-:W-:Y:S01]  /*38550*/  @P1 LOP3.LUT R3, R3, 0x8, RZ, 0xfc, !PT ;  /* 0x0000000803031812 */ /* 0x000fe200078efcff */
[----:B------:R-:W-:-:S03]  /*38560*/  VIADD R27, R5, 0x3 ;  /* 0x00000003051b7836 */ /* 0x000fc60000000000 */
[----:B------:R-:W-:Y:S01]  /*38570*/  LOP3.LUT R3, R3, 0xfffffffb, RZ, 0xc0, !PT ;  /* 0xfffffffb03037812 */ /* 0x000fe200078ec0ff */
[C---:B------:R-:W-:Y:S01]  /*38580*/  VIADD R26, R5.reuse, 0x2 ;  /* 0x00000002051a7836 */ /* 0x040fe20000000000 */
[----:B---3--:R-:W-:Y:S01]  /*38590*/  STSM.16.M88.4 [R4], R28 ;  /* 0x0000001c04007844 */ /* 0x008fe20000000200 */
[----:B------:R-:W-:Y:S06]  /*385a0*/  BAR.SYNC.DEFER_BLOCKING 0x0 ;  /* 0x0000000000007b1d */ /* 0x000fec0000010000 */
[----:B------:R-:W3:Y:S02]  /*385b0*/  LDS.128 R32, [R0] ;  /* 0x0000000000207984 */ /* 0x000ee40000000c00 */
[----:B------:R-:W-:Y:S06]  /*385c0*/  BAR.SYNC.DEFER_BLOCKING 0x0 ;  /* 0x0000000000007b1d */ /* 0x000fec0000010000 */
[----:B----4-:R-:W-:Y:S02]  /*385d0*/  STSM.16.M88.4 [R4], R36 ;  /* 0x0000002404007844 */ /* 0x010fe40000000200 */
[----:B------:R-:W-:Y:S06]  /*385e0*/  BAR.SYNC.DEFER_BLOCKING 0x0 ;  /* 0x0000000000007b1d */ /* 0x000fec0000010000 */
[----:B------:R-:W4:Y:S02]  /*385f0*/  LDS.128 R28, [R0] ;  /* 0x00000000001c7984 */ /* 0x000f240000000c00 */
[----:B------:R-:W-:Y:S06]  /*38600*/  BAR.SYNC.DEFER_BLOCKING 0x0 ;  /* 0x0000000000007b1d */ /* 0x000fec0000010000 */
[----:B--2---:R-:W-:Y:S02]  /*38610*/  STSM.16.M88.4 [R4], R40 ;  /* 0x0000002804007844 */ /* 0x004fe40000000200 */
[----:B------:R-:W-:Y:S06]  /*38620*/  BAR.SYNC.DEFER_BLOCKING 0x0 ;  /* 0x0000000000007b1d */ /* 0x000fec0000010000 */
[----:B------:R-:W2:Y:S02]  /*38630*/  LDS.128 R40, [R0] ;  /* 0x0000000000287984 */ /* 0x000ea40000000c00 */
[----:B------:R-:W-:Y:S06]  /*38640*/  BAR.SYNC.DEFER_BLOCKING 0x0 ;  /* 0x0000000000007b1d */ /* 0x000fec0000010000 */
[----:B------:R1:W-:Y:S02]  /*38650*/  STSM.16.M88.4 [R4], R44 ;  /* 0x0000002c04007844 */ /* 0x0003e40000000200 */
[----:B------:R-:W-:Y:S01]  /*38660*/  BAR.SYNC.DEFER_BLOCKING 0x0 ;  /* 0x0000000000007b1d */ /* 0x000fe20000010000 */
[----:B-1----:R-:W-:-:S05]  /*38670*/  VIADD R44, R5, 0x4 ;  /* 0x00000004052c7836 */ /* 0x002fca0000000000 */
[----:B------:R-:W-:Y:S01]  /*38680*/  ISETP.LT.AND P1, PT, R44, UR56, !P0 ;  /* 0x000000382c007c0c */ /* 0x000fe2000c721270 */
[C---:B------:R-:W-:Y:S02]  /*38690*/  VIADD R45, R5.reuse, 0xc ;  /* 0x0000000c052d7836 */ /* 0x040fe40000000000 */
[----:B------:R-:W-:Y:S01]  /*386a0*/  VIADD R154, R5, 0x3b ;  /* 0x0000003b059a7836 */ /* 0x000fe20000000000 */
[----:B------:R-:W-:Y:S01]  /*386b0*/  LOP3.LUT R25, R25, 0x7fffffff, RZ, 0xc0, !PT ;  /* 0x7fffffff19197812 */ /* 0x000fe200078ec0ff */
[----:B------:R-:W-:Y:S01]  /*386c0*/  VIADD R46, R5, 0xd ;  /* 0x0000000d052e7836 */ /* 0x000fe20000000000 */
[----:B------:R-:W-:Y:S01]  /*386d0*/  ULDC UR56, c[0x0][0x22c] ;  /* 0x00008b0000387ab9 */ /* 0x000fe20000000800 */
[----:B------:R-:W1:Y:S06]  /*386e0*/  LDS.128 R36, [R0] ;  /* 0x0000000000247984 */ /* 0x000e6c0000000c00 */
[----:B------:R-:W-:-:S02]  /*386f0*/  @P1 LOP3.LUT R3, R3, 0x4, RZ, 0xfc, !PT ;  /* 0x0000000403031812 */ /* 0x000fc400078efcff */
[----:B------:R-:W-:Y:S01]  /*38700*/  ISETP.LT.AND P1, PT, R27, UR55, !P0 ;  /* 0x000000371b007c0c */ /* 0x000fe2000c721270 */
[----:B------:R-:W-:Y:S01]  /*38710*/  VIADD R47, R5, 0xe ;  /* 0x0000000e052f7836 */ /* 0x000fe20000000000 */
[----:B------:R-:W-:Y:S01]  /*38720*/  LOP3.LUT R3, R3, 0xfffffffd, RZ, 0xc0, !PT ;  /* 0xfffffffd03037812 */ /* 0x000fe200078ec0ff */
[----:B------:R-:W-:Y:S01]  /*38730*/  IMAD.MOV.U32 R50, RZ, RZ, R88 ;  /* 0x000000ffff327224 */ /* 0x000fe200078e0058 */
[----:B------:R-:W-:-:S09]  /*38740*/  ULDC UR55, c[0x0][0x22c] ;  /* 0x00008b0000377ab9 */ /* 0x000fd20000000800 */
[----:B------:R-:W-:Y:S02]  /*38750*/  @P1 LOP3.LUT R3, R3, 0x2, RZ, 0xfc, !PT ;  /* 0x0000000203031812 */ /* 0x000fe400078efcff */
[----:B------:R-:W-:Y:S01]  /*38760*/  ISETP.LT.AND P1, PT, R26, UR54, !P0 ;  /* 0x000000361a007c0c */ /* 0x000fe2000c721270 */
[----:B------:R-:W-:Y:S01]  /*38770*/  IMAD.MOV.U32 R51, RZ, RZ, R90 ;  /* 0x000000ffff337224 */ /* 0x000fe200078e005a */
[----:B------:R-:W-:Y:S01]  /*38780*/  LOP3.LUT R3, R3, 0xfffffffe, RZ, 0xc0, !PT ;  /* 0xfffffffe03037812 */ /* 0x000fe200078ec0ff */
[----:B------:R-:W-:Y:S01]  /*38790*/  BAR.SYNC.DEFER_BLOCKING 0x0 ;  /* 0x0000000000007b1d */ /* 0x000fe20000010000 */
[C---:B------:R-:W-:Y:S02]  /*387a0*/  VIADD R52, R5.reuse, 0x13 ;  /* 0x0000001305347836 */ /* 0x040fe40000000000 */
[C---:B------:R-:W-:Y:S02]  /*387b0*/  VIADD R53, R5.reuse, 0x14 ;  /* 0x0000001405357836 */ /* 0x040fe40000000000 */
[----:B------:R-:W-:Y:S01]  /*387c0*/  VIADD R54, R5, 0x15 ;  /* 0x0000001505367836 */ /* 0x000fe20000000000 */
[----:B------:R-:W-:-:S04]  /*387d0*/  ULDC UR54, c[0x0][0x22c] ;  /* 0x00008b0000367ab9 */ /* 0x000fc80000000800 */
[----:B------:R-:W-:Y:S02]  /*387e0*/  @P1 LOP3.LUT R3, R3, 0x1, RZ, 0xfc, !PT ;  /* 0x0000000103031812 */ /* 0x000fe400078efcff */
[----:B------:R-:W-:Y:S01]  /*387f0*/  ISETP.LT.AND P1, PT, R2, UR53, !P0 ;  /* 0x0000003502007c0c */ /* 0x000fe2000c721270 */
[----:B------:R-:W-:Y:S01]  /*38800*/  VIADD R55, R5, 0x16 ;  /* 0x0000001605377836 */ /* 0x000fe20000000000 */
[----:B------:R-:W-:-:S11]  /*38810*/  ULDC UR53, c[0x0][0x22c] ;  /* 0x00008b0000357ab9 */ /* 0x000fd60000000800 */
[----:B------:R-:W-:Y:S02]  /*38820*/  @P1 LOP3.LUT R6, R6, 0x8000, RZ, 0xfc, !PT ;  /* 0x0000800006061812 */ /* 0x000fe400078efcff */
[----:B------:R-:W-:Y:S01]  /*38830*/  ISETP.LT.AND P1, PT, R45, UR52, !P0 ;  /* 0x000000342d007c0c */ /* 0x000fe2000c721270 */
[----:B------:R3:W-:Y:S01]  /*38840*/  STSM.16.M88.4 [R4], R48 ;  /* 0x0000003004007844 */ /* 0x0007e20000000200 */
[----:B------:R-:W-:Y:S01]  /*38850*/  VIADD R56, R5, 0x17 ;  /* 0x0000001705387836 */ /* 0x000fe20000000000 */
[----:B------:R-:W-:-:S10]  /*38860*/  ULDC UR52, c[0x0][0x22c] ;  /* 0x00008b0000347ab9 */ /* 0x000fd40000000800 */
[----:B------:R-:W-:Y:S02]  /*38870*/  @P1 LOP3.LUT R20, R20, 0x4000, RZ, 0xfc, !PT ;  /* 0x0000400014141812 */ /* 0x000fe400078efcff */
[----:B------:R-:W-:Y:S01]  /*38880*/  ISETP.LT.AND P1, PT, R46, UR51, !P0 ;  /* 0x000000332e007c0c */ /* 0x000fe2000c721270 */
[C---:B------:R-:W-:Y:S01]  /*38890*/  VIADD R57, R5.reuse, 0x18 ;  /* 0x0000001805397836 */ /* 0x040fe20000000000 */
[----:B------:R-:W-:Y:S01]  /*388a0*/  LOP3.LUT R20, R20, 0xffffdfff, RZ, 0xc0, !PT ;  /* 0xffffdfff14147812 */ /* 0x000fe200078ec0ff */
[----:B---3--:R-:W-:Y:S01]  /*388b0*/  VIADD R48, R5, 0xf ;  /* 0x0000000f05307836 */ /* 0x008fe20000000000 */
[----:B------:R-:W-:-:S09]  /*388c0*/  ULDC UR51, c[0x0][0x22c] ;  /* 0x00008b0000337ab9 */ /* 0x000fd20000000800 */
[----:B------:R-:W-:Y:S02]  /*388d0*/  @P1 LOP3.LUT R20, R20, 0x2000, RZ, 0xfc, !PT ;  /* 0x0000200014141812 */ /* 0x000fe400078efcff */
[----:B------:R-:W-:Y:S01]  /*388e0*/  ISETP.LT.AND P1, PT, R47, UR50, !P0 ;  /* 0x000000322f007c0c */ /* 0x000fe2000c721270 */
[C---:B------:R-:W-:Y:S01]  /*388f0*/  VIADD R49, R5.reuse, 0x10 ;  /* 0x0000001005317836 */ /* 0x040fe20000000000 */
[----:B------:R-:W-:Y:S01]  /*38900*/  LOP3.LUT R20, R20, 0xffffefff, RZ, 0xc0, !PT ;  /* 0xffffefff14147812 */ /* 0x000fe200078ec0ff */
[----:B------:R-:W-:Y:S01]  /*38910*/  VIADD R50, R5, 0x11 ;  /* 0x0000001105327836 */ /* 0x000fe20000000000 */
        /* <DEDUP_REMOVED lines=75> */
[----:B------:R-:W-:Y:S01]  /*38dd0*/  VIADD R81, R5, 0x30 ;  /* 0x0000003005517836 */ /* 0x000fe20000000000 */
[----:B------:R-:W-:-:S11]  /*38de0*/  ULDC UR37, c[0x0][0x22c] ;  /* 0x00008b0000257ab9 */ /* 0x000fd60000000800 */
        /* <DEDUP_REMOVED lines=52> */
[C---:B------:R-:W-:Y:S02]  /*39130*/  VIADD R164, R5.reuse, 0x45 ;  /* 0x0000004505a47836 */ /* 0x040fe40000000000 */
[----:B------:R-:W-:Y:S01]  /*39140*/  VIADD R252, R5, 0x4d ;  /* 0x0000004d05fc7836 */ /* 0x000fe20000000000 */
[----:B------:R-:W-:Y:S01]  /*39150*/  LOP3.LUT R17, R17, 0x7fffffff, RZ, 0xc0, !PT ;  /* 0x7fffffff11117812 */ /* 0x000fe200078ec0ff */
[----:B------:R-:W-:Y:S01]  /*39160*/  VIADD R165, R5, 0x46 ;  /* 0x0000004605a57836 */ /* 0x000fe20000000000 */
[----:B------:R-:W-:-:S05]  /*39170*/  ULDC UR28, c[0x0][0x22c] ;  /* 0x00008b00001c7ab9 */ /* 0x000fca0000000800 */
        /* <DEDUP_REMOVED lines=129> */
[----:B------:R-:W-:Y:S01]  /*39990*/  LOP3.LUT R18, R18, 0xfffffffe, RZ, 0xc0, !PT ;  /* 0xfffffffe12127812 */ /* 0x000fe200078ec0ff */
[----:B------:R-:W-:-:S10]  /*399a0*/  ULDC UR4, c[0x0][0x22c] ;  /* 0x00008b0000047ab9 */ /* 0x000fd40000000800 */
[----:B------:R-:W-:Y:S02]  /*399b0*/  @P1 LOP3.LUT R18, R18, 0x1, RZ, 0xfc, !PT ;  /* 0x0000000112121812 */ /* 0x000fe400078efcff */
[----:B------:R-:W-:Y:S01]  /*399c0*/  ISETP.LT.AND P1, PT, R154, UR61, !P0 ;  /* 0x0000003d9a007c0c */ /* 0x000fe2000c721270 */
[----:B------:R-:W-:Y:S01]  /*399d0*/  VIADD R93, R5, 0x73 ;  /* 0x00000073055d7836 */ /* 0x000fe20000000000 */
[----:B------:R-:W-:-:S11]  /*399e0*/  ULDC UR61, c[0x0][0x22c] ;  /* 0x00008b00003d7ab9 */ /* 0x000fd60000000800 */
        /* <DEDUP_REMOVED lines=22> */
[----:B------:R-:W-:Y:S01]  /*39b50*/  ULDC UR56, c[0x0][0x22c] ;  /* 0x00008b0000387ab9 */ /* 0x000fe20000000800 */
[----:B------:R-:W-:-:S11]  /*39b60*/  LOP3.LUT R25, R25, 0xfbffffff, RZ, 0xc0, !PT ;  /* 0xfbffffff19197812 */ /* 0x000fd600078ec0ff */
        /* <DEDUP_REMOVED lines=19> */
[----:B------:R-:W-:Y:S02]  /*39ca0*/  ISETP.LT.AND P1, PT, R164, UR51, !P0 ;  /* 0x00000033a4007c0c */ /* 0x000fe4000c721270 */
[----:B------:R-:W-:Y:S01]  /*39cb0*/  LOP3.LUT R7, R7, 0x7fffffff, RZ, 0xc0, !PT ;  /* 0x7fffffff07077812 */ /* 0x000fe200078ec0ff */
[----:B------:R-:W-:Y:S01]  /*39cc0*/  VIADD R47, R5, 0x7d ;  /* 0x0000007d052f7836 */ /* 0x000fe20000000000 */
[----:B------:R-:W-:Y:S01]  /*39cd0*/  LOP3.LUT R25, R25, 0xffdfffff, RZ, 0xc0, !PT ;  /* 0xffdfffff19197812 */ /* 0x000fe200078ec0ff */
[----:B------:R-:W-:-:S08]  /*39ce0*/  ULDC UR51, c[0x0][0x22c] ;  /* 0x00008b0000337ab9 */ /* 0x000fd00000000800 */
        /* <DEDUP_REMOVED lines=249> */
[----:B------:R-:W-:Y:S01]  /*3ac80*/  VIADD R159, R5, 0xaf ;  /* 0x000000af059f7836 */ /* 0x000fe20000000000 */
[----:B------:R-:W-:Y:S01]  /*3ac90*/  ISETP.LT.AND P2, PT, R155, UR61, !P0 ;  /* 0x0000003d9b007c0c */ /* 0x000fe2000c741270 */
[----:B------:R-:W-:Y:S01]  /*3aca0*/  ULDC UR57, c[0x0][0x22c] ;  /* 0x00008b0000397ab9 */ /* 0x000fe20000000800 */
[----:B------:R-:W-:Y:S01]  /*3acb0*/  VIADD R160, R5, 0xb0 ;  /* 0x000000b005a07836 */ /* 0x000fe20000000000 */
[----:B------:R-:W-:Y:S01]  /*3acc0*/  LOP3.LUT R19, R19, 0x7fffffff, RZ, 0xc0, !PT ;  /* 0x7fffffff13137812 */ /* 0x000fe200078ec0ff */
[----:B------:R-:W-:Y:S01]  /*3acd0*/  VIADD R161, R5, 0xb1 ;  /* 0x000000b105a17836 */ /* 0x000fe20000000000 */
[----:B------:R-:W-:-:S04]  /*3ace0*/  ULDC UR61, c[0x0][0x22c] ;  /* 0x00008b00003d7ab9 */ /* 0x000fc80000000800 */
        /* <DEDUP_REMOVED lines=129> */
[----:B------:R-:W-:-:S09]  /*3b500*/  ULDC UR31, c[0x0][0x22c] ;  /* 0x00008b00001f7ab9 */ /* 0x000fd20000000800 */
        /* <DEDUP_REMOVED lines=125> */
[C---:B------:R-:W-:Y:S01]  /*3bce0*/  VIADD R134, R5.reuse, 0xe3 ;  /* 0x000000e305867836 */ /* 0x040fe20000000000 */
[----:B------:R-:W-:Y:S01]  /*3bcf0*/  LOP3.LUT R24, R24, 0xffff7fff, RZ, 0xc0, !PT ;  /* 0xffff7fff18187812 */ /* 0x000fe200078ec0ff */
[----:B------:R-:W-:Y:S01]  /*3bd00*/  VIADD R133, R5, 0xe4 ;  /* 0x000000e405857836 */ /* 0x000fe20000000000 */
[----:B------:R-:W-:Y:S02]  /*3bd10*/  ULDC UR60, c[0x0][0x22c] ;  /* 0x00008b00003c7ab9 */ /* 0x000fe40000000800 */
[----:B------:R-:W-:Y:S02]  /*3bd20*/  @P2 LOP3.LUT R24, R24, 0x8000, RZ, 0xfc, !PT ;  /* 0x0000800018182812 */ /* 0x000fe400078efcff */
[----:B------:R-:W-:Y:S01]  /*3bd30*/  ISETP.LT.AND P2, PT, R157, UR59, !P0 ;  /* 0x0000003b9d007c0c */ /* 0x000fe2000c741270 */
[C---:B------:R-:W-:Y:S01]  /*3bd40*/  VIADD R132, R5.reuse, 0xe5 ;  /* 0x000000e505847836 */ /* 0x040fe20000000000 */
[----:B------:R-:W-:Y:S01]  /*3bd50*/  LOP3.LUT R24, R24, 0xffffbfff, RZ, 0xc0, !PT ;  /* 0xffffbfff18187812 */ /* 0x000fe200078ec0ff */
[----:B------:R-:W-:Y:S01]  /*3bd60*/  VIADD R131, R5, 0xe6 ;  /* 0x000000e605837836 */ /* 0x000fe20000000000 */
[----:B------:R-:W-:-:S02]  /*3bd70*/  ULDC UR59, c[0x0][0x22c] ;  /* 0x00008b00003b7ab9 */ /* 0x000fc40000000800 */
        /* <DEDUP_REMOVED lines=86> */
[----:B------:R-:W-:Y:S01]  /*3c2e0*/  VIADD R99, R5, 0x103 ;  /* 0x0000010305637836 */ /* 0x000fe20000000000 */
[----:B------:R-:W-:-:S03]  /*3c2f0*/  ULDC UR44, c[0x0][0x22c] ;  /* 0x00008b00002c7ab9 */ /* 0x000fc60000000800 */
[----:B------:R-:W-:Y:S02]  /*3c300*/  @P2 LOP3.LUT R19, R19, 0x80000000, RZ, 0xfc, !PT ;  /* 0x8000000013132812 */ /* 0x000fe400078efcff */
[----:B------:R-:W-:Y:S01]  /*3c310*/  ISETP.LT.AND P2, PT, R241, UR43, !P0 ;  /* 0x0000002bf1007c0c */ /* 0x000fe2000c741270 */
[----:B------:R-:W-:Y:S01]  /*3c320*/  VIADD R97, R5, 0x104 ;  /* 0x0000010405617836 */ /* 0x000fe20000000000 */
[----:B------:R-:W-:Y:S01]  /*3c330*/  LOP3.LUT R19, R19, 0xbfffffff, RZ, 0xc0, !PT ;  /* 0xbfffffff13137812 */ /* 0x000fe200078ec0ff */
[----:B------:R-:W3:Y:S01]  /*3c340*/  LDL.LU R241, [R1+0x198c] ;  /* 0x00198c0001f17983 */ /* 0x000ee20000300800 */
[----:B------:R-:W-:Y:S01]  /*3c350*/  VIADD R95, R5, 0x105 ;  /* 0x00000105055f7836 */ /* 0x000fe20000000000 */
[----:B------:R-:W-:Y:S01]  /*3c360*/  ULDC UR43, c[0x0][0x22c] ;  /* 0x00008b00002b7ab9 */ /* 0x000fe20000000800 */
[----:B------:R-:W-:Y:S02]  /*3c370*/  @P1 LOP3.LUT R19, R19, 0x40000000, RZ, 0xfc, !PT ;  /* 0x4000000013131812 */ /* 0x000fe400078efcff */
[----:B------:R-:W-:Y:S01]  /*3c380*/  ISETP.LT.AND P1, PT, R242, UR42, !P0 ;  /* 0x0000002af2007c0c */ /* 0x000fe2000c721270 */
[----:B------:R-:W-:Y:S01]  /*3c390*/  VIADD R93, R5, 0x106 ;  /* 0x00000106055d7836 */ /* 0x000fe20000000000 */
[----:B------:R-:W-:Y:S01]  /*3c3a0*/  LOP3.LUT R19, R19, 0xdfffffff, RZ, 0xc0, !PT ;  /* 0xdfffffff13137812 */ /* 0x000fe200078ec0ff */
[----:B------:R-:W3:Y:S01]  /*3c3b0*/  LDL.LU R242, [R1+0x1988] ;  /* 0x0019880001f27983 */ /* 0x000ee20000300800 */
[----:B------:R-:W-:Y:S01]  /*3c3c0*/  VIADD R92, R5, 0x107 ;  /* 0x00000107055c7836 */ /* 0x000fe20000000000 */
[----:B------:R-:W-:Y:S01]  /*3c3d0*/  ULDC UR42, c[0x0][0x22c] ;  /* 0x00008b00002a7ab9 */ /* 0x000fe20000000800 */
[----:B------:R-:W-:-:S02]  /*3c3e0*/  @P2 LOP3.LUT R19, R19, 0x20000000, RZ, 0xfc, !PT ;  /* 0x2000000013132812 */ /* 0x000fc400078efcff */
        /* <DEDUP_REMOVED lines=66> */
[----:B------:R-:W4:Y:S01]  /*3c810*/  LDL.LU R94, [R1+0x1960] ;  /* 0x00196000015e7983 */ /* 0x000f220000300800 */
[----:B------:R-:W-:Y:S01]  /*3c820*/  VIADD R58, R5, 0x11b ;  /* 0x0000011b053a7836 */ /* 0x000fe20000000000 */
[----:B------:R-:W-:Y:S01]  /*3c830*/  ULDC UR32, c[0x0][0x22c] ;  /* 0x00008b0000207ab9 */ /* 0x000fe20000000800 */
[----:B------:R-:W-:-:S04]  /*3c840*/  @P2 LOP3.LUT R19, R19, 0x80000, RZ, 0xfc, !PT ;  /* 0x0008000013132812 */ /* 0x000fc800078efcff */
[----:B------:R-:W-:Y:S02]  /*3c850*/  LOP3.LUT R19, R19, 0xfffbffff, RZ, 0xc0, !PT ;  /* 0xfffbffff13137812 */ /* 0x000fe400078ec0ff */
[----:B------:R-:W-:Y:S01]  /*3c860*/  ISETP.LT.AND P2, PT, R96, UR31, !P0 ;  /* 0x0000001f60007c0c */ /* 0x000fe2000c741270 */
[----:B------:R-:W-:Y:S01]  /*3c870*/  VIADD R59, R5, 0x11c ;  /* 0x0000011c053b7836 */ /* 0x000fe20000000000 */
[----:B------:R-:W-:Y:S01]  /*3c880*/  @P1 LOP3.LUT R19, R19, 0x40000, RZ, 0xfc, !PT ;  /* 0x0004000013131812 */ /* 0x000fe200078efcff */
[----:B------:R-:W2:Y:S01]  /*3c890*/  LDL.LU R96, [R1+0x195c] ;  /* 0x00195c0001607983 */ /* 0x000ea20000300800 */
[----:B------:R-:W-:Y:S01]  /*3c8a0*/  ISETP.LT.AND P1, PT, R16, UR30, !P0 ;  /* 0x0000001e10007c0c */ /* 0x000fe2000c721270 */
[----:B------:R-:W-:Y:S01]  /*3c8b0*/  VIADD R60, R5, 0x11d ;  /* 0x0000011d053c7836 */ /* 0x000fe20000000000 */
[----:B------:R-:W-:Y:S01]  /*3c8c0*/  LOP3.LUT R19, R19, 0xfffdffff, RZ, 0xc0, !PT ;  /* 0xfffdffff13137812 */ /* 0x000fe200078ec0ff */
[----:B------:R-:W3:Y:S01]  /*3c8d0*/  LDL.LU R16, [R1+0x1958] ;  /* 0x0019580001107983 */ /* 0x000ee20000300800 */
[C---:B------:R-:W-:Y:S01]  /*3c8e0*/  VIADD R61, R5.reuse, 0x11e ;  /* 0x0000011e053d7836 */ /* 0x040fe20000000000 */
[----:B------:R-:W-:Y:S01]  /*3c8f0*/  ULDC UR31, c[0x0][0x22c] ;  /* 0x00008b00001f7ab9 */ /* 0x000fe20000000800 */
[----:B------:R-:W-:Y:S01]  /*3c900*/  VIADD R62, R5, 0x11f ;  /* 0x0000011f053e7836 */ /* 0x000fe20000000000 */
[----:B------:R-:W-:-:S02]  /*3c910*/  ULDC UR30, c[0x0][0x22c] ;  /* 0x00008b00001e7ab9 */ /* 0x000fc40000000800 */
[----:B------:R-:W-:Y:S02]  /*3c920*/  @P2 LOP3.LUT R19, R19, 0x20000, RZ, 0xfc, !PT ;  /* 0x0002000013132812 */ /* 0x000fe400078efcff */
[----:B------:R-:W-:Y:S01]  /*3c930*/  ISETP.LT.AND P2, PT, R21, UR29, !P0 ;  /* 0x0000001d15007c0c */ /* 0x000fe2000c741270 */
[----:B------:R-:W-:Y:S01]  /*3c940*/  VIADD R63, R5, 0x120 ;  /* 0x00000120053f7836 */ /* 0x000fe20000000000 */
[----:B------:R-:W-:Y:S01]  /*3c950*/  LOP3.LUT R19, R19, 0xfffeffff, RZ, 0xc0, !PT ;  /* 0xfffeffff13137812 */ /* 0x000fe200078ec0ff */
[----:B------:R-:W4:Y:S01]  /*3c960*/  LDL.LU R21, [R1+0x1954] ;  /* 0x0019540001157983 */ /* 0x000f220000300800 */
[----:B------:R-:W-:Y:S01]  /*3c970*/  VIADD R64, R5, 0x121 ;  /* 0x0000012105407836 */ /* 0x000fe20000000000 */
[----:B------:R-:W-:Y:S01]  /*3c980*/  ULDC UR29, c[0x0][0x22c] ;  /* 0x00008b00001d7ab9 */ /* 0x000fe20000000800 */
[----:B------:R-:W-:Y:S02]  /*3c990*/  @P1 LOP3.LUT R19, R19, 0x10000, RZ, 0xfc, !PT ;  /* 0x0001000013131812 */ /* 0x000fe400078efcff */
[----:B------:R-:W-:Y:S01]  /*3c9a0*/  ISETP.LT.AND P1, PT, R98, UR28, !P0 ;  /* 0x0000001c62007c0c */ /* 0x000fe2000c721270 */
[----:B------:R-:W-:Y:S01]  /*3c9b0*/  VIADD R65, R5, 0x122 ;  /* 0x0000012205417836 */ /* 0x000fe20000000000 */
[----:B------:R-:W-:Y:S01]  /*3c9c0*/  LOP3.LUT R19, R19, 0xffff7fff, RZ, 0xc0, !PT ;  /* 0xffff7fff13137812 */ /* 0x000fe200078ec0ff */
[----:B------:R-:W-:Y:S01]  /*3c9d0*/  VIADD R66, R5, 0x123 ;  /* 0x0000012305427836 */ /* 0x000fe20000000000 */
[----:B------:R-:W-:Y:S01]  /*3c9e0*/  MOV R98, UR11 ;  /* 0x0000000b00627c02 */ /* 0x000fe20008000f00 */
[----:B------:R-:W-:Y:S01]  /*3c9f0*/  ULDC UR11, c[0x0][0x22c] ;  /* 0x00008b00000b7ab9 */ /* 0x000fe20000000800 */
[----:B------:R-:W-:Y:S01]  /*3ca00*/  @P2 LOP3.LUT R19, R19, 0x8000, RZ, 0xfc, !PT ;  /* 0x0000800013132812 */ /* 0x000fe200078efcff */
[----:B------:R-:W-:Y:S01]  /*3ca10*/  VIADD R67, R5, 0x124 ;  /* 0x0000012405437836 */ /* 0x000fe20000000000 */
[----:B------:R-:W-:-:S02]  /*3ca20*/  ULDC UR28, c[0x0][0x22c] ;  /* 0x00008b00001c7ab9 */ /* 0x000fc40000000800 */
[----:B------:R-:W-:-:S04]  /*3ca30*/  LOP3.LUT R19, R19, 0xffffbfff, RZ, 0xc0, !PT ;  /* 0xffffbfff13137812 */ /* 0x000fc800078ec0ff */
[----:B------:R-:W-:Y:S02]  /*3ca40*/  @P1 LOP3.LUT R19, R19, 0x4000, RZ, 0xfc, !PT ;  /* 0x0000400013131812 */ /* 0x000fe400078efcff */
[----:B------:R-:W-:Y:S01]  /*3ca50*/  ISETP.LT.AND P1, PT, R100, UR27, !P0 ;  /* 0x0000001b64007c0c */ /* 0x000fe2000c721270 */
[----:B------:R-:W-:Y:S01]  /*3ca60*/  VIADD R68, R5, 0x125 ;  /* 0x0000012505447836 */ /* 0x000fe20000000000 */
[----:B------:R-:W-:Y:S01]  /*3ca70*/  LOP3.LUT R19, R19, 0xffffdfff, RZ, 0xc0, !PT ;  /* 0xffffdfff13137812 */ /* 0x000fe200078ec0ff */
[C---:B------:R-:W-:Y:S01]  /*3ca80*/  VIADD R69, R5.reuse, 0x126 ;  /* 0x0000012605457836 */ /* 0x040fe20000000000 */
[----:B------:R-:W-:Y:S01]  /*3ca90*/  MOV R100, UR10 ;  /* 0x0000000a00647c02 */ /* 0x000fe20008000f00 */
[----:B------:R-:W-:Y:S01]  /*3caa0*/  ULDC UR10, c[0x0][0x22c] ;  /* 0x00008b00000a7ab9 */ /* 0x000fe20000000800 */
[----:B------:R-:W-:Y:S01]  /*3cab0*/  VIADD R70, R5, 0x127 ;  /* 0x0000012705467836 */ /* 0x000fe20000000000 */
[----:B------:R-:W-:-:S06]  /*3cac0*/  ULDC UR27, c[0x0][0x22c] ;  /* 0x00008b00001b7ab9 */ /* 0x000fcc0000000800 */
[----:B------:R-:W-:Y:S02]  /*3cad0*/  @P1 LOP3.LUT R19, R19, 0x2000, RZ, 0xfc, !PT ;  /* 0x0000200013131812 */ /* 0x000fe400078efcff */
[----:B------:R-:W-:Y:S01]  /*3cae0*/  ISETP.LT.AND P1, PT, R102, UR26, !P0 ;  /* 0x0000001a66007c0c */ /* 0x000fe2000c721270 */
[----:B------:R-:W-:Y:S01]  /*3caf0*/  VIADD R71, R5, 0x128 ;  /* 0x0000012805477836 */ /* 0x000fe20000000000 */
[----:B------:R-:W-:Y:S01]  /*3cb00*/  LOP3.LUT R19, R19, 0xffffefff, RZ, 0xc0, !PT ;  /* 0xffffefff13137812 */ /* 0x000fe200078ec0ff */
[----:B------:R-:W-:Y:S01]  /*3cb10*/  VIADD R72, R5, 0x129 ;  /* 0x0000012905487836 */ /* 0x000fe20000000000 */
[----:B------:R-:W-:Y:S01]  /*3cb20*/  MOV R102, UR61 ;  /* 0x0000003d00667c02 */ /* 0x000fe20008000f00 */
[----:B------:R-:W-:Y:S01]  /*3cb30*/  ULDC UR61, c[0x0][0x22c] ;  /* 0x00008b00003d7ab9 */ /* 0x000fe20000000800 */
[----:B------:R-:W-:Y:S01]  /*3cb40*/  ISETP.LT.AND P2, PT, R131, UR10, !P0 ;  /* 0x0000000a83007c0c */ /* 0x000fe2000c741270 */
[----:B------:R-:W-:Y:S01]  /*3cb50*/  ULDC UR10, c[0x0][0x22c] ;  /* 0x00008b00000a7ab9 */ /* 0x000fe20000000800 */
[----:B------:R-:W-:-:S05]  /*3cb60*/  ULDC UR26, c[0x0][0x22c] ;  /* 0x00008b00001a7ab9 */ /* 0x000fca0000000800 */
        /* <DEDUP_REMOVED lines=9> */
[----:B------:R-:W2:Y:S01]  /*3cc00*/  LDL.LU R22, [R1+0x1950] ;  /* 0x0019500001167983 */ /* 0x000ea20000300800 */
        /* <DEDUP_REMOVED lines=9> */
[----:B------:R-:W2:Y:S01]  /*3cca0*/  LDL.LU R23, [R1+0x194c] ;  /* 0x00194c0001177983 */ /* 0x000ea20000300800 */
[----:B------:R-:W-:-:S09]  /*3ccb0*/  ULDC UR23, c[0x0][0x22c] ;  /* 0x00008b0000177ab9 */ /* 0x000fd20000000800 */
[----:B------:R-:W-:Y:S02]  /*3ccc0*/  @P1 LOP3.LUT R19, R19, 0x200, RZ, 0xfc, !PT ;  /* 0x0000020013131812 */ /* 0x000fe400078efcff */
[----:B------:R-:W-:Y:S01]  /*3ccd0*/  ISETP.LT.AND P1, PT, R151, UR22, !P0 ;  /* 0x0000001697007c0c */ /* 0x000fe2000c721270 */
[----:B------:R-:W-:Y:S01]  /*3cce0*/  VIADD R76, R5, 0x12d ;  /* 0x0000012d054c7836 */ /* 0x000fe20000000000 */
[----:B------:R-:W-:Y:S01]  /*3ccf0*/  LOP3.LUT R19, R19, 0xfffffeff, RZ, 0xc0, !PT ;  /* 0xfffffeff13137812 */ /* 0x000fe200078ec0ff */
[----:B------:R-:W-:Y:S01]  /*3cd00*/  ULDC UR22, c[0x0][0x22c] ;  /* 0x00008b0000167ab9 */ /* 0x000fe20000000800 */
[----:B------:R-:W-:Y:S01]  /*3cd10*/  VIADD R77, R5, 0x12e ;  /* 0x0000012e054d7836 */ /* 0x000fe20000000000 */
[----:B------:R-:W2:Y:S08]  /*3cd20*/  LDL.LU R151, [R1+0x1948] ;  /* 0x0019480001977983 */ /* 0x000eb00000300800 */
[----:B------:R-:W-:-:S02]  /*3cd30*/  @P1 LOP3.LUT R19, R19, 0x100, RZ, 0xfc, !PT ;  /* 0x0000010013131812 */ /* 0x000fc400078efcff */
[----:B------:R-:W-:Y:S01]  /*3cd40*/  ISETP.LT.AND P1, PT, R150, UR21, !P0 ;  /* 0x0000001596007c0c */ /* 0x000fe2000c721270 */
[----:B------:R-:W-:Y:S01]  /*3cd50*/  ULDC UR21, c[0x0][0x22c] ;  /* 0x00008b0000157ab9 */ /* 0x000fe20000000800 */
[----:B------:R-:W-:Y:S01]  /*3cd60*/  LOP3.LUT R19, R19, 0xffffff7f, RZ, 0xc0, !PT ;  /* 0xffffff7f13137812 */ /* 0x000fe200078ec0ff */
[----:B------:R-:W-:Y:S01]  /*3cd70*/  VIADD R78, R5, 0x12f ;  /* 0x0000012f054e7836 */ /* 0x000fe20000000000 */
[----:B------:R-:W2:Y:S09]  /*3cd80*/  LDL.LU R150, [R1+0x1944] ;  /* 0x0019440001967983 */ /* 0x000eb20000300800 */
        /* <DEDUP_REMOVED lines=45> */
[----:B------:R-:W-:Y:S01]  /*3d060*/  VIADD R86, R5, 0x137 ;  /* 0x0000013705567836 */ /* 0x000fe20000000000 */
[----:B------:R-:W2:Y:S01]  /*3d070*/  LDL.LU R142, [R1+0x1924] ;  /* 0x00192400018e7983 */ /* 0x000ea20000300800 */
[----:B---3--:R-:W-:-:S09]  /*3d080*/  LOP3.LUT R16, R16, 0x7fffffff, RZ, 0xc0, !PT ;  /* 0x7fffffff10107812 */ /* 0x008fd200078ec0ff */
[----:B------:R-:W-:Y:S02]  /*3d090*/  @P1 LOP3.LUT R16, R16, 0x80000000, RZ, 0xfc, !PT ;  /* 0x8000000010101812 */ /* 0x000fe400078efcff */
[----:B------:R-:W-:Y:S01]  /*3d0a0*/  ISETP.LT.AND P1, PT, R141, UR12, !P0 ;  /* 0x0000000c8d007c0c */ /* 0x000fe2000c721270 */
[----:B------:R-:W-:Y:S01]  /*3d0b0*/  ULDC UR12, c[0x0][0x22c] ;  /* 0x00008b00000c7ab9 */ /* 0x000fe20000000800 */
[----:B------:R-:W-:Y:S01]  /*3d0c0*/  LOP3.LUT R16, R16, 0xbfffffff, RZ, 0xc0, !PT ;  /* 0xbfffffff10107812 */ /* 0x000fe200078ec0ff */
[----:B------:R-:W-:Y:S01]  /*3d0d0*/  VIADD R87, R5, 0x138 ;  /* 0x0000013805577836 */ /* 0x000fe20000000000 */
[----:B------:R-:W3:Y:S09]  /*3d0e0*/  LDL.LU R141, [R1+0x1920] ;  /* 0x00192000018d7983 */ /* 0x000ef20000300800 */
[----:B------:R-:W-:-:S02]  /*3d0f0*/  @P1 LOP3.LUT R16, R16, 0x40000000, RZ, 0xfc, !PT ;  /* 0x4000000010101812 */ /* 0x000fc400078efcff */
[----:B------:R-:W-:Y:S01]  /*3d100*/  ISETP.LT.AND P1, PT, R140, UR9, !P0 ;  /* 0x000000098c007c0c */ /* 0x000fe2000c721270 */
[----:B------:R-:W-:Y:S01]  /*3d110*/  ULDC UR9, c[0x0][0x22c] ;  /* 0x00008b0000097ab9 */ /* 0x000fe20000000800 */
[----:B------:R-:W-:Y:S01]  /*3d120*/  LOP3.LUT R16, R16, 0xdfffffff, RZ, 0xc0, !PT ;  /* 0xdfffffff10107812 */ /* 0x000fe200078ec0ff */
[----:B------:R-:W-:Y:S01]  /*3d130*/  VIADD R88, R5, 0x139 ;  /* 0x0000013905587836 */ /* 0x000fe20000000000 */
[----:B----4-:R-:W-:Y:S01]  /*3d140*/  LOP3.LUT R21, R21, 0x7fffffff, RZ, 0xc0, !PT ;  /* 0x7fffffff15157812 */ /* 0x010fe200078ec0ff */
[----:B------:R-:W-:Y:S01]  /*3d150*/  VIADD R90, R5, 0x13a ;  /* 0x0000013a055a7836 */ /* 0x000fe20000000000 */
[----:B------:R-:W4:Y:S07]  /*3d160*/  LDL.LU R140, [R1+0x191c] ;  /* 0x00191c00018c7983 */ /* 0x000f2e0000300800 */
[----:B------:R-:W-:-:S02]  /*3d170*/  @P1 LOP3.LUT R16, R16, 0x20000000, RZ, 0xfc, !PT ;  /* 0x2000000010101812 */ /* 0x000fc400078efcff */
        /* <DEDUP_REMOVED lines=10> */
[----:B------:R-:W4:Y:S09]  /*3d220*/  LDL.LU R138, [R1+0x1914] ;  /* 0x00191400018a7983 */ /* 0x000f320000300800 */
        /* <DEDUP_REMOVED lines=10> */
[C---:B------:R-:W-:Y:S01]  /*3d2d0*/  VIADD R155, R5.reuse, 0x13e ;  /* 0x0000013e059b7836 */ /* 0x040fe20000000000 */
[----:B--2---:R-:W-:Y:S01]  /*3d2e0*/  LOP3.LUT R22, R22, 0x7fffffff, RZ, 0xc0, !PT ;  /* 0x7fffffff16167812 */ /* 0x004fe200078ec0ff */
[----:B------:R-:W-:Y:S01]  /*3d2f0*/  VIADD R156, R5, 0x13f ;  /* 0x0000013f059c7836 */ /* 0x000fe20000000000 */
[----:B------:R-:W2:Y:S07]  /*3d300*/  LDL.LU R136, [R1+0x190c] ;  /* 0x00190c0001887983 */ /* 0x000eae0000300800 */
[----:B------:R-:W-:-:S02]  /*3d310*/  @P1 LOP3.LUT R16, R16, 0x2000000, RZ, 0xfc, !PT ;  /* 0x0200000010101812 */ /* 0x000fc400078efcff */
[----:B------:R-:W-:Y:S01]  /*3d320*/  ISETP.LT.AND P1, PT, R135, UR4, !P0 ;  /* 0x0000000487007c0c */ /* 0x000fe2000c721270 */
[----:B------:R-:W-:Y:S01]  /*3d330*/  ULDC UR4, c[0x0][0x22c] ;  /* 0x00008b0000047ab9 */ /* 0x000fe20000000800 */
[----:B------:R-:W-:Y:S01]  /*3d340*/  LOP3.LUT R16, R16, 0xfeffffff, RZ, 0xc0, !PT ;  /* 0xfeffffff10107812 */ /* 0x000fe200078ec0ff */
[----:B------:R-:W-:Y:S01]  /*3d350*/  VIADD R157, R5, 0x140 ;  /* 0x00000140059d7836 */ /* 0x000fe20000000000 */
[----:B------:R-:W-:Y:S01]  /*3d360*/  LOP3.LUT R23, R23, 0x7fffffff, RZ, 0xc0, !PT ;  /* 0x7fffffff17177812 */ /* 0x000fe200078ec0ff */
[----:B------:R-:W-:Y:S01]  /*3d370*/  VIADD R158, R5, 0x141 ;  /* 0x00000141059e7836 */ /* 0x000fe20000000000 */
[----:B------:R-:W4:Y:S07]  /*3d380*/  LDL.LU R135, [R1+0x1908] ;  /* 0x0019080001877983 */ /* 0x000f2e0000300800 */
        /* <DEDUP_REMOVED lines=10> */
[C---:B------:R-:W-:Y:S01]  /*3d430*/  VIADD R160, R5.reuse, 0x143 ;  /* 0x0000014305a07836 */ /* 0x040fe20000000000 */
[----:B------:R-:W3:Y:S01]  /*3d440*/  LDL.LU R133, [R1+0x1900] ;  /* 0x0019000001857983 */ /* 0x000ee20000300800 */
[C---:B------:R-:W-:Y:S02]  /*3d450*/  VIADD R161, R5.reuse, 0x144 ;  /* 0x0000014405a17836 */ /* 0x040fe40000000000 */
[C---:B------:R-:W-:Y:S01]  /*3d460*/  VIADD R162, R5.reuse, 0x145 ;  /* 0x0000014505a27836 */ /* 0x040fe20000000000 */
[----:B------:R-:W2:Y:S01]  /*3d470*/  LDL.LU R132, [R1+0x18fc] ;  /* 0x0018fc0001847983 */ /* 0x000ea20000300800 */
[C---:B------:R-:W-:Y:S02]  /*3d480*/  VIADD R163, R5.reuse, 0x146 ;  /* 0x0000014605a37836 */ /* 0x040fe40000000000 */
[----:B------:R-:W-:Y:S01]  /*3d490*/  VIADD R164, R5, 0x147 ;  /* 0x0000014705a47836 */ /* 0x000fe20000000000 */
[----:B------:R-:W2:Y:S01]  /*3d4a0*/  LDL.LU R131, [R1+0x18f8] ;  /* 0x0018f80001837983 */ /* 0x000ea20000300800 */
[----:B------:R-:W-:-:S04]  /*3d4b0*/  @P1 LOP3.LUT R16, R16, 0x400000, RZ, 0xfc, !PT ;  /* 0x0040000010101812 */ /* 0x000fc800078efcff */
[----:B------:R-:W-:-:S04]  /*3d4c0*/  LOP3.LUT R16, R16, 0xffdfffff, RZ, 0xc0, !PT ;  /* 0xffdfffff10107812 */ /* 0x000fc800078ec0ff */
[----:B------:R-:W-:Y:S02]  /*3d4d0*/  @P3 LOP3.LUT R16, R16, 0x200000, RZ, 0xfc, !PT ;  /* 0x0020000010103812 */ /* 0x000fe400078efcff */
[----:B------:R-:W-:Y:S01]  /*3d4e0*/  ISETP.LT.AND P1, PT, R130, UR11, !P0 ;  /* 0x0000000b82007c0c */ /* 0x000fe2000c721270 */
[----:B------:R-:W-:Y:S01]  /*3d4f0*/  ULDC UR11, c[0x0][0x22c] ;  /* 0x00008b00000b7ab9 */ /* 0x000fe20000000800 */
[----:B------:R-:W-:Y:S01]  /*3d500*/  LOP3.LUT R16, R16, 0xffefffff, RZ, 0xc0, !PT ;  /* 0xffefffff10107812 */ /* 0x000fe200078ec0ff */
[----:B------:R-:W-:Y:S01]  /*3d510*/  VIADD R165, R5, 0x148 ;  /* 0x0000014805a57836 */ /* 0x000fe20000000000 */
[----:B------:R-:W-:Y:S01]  /*3d520*/  ISETP.LT.AND P3, PT, R128, UR61, !P0 ;  /* 0x0000003d80007c0c */ /* 0x000fe2000c761270 */
[----:B------:R-:W-:Y:S01]  /*3d530*/  ULDC UR61, c[0x0][0x22c] ;  /* 0x00008b00003d7ab9 */ /* 0x000fe20000000800 */
[----:B------:R-:W-:Y:S01]  /*3d540*/  @P2 LOP3.LUT R16, R16, 0x100000, RZ, 0xfc, !PT ;  /* 0x0010000010102812 */ /* 0x000fe200078efcff */
[----:B------:R-:W2:Y:S03]  /*3d550*/  LDL.LU R130, [R1+0x18f4] ;  /* 0x0018f40001827983 */ /* 0x000ea60000300800 */
        /* <DEDUP_REMOVED lines=8> */
[----:B------:R-:W2:Y:S04]  /*3d5e0*/  LDL.LU R129, [R1+0x18f0] ;  /* 0x0018f00001817983 */ /* 0x000ea80000300800 */
[----:B------:R-:W2:Y:S03]  /*3d5f0*/  LDL.LU R128, [R1+0x18ec] ;  /* 0x0018ec0001807983 */ /* 0x000ea60000300800 */
[----:B------:R-:W-:Y:S01]  /*3d600*/  @P1 LOP3.LUT R16, R16, 0x40000, RZ, 0xfc, !PT ;  /* 0x0004000010101812 */ /* 0x000fe200078efcff */
[----:B------:R-:W2:Y:S03]  /*3d610*/  LDL.LU R127, [R1+0x18e8] ;  /* 0x0018e800017f7983 */ /* 0x000ea60000300800 */
[----:B------:R-:W-:-:S04]  /*3d620*/  LOP3.LUT R16, R16, 0xfffdffff, RZ, 0xc0, !PT ;  /* 0xfffdffff10107812 */ /* 0x000fc800078ec0ff */
[----:B------:R-:W-:Y:S02]  /*3d630*/  @P3 LOP3.LUT R16, R16, 0x20000, RZ, 0xfc, !PT ;  /* 0x0002000010103812 */ /* 0x000fe400078efcff */
[----:B------:R-:W-:Y:S01]  /*3d640*/  ISETP.LT.AND P1, PT, R126, UR11, !P0 ;  /* 0x0000000b7e007c0c */ /* 0x000fe2000c721270 */
[----:B------:R-:W-:Y:S01]  /*3d650*/  ULDC UR11, c[0x0][0x22c] ;  /* 0x00008b00000b7ab9 */ /* 0x000fe20000000800 */
[----:B------:R-:W-:Y:S01]  /*3d660*/  LOP3.LUT R16, R16, 0xfffeffff, RZ, 0xc0, !PT ;  /* 0xfffeffff10107812 */ /* 0x000fe200078ec0ff */
[----:B------:R-:W2:Y:S03]  /*3d670*/  LDL.LU R126, [R1+0x18e4] ;  /* 0x0018e400017e7983 */ /* 0x000ea60000300800 */
[----:B------:R-:W-:-:S04]  /*3d680*/  @P2 LOP3.LUT R16, R16, 0x10000, RZ, 0xfc, !PT ;  /* 0x0001000010102812 */ /* 0x000fc800078efcff */
[----:B------:R-:W-:-:S04]  /*3d690*/  LOP3.LUT R16, R16, 0xffff7fff, RZ, 0xc0, !PT ;  /* 0xffff7fff10107812 */ /* 0x000fc800078ec0ff */
[----:B------:R-:W-:Y:S02]  /*3d6a0*/  @P1 LOP3.LUT R16, R16, 0x8000, RZ, 0xfc, !PT ;  /* 0x0000800010101812 */ /* 0x000fe400078efcff */
[----:B------:R-:W-:Y:S01]  /*3d6b0*/  ISETP.LT.AND P1, PT, R125, UR60, !P0 ;  /* 0x0000003c7d007c0c */ /* 0x000fe2000c721270 */
[----:B------:R-:W-:Y:S01]  /*3d6c0*/  ULDC UR60, c[0x0][0x22c] ;  /* 0x00008b00003c7ab9 */ /* 0x000fe20000000800 */
[----:B------:R-:W-:Y:S01]  /*3d6d0*/  ISETP.LT.AND P3, PT, R124, UR61, !P0 ;  /* 0x0000003d7c007c0c */ /* 0x000fe2000c761270 */
[----:B------:R-:W-:Y:S01]  /*3d6e0*/  ULDC UR61, c[0x0][0x22c] ;  /* 0x00008b00003d7ab9 */ /* 0x000fe20000000800 */
[----:B------:R-:W-:Y:S01]  /*3d6f0*/  LOP3.LUT R16, R16, 0xffffbfff, RZ, 0xc0, !PT ;  /* 0xffffbfff10107812 */ /* 0x000fe200078ec0ff */
[----:B------:R-:W2:Y:S01]  /*3d700*/  LDL.LU R125, [R1+0x18e0] ;  /* 0x0018e000017d7983 */ /* 0x000ea20000300800 */
[----:B------:R-:W-:Y:S01]  /*3d710*/  ISETP.LT.AND P2, PT, R123, UR10, !P0 ;  /* 0x0000000a7b007c0c */ /* 0x000fe2000c741270 */
[----:B------:R-:W-:Y:S02]  /*3d720*/  ULDC UR10, c[0x0][0x22c] ;  /* 0x00008b00000a7ab9 */ /* 0x000fe40000000800 */
[----:B------:R-:W2:Y:S04]  /*3d730*/  LDL.LU R124, [R1+0x18dc] ;  /* 0x0018dc00017c7983 */ /* 0x000ea80000300800 */
        /* <DEDUP_REMOVED lines=16> */
[----:B------:R-:W-:Y:S01]  /*3d840*/  VIADD R167, R5, 0x14a ;  /* 0x0000014a05a77836 */ /* 0x000fe20000000000 */
[----:B------:R-:W-:Y:S01]  /*3d850*/  ISETP.LT.AND P2, PT, R119, UR10, !P0 ;  /* 0x0000000a77007c0c */ /* 0x000fe2000c741270 */
[----:B------:R-:W-:Y:S01]  /*3d860*/  ULDC UR10, c[0x0][0x22c] ;  /* 0x00008b00000a7ab9 */ /* 0x000fe20000000800 */
[----:B------:R-:W2:Y:S04]  /*3d870*/  LDL.LU R121, [R1+0x18d0] ;  /* 0x0018d00001797983 */ /* 0x000ea80000300800 */
[----:B------:R-:W2:Y:S01]  /*3d880*/  LDL.LU R120, [R1+0x18cc] ;  /* 0x0018cc0001787983 */ /* 0x000ea20000300800 */
[----:B------:R-:W-:-:S03]  /*3d890*/  @P1 LOP3.LUT R16, R16, 0x400, RZ, 0xfc, !PT ;  /* 0x0000040010101812 */ /* 0x000fc600078efcff */
[----:B------:R-:W2:Y:S01]  /*3d8a0*/  LDL.LU R119, [R1+0x18c8] ;  /* 0x0018c80001777983 */ /* 0x000ea20000300800 */
        /* <DEDUP_REMOVED lines=19> */
[----:B------:R-:W4:Y:S03]  /*3d9e0*/  LDL.LU R115, [R1+0x18b8] ;  /* 0x0018b80001737983 */ /* 0x000f260000300800 */
        /* <DEDUP_REMOVED lines=15> */
[----:B------:R-:W-:Y:S01]  /*3dae0*/  ISETP.LT.AND P2, PT, R111, UR10, !P0 ;  /* 0x0000000a6f007c0c */ /* 0x000fe2000c741270 */
[----:B------:R-:W-:Y:S01]  /*3daf0*/  ULDC UR10, c[0x0][0x22c] ;  /* 0x00008b00000a7ab9 */ /* 0x000fe20000000800 */
[----:B------:R-:W2:Y:S04]  /*3db00*/  LDL.LU R113, [R1+0x18b0] ;  /* 0x0018b00001717983 */ /* 0x000ea80000300800 */
[----:B------:R-:W2:Y:S01]  /*3db10*/  LDL.LU R112, [R1+0x18ac] ;  /* 0x0018ac0001707983 */ /* 0x000ea20000300800 */
[----:B------:R-:W-:-:S02]  /*3db20*/  @P1 LOP3.LUT R16, R16, 0x4, RZ, 0xfc, !PT ;  /* 0x0000000410101812 */ /* 0x000fc400078efcff */
[----:B------:R-:W-:Y:S01]  /*3db30*/  ISETP.LT.AND P1, PT, R110, UR11, !P0 ;  /* 0x0000000b6e007c0c */ /* 0x000fe2000c721270 */
[----:B------:R-:W-:Y:S01]  /*3db40*/  ULDC UR11, c[0x0][0x22c] ;  /* 0x00008b00000b7ab9 */ /* 0x000fe20000000800 */
[----:B------:R-:W-:Y:S01]  /*3db50*/  LOP3.LUT R16, R16, 0xfffffffd, RZ, 0xc0, !PT ;  /* 0xfffffffd10107812 */ /* 0x000fe200078ec0ff */
[----:B------:R-:W3:Y:S10]  /*3db60*/  LDL.LU R111, [R1+0x18a8] ;  /* 0x0018a800016f7983 */ /* 0x000ef40000300800 */
[----:B------:R-:W-:Y:S01]  /*3db70*/  @P1 LOP3.LUT R21, R21, 0x80000000, RZ, 0xfc, !PT ;  /* 0x8000000015151812 */ /* 0x000fe200078efcff */
[----:B------:R-:W2:Y:S01]  /*3db80*/  LDL.LU R110, [R1+0x18a4] ;  /* 0x0018a400016e7983 */ /* 0x000ea20000300800 */
[----:B------:R-:W-:Y:S01]  /*3db90*/  ISETP.LT.AND P1, PT, R109, UR60, !P0 ;  /* 0x0000003c6d007c0c */ /* 0x000fe2000c721270 */
[----:B------:R-:W-:Y:S01]  /*3dba0*/  ULDC UR60, c[0x0][0x22c] ;  /* 0x00008b00003c7ab9 */ /* 0x000fe20000000800 */
[----:B------:R-:W-:Y:S01]  /*3dbb0*/  @P3 LOP3.LUT R16, R16, 0x2, RZ, 0xfc, !PT ;  /* 0x0000000210103812 */ /* 0x000fe200078efcff */
[----:B------:R-:W4:Y:S01]  /*3dbc0*/  LDL.LU R109, [R1+0x18a0] ;  /* 0x0018a000016d7983 */ /* 0x000f220000300800 */
[----:B------:R-:W-:Y:S01]  /*3dbd0*/  ISETP.LT.AND P3, PT, R108, UR61, !P0 ;  /* 0x0000003d6c007c0c */ /* 0x000fe2000c761270 */
[----:B------:R-:W-:Y:S01]  /*3dbe0*/  ULDC UR61, c[0x0][0x22c] ;  /* 0x00008b00003d7ab9 */ /* 0x000fe20000000800 */
[----:B------:R-:W-:Y:S01]  /*3dbf0*/  LOP3.LUT R21, R21, 0xbfffffff, RZ, 0xc0, !PT ;  /* 0xbfffffff15157812 */ /* 0x000fe200078ec0ff */
[----:B------:R-:W2:Y:S01]  /*3dc00*/  LDL.LU R108, [R1+0x189c] ;  /* 0x00189c00016c7983 */ /* 0x000ea20000300800 */
[----:B------:R-:W-:-:S05]  /*3dc10*/  LOP3.LUT R16, R16, 0xfffffffe, RZ, 0xc0, !PT ;  /* 0xfffffffe10107812 */ /* 0x000fca00078ec0ff */
[----:B------:R-:W-:Y:S02]  /*3dc20*/  @P1 LOP3.LUT R21, R21, 0x40000000, RZ, 0xfc, !PT ;  /* 0x4000000015151812 */ /* 0x000fe400078efcff */
[----:B------:R-:W-:Y:S02]  /*3dc30*/  @P2 LOP3.LUT R16, R16, 0x1, RZ, 0xfc, !PT ;  /* 0x0000000110102812 */ /* 0x000fe400078efcff */
[----:B------:R-:W-:Y:S01]  /*3dc40*/  ISETP.LT.AND P2, PT, R107, UR10, !P0 ;  /* 0x0000000a6b007c0c */ /* 0x000fe2000c741270 */
[----:B------:R-:W-:Y:S01]  /*3dc50*/  ULDC UR10, c[0x0][0x22c] ;  /* 0x00008b00000a7ab9 */ /* 0x000fe20000000800 */
[----:B------:R-:W-:Y:S01]  /*3dc60*/  LOP3.LUT R21, R21, 0xdfffffff, RZ, 0xc0, !PT ;  /* 0xdfffffff15157812 */ /* 0x000fe200078ec0ff */
[----:B------:R-:W3:Y:S03]  /*3dc70*/  LDL.LU R107, [R1+0x1898] ;  /* 0x00189800016b7983 */ /* 0x000ee60000300800 */
[----:B------:R-:W-:Y:S01]  /*3dc80*/  @P3 LOP3.LUT R21, R21, 0x20000000, RZ, 0xfc, !PT ;  /* 0x2000000015153812 */ /* 0x000fe200078efcff */
[----:B------:R-:W-:Y:S01]  /*3dc90*/  BAR.SYNC.DEFER_BLOCKING 0x0 ;  /* 0x0000000000007b1d */ /* 0x000fe20000010000 */
[----:B------:R-:W-:-:S02]  /*3dca0*/  ISETP.LT.AND P1, PT, R106, UR11, !P0 ;  /* 0x0000000b6a007c0c */ /* 0x000fc4000c721270 */
[----:B------:R-:W-:-:S03]  /*3dcb0*/  LOP3.LUT R21, R21, 0xefffffff, RZ, 0xc0, !PT ;  /* 0xefffffff15157812 */ /* 0x000fc600078ec0ff */
[----:B------:R-:W-:Y:S01]  /*3dcc0*/  ULDC UR11, c[0x0][0x22c] ;  /* 0x00008b00000b7ab9 */ /* 0x000fe20000000800 */
[----:B------:R-:W-:Y:S01]  /*3dcd0*/  @P2 LOP3.LUT R21, R21, 0x10000000, RZ, 0xfc, !PT ;  /* 0x1000000015152812 */ /* 0x000fe200078efcff */
[----:B------:R-:W2:Y:S01]  /*3dce0*/  LDL.LU R106, [R1+0x1894] ;  /* 0x00189400016a7983 */ /* 0x000ea20000300800 */
[----:B------:R-:W-:Y:S02]  /*3dcf0*/  ISETP.LT.AND P2, PT, R105, UR60, !P0 ;  /* 0x0000003c69007c0c */ /* 0x000fe4000c741270 */
[----:B------:R-:W-:Y:S01]  /*3dd00*/  LOP3.LUT R21, R21, 0xf7ffffff, RZ, 0xc0, !PT ;  /* 0xf7ffffff15157812 */ /* 0x000fe200078ec0ff */
[----:B------:R-:W-:Y:S01]  /*3dd10*/  VIADD R169, R5, 0x14c ;  /* 0x0000014c05a97836 */ /* 0x000fe20000000000 */
[----:B------:R-:W4:Y:S02]  /*3dd20*/  LDL.LU R105, [R1+0x1890] ;  /* 0x0018900001697983 */ /* 0x000f240000300800 */
[----:B------:R-:W-:Y:S02]  /*3dd30*/  @P1 LOP3.LUT R21, R21, 0x8000000, RZ, 0xfc, !PT ;  /* 0x0800000015151812 */ /* 0x000fe400078efcff */
[----:B------:R-:W-:-:S02]  /*3dd40*/  ISETP.LT.AND P1, PT, R103, UR61, !P0 ;  /* 0x0000003d67007c0c */ /* 0x000fc4000c721270 */
[----:B------:R-:W-:-:S04]  /*3dd50*/  LOP3.LUT R21, R21, 0xfbffffff, RZ, 0xc0, !PT ;  /* 0xfbffffff15157812 */ /* 0x000fc800078ec0ff */
[----:B------:R-:W-:-:S04]  /*3dd60*/  @P2 LOP3.LUT R21, R21, 0x4000000, RZ, 0xfc, !PT ;  /* 0x0400000015152812 */ /* 0x000fc800078efcff */
[----:B------:R-:W-:Y:S02]  /*3dd70*/  LOP3.LUT R21, R21, 0xfdffffff, RZ, 0xc0, !PT ;  /* 0xfdffffff15157812 */ /* 0x000fe400078ec0ff */
[----:B------:R-:W-:Y:S02]  /*3dd80*/  ISETP.LT.AND P2, PT, R101, UR10, !P0 ;  /* 0x0000000a65007c0c */ /* 0x000fe4000c741270 */
[----:B------:R-:W-:Y:S02]  /*3dd90*/  @P1 LOP3.LUT R21, R21, 0x2000000, RZ, 0xfc, !PT ;  /* 0x0200000015151812 */ /* 0x000fe400078efcff */
[----:B------:R-:W-:Y:S02]  /*3dda0*/  ISETP.LT.AND P1, PT, R99, UR11, !P0 ;  /* 0x0000000b63007c0c */ /* 0x000fe4000c721270 */
[----:B------:R-:W-:Y:S02]  /*3ddb0*/  R2UR UR11, R98 ;  /* 0x00000000620b72ca */ /* 0x000fe400000e0000 */
[----:B------:R-:W-:-:S02]  /*3ddc0*/  LOP3.LUT R21, R21, 0xfeffffff, RZ, 0xc0, !PT ;  /* 0xfeffffff15157812 */ /* 0x000fc400078ec0ff */
[----:B------:R-:W-:-:S03]  /*3ddd0*/  R2UR UR10, R100 ;  /* 0x00000000640a72ca */ /* 0x000fc600000e0000 */
[----:B------:R-:W-:Y:S02]  /*3dde0*/  @P2 LOP3.LUT R21, R21, 0x1000000, RZ, 0xfc, !PT ;  /* 0x0100000015152812 */ /* 0x000fe400078efcff */
[----:B------:R-:W-:Y:S02]  /*3ddf0*/  R2UR UR61, R102 ;  /* 0x00000000663d72ca */ /* 0x000fe400000e0000 */
[----:B------:R-:W-:Y:S02]  /*3de00*/  LOP3.LUT R21, R21, 0xff7fffff, RZ, 0xc0, !PT ;  /* 0xff7fffff15157812 */ /* 0x000fe400078ec0ff */
[----:B------:R-:W-:Y:S02]  /*3de10*/  ISETP.LT.AND P2, PT, R97, UR11, !P0 ;  /* 0x0000000b61007c0c */ /* 0x000fe4000c741270 */
[----:B------:R-:W-:Y:S02]  /*3de20*/  @P1 LOP3.LUT R21, R21, 0x800000, RZ, 0xfc, !PT ;  /* 0x0080000015151812 */ /* 0x000fe400078efcff */
[----:B------:R-:W-:-:S02]  /*3de30*/  ISETP.LT.AND P1, PT, R95, UR10, !P0 ;  /* 0x0000000a5f007c0c */ /* 0x000fc4000c721270 */
[----:B------:R-:W-:Y:S02]  /*3de40*/  LOP3.LUT R21, R21, 0xffbfffff, RZ, 0xc0, !PT ;  /* 0xffbfffff15157812 */ /* 0x000fe400078ec0ff */
[----:B------:R-:W-:Y:S02]  /*3de50*/  R2UR UR60, R104 ;  /* 0x00000000683c72ca */ /* 0x000fe400000e0000 */
[----:B------:R-:W2:Y:S03]  /*3de60*/  LDL.LU R104, [R1+0x188c] ;  /* 0x00188c0001687983 */ /* 0x000ea60000300800 */
[----:B------:R-:W-:Y:S01]  /*3de70*/  @P2 LOP3.LUT R21, R21, 0x400000, RZ, 0xfc, !PT ;  /* 0x0040000015152812 */ /* 0x000fe200078efcff */
[----:B------:R-:W3:Y:S01]  /*3de80*/  LDL.LU R103, [R1+0x1888] ;  /* 0x0018880001677983 */ /* 0x000ee20000300800 */
[----:B------:R-:W-:Y:S01]  /*3de90*/  ISETP.LT.AND P2, PT, R93, UR61, !P0 ;  /* 0x0000003d5d007c0c */ /* 0x000fe2000c741270 */
[----:B------:R-:W-:Y:S01]  /*3dea0*/  VIADD R170, R5, 0x14d ;  /* 0x0000014d05aa7836 */ /* 0x000fe20000000000 */
[----:B------:R-:W-:Y:S01]  /*3deb0*/  LOP3.LUT R21, R21, 0xffdfffff, RZ, 0xc0, !PT ;  /* 0xffdfffff15157812 */ /* 0x000fe200078ec0ff */
[----:B------:R-:W2:Y:S01]  /*3dec0*/  LDL.LU R102, [R1+0x1884] ;  /* 0x0018840001667983 */ /* 0x000ea20000300800 */
[----:B------:R-:W-:Y:S01]  /*3ded0*/  R2UR UR11, R96 ;  /* 0x00000000600b72ca */ /* 0x000fe200000e0000 */
[----:B------:R-:W-:Y:S01]  /*3dee0*/  VIADD R171, R5, 0x14e ;  /* 0x0000014e05ab7836 */ /* 0x000fe20000000000 */
[----:B------:R-:W-:Y:S01]  /*3def0*/  @P1 LOP3.LUT R21, R21, 0x200000, RZ, 0xfc, !PT ;  /* 0x0020000015151812 */ /* 0x000fe200078efcff */
[----:B------:R-:W4:Y:S01]  /*3df00*/  LDL.LU R101, [R1+0x1880] ;  /* 0x0018800001657983 */ /* 0x000f220000300800 */
[----:B------:R-:W-:Y:S01]  /*3df10*/  ISETP.LT.AND P1, PT, R92, UR60, !P0 ;  /* 0x0000003c5c007c0c */ /* 0x000fe2000c721270 */
[----:B------:R-:W-:Y:S01]  /*3df20*/  VIADD R252, R5, 0x14f ;  /* 0x0000014f05fc7836 */ /* 0x000fe20000000000 */
[----:B------:R-:W-:Y:S01]  /*3df30*/  LOP3.LUT R21, R21, 0xffefffff, RZ, 0xc0, !PT ;  /* 0xffefffff15157812 */ /* 0x000fe200078ec0ff */
[----:B------:R-:W2:Y:S01]  /*3df40*/  LDL.LU R100, [R1+0x187c] ;  /* 0x00187c0001647983 */ /* 0x000ea20000300800 */
[----:B------:R-:W-:Y:S01]  /*3df50*/  R2UR UR10, R94 ;  /* 0x000000005e0a72ca */ /* 0x000fe200000e0000 */
[----:B------:R-:W-:Y:S01]  /*3df60*/  ULDC UR61, c[0x0][0x22c] ;  /* 0x00008b00003d7ab9 */ /* 0x000fe20000000800 */
[----:B------:R-:W-:Y:S01]  /*3df70*/  @P2 LOP3.LUT R21, R21, 0x100000, RZ, 0xfc, !PT ;  /* 0x0010000015152812 */ /* 0x000fe200078efcff */
[----:B------:R-:W3:Y:S01]  /*3df80*/  LDL.LU R99, [R1+0x1878] ;  /* 0x0018780001637983 */ /* 0x000ee20000300800 */
[----:B------:R-:W-:Y:S01]  /*3df90*/  ISETP.LT.AND P2, PT, R91, UR59, !P0 ;  /* 0x0000003b5b007c0c */ /* 0x000fe2000c741270 */
[----:B------:R-:W-:Y:S01]  /*3dfa0*/  ULDC UR60, c[0x0][0x22c] ;  /* 0x00008b00003c7ab9 */ /* 0x000fe20000000800 */
[----:B------:R-:W-:Y:S01]  /*3dfb0*/  LOP3.LUT R21, R21, 0xfff7ffff, RZ, 0xc0, !PT ;  /* 0xfff7ffff15157812 */ /* 0x000fe200078ec0ff */
[----:B------:R-:W2:Y:S01]  /*3dfc0*/  LDL.LU R98, [R1+0x1874] ;  /* 0x0018740001627983 */ /* 0x000ea20000300800 */
[----:B------:R-:W-:Y:S01]  /*3dfd0*/  LOP3.LUT R3, R3, 0x7fffffff, RZ, 0xc0, !PT ;  /* 0x7fffffff03037812 */ /* 0x000fe200078ec0ff */
[----:B------:R-:W-:Y:S01]  /*3dfe0*/  ULDC UR59, c[0x0][0x22c] ;  /* 0x00008b00003b7ab9 */ /* 0x000fe20000000800 */
[----:B------:R-:W-:Y:S01]  /*3dff0*/  @P1 LOP3.LUT R21, R21, 0x80000, RZ, 0xfc, !PT ;  /* 0x0008000015151812 */ /* 0x000fe200078efcff */
[----:B------:R-:W4:Y:S01]  /*3e000*/  LDL.LU R97, [R1+0x1870] ;  /* 0x0018700001617983 */ /* 0x000f220000300800 */
[----:B------:R-:W-:Y:S01]  /*3e010*/  ISETP.LT.AND P1, PT, R89, UR58, !P0 ;  /* 0x0000003a59007c0c */ /* 0x000fe2000c721270 */
[----:B------:R-:W-:Y:S01]  /*3e020*/  ULDC UR58, c[0x0][0x22c] ;  /* 0x00008b00003a7ab9 */ /* 0x000fe20000000800 */
[----:B------:R-:W-:Y:S01]  /*3e030*/  LOP3.LUT R21, R21, 0xfffbffff, RZ, 0xc0, !PT ;  /* 0xfffbffff15157812 */ /* 0x000fe200078ec0ff */
[----:B------:R-:W2:Y:S03]  /*3e040*/  LDL.LU R96, [R1+0x186c] ;  /* 0x00186c0001607983 */ /* 0x000ea60000300800 */
[----:B------:R-:W-:Y:S01]  /*3e050*/  @P2 LOP3.LUT R21, R21, 0x40000, RZ, 0xfc, !PT ;  /* 0x0004000015152812 */ /* 0x000fe200078efcff */
[----:B------:R-:W3:Y:S01]  /*3e060*/  LDL.LU R95, [R1+0x1868] ;  /* 0x00186800015f7983 */ /* 0x000ee20000300800 */
[----:B------:R-:W-:Y:S01]  /*3e070*/  ISETP.LT.AND P2, PT, R2, UR57, !P0 ;  /* 0x0000003902007c0c */ /* 0x000fe2000c741270 */
[----:B------:R-:W-:Y:S01]  /*3e080*/  ULDC UR57, c[0x0][0x22c] ;  /* 0x00008b0000397ab9 */ /* 0x000fe20000000800 */
[----:B------:R-:W-:Y:S01]  /*3e090*/  LOP3.LUT R21, R21, 0xfffdffff, RZ, 0xc0, !PT ;  /* 0xfffdffff15157812 */ /* 0x000fe200078ec0ff */
[----:B------:R-:W2:Y:S03]  /*3e0a0*/  LDL.LU R94, [R1+0x1864] ;  /* 0x00186400015e7983 */ /* 0x000ea60000300800 */
[----:B------:R-:W-:Y:S01]  /*3e0b0*/  @P1 LOP3.LUT R21, R21, 0x20000, RZ, 0xfc, !PT ;  /* 0x0002000015151812 */ /* 0x000fe200078efcff */
[----:B------:R-:W4:Y:S01]  /*3e0c0*/  LDL.LU R93, [R1+0x1860] ;  /* 0x00186000015d7983 */ /* 0x000f220000300800 */
[----:B------:R-:W-:-:S02]  /*3e0d0*/  ISETP.LT.AND P1, PT, R26, UR56, !P0 ;  /* 0x000000381a007c0c */ /* 0x000fc4000c721270 */
[----:B------:R-:W-:Y:S01]  /*3e0e0*/  LOP3.LUT R21, R21, 0xfffeffff, RZ, 0xc0, !PT ;  /* 0xfffeffff15157812 */ /* 0x000fe200078ec0ff */
[----:B------:R-:W2:Y:S01]  /*3e0f0*/  LDL.LU R92, [R1+0x185c] ;  /* 0x00185c00015c7983 */ /* 0x000ea20000300800 */
[----:B------:R-:W-:Y:S01]  /*3e100*/  VIADD R26, R5, 0x151 ;  /* 0x00000151051a7836 */ /* 0x000fe20000000000 */
[----:B------:R-:W-:Y:S01]  /*3e110*/  ULDC UR56, c[0x0][0x22c] ;  /* 0x00008b0000387ab9 */ /* 0x000fe20000000800 */
[----:B------:R-:W-:Y:S01]  /*3e120*/  @P2 LOP3.LUT R21, R21, 0x10000, RZ, 0xfc, !PT ;  /* 0x0001000015152812 */ /* 0x000fe200078efcff */
[----:B------:R-:W3:Y:S01]  /*3e130*/  LDL.LU R91, [R1+0x1858] ;  /* 0x00185800015b7983 */ /* 0x000ee20000300800 */
[----:B------:R-:W-:Y:S02]  /*3e140*/  ISETP.LT.AND P2, PT, R27, UR55, !P0 ;  /* 0x000000371b007c0c */ /* 0x000fe4000c741270 */
[----:B------:R-:W-:Y:S01]  /*3e150*/  LOP3.LUT R21, R21, 0xffff7fff, RZ, 0xc0, !PT ;  /* 0xffff7fff15157812 */ /* 0x000fe200078ec0ff */
[----:B------:R-:W4:Y:S01]  /*3e160*/  LDL.LU R89, [R1+0x1854] ;  /* 0x0018540001597983 */ /* 0x000f220000300800 */
[----:B------:R-:W-:Y:S01]  /*3e170*/  VIADD R27, R5, 0x150 ;  /* 0x00000150051b7836 */ /* 0x000fe20000000000 */
[----:B------:R-:W-:Y:S01]  /*3e180*/  ULDC UR55, c[0x0][0x22c] ;  /* 0x00008b0000377ab9 */ /* 0x000fe20000000800 */
[----:B------:R-:W-:-:S02]  /*3e190*/  @P1 LOP3.LUT R21, R21, 0x8000, RZ, 0xfc, !PT ;  /* 0x0000800015151812 */ /* 0x000fc400078efcff */
[----:B------:R-:W-:Y:S01]  /*3e1a0*/  ISETP.LT.AND P1, PT, R44, UR54, !P0 ;  /* 0x000000362c007c0c */ /* 0x000fe2000c721270 */
[----:B------:R-:W-:Y:S01]  /*3e1b0*/  ULDC UR54, c[0x0][0x22c] ;  /* 0x00008b0000367ab9 */ /* 0x000fe20000000800 */
[----:B------:R-:W-:-:S04]  /*3e1c0*/  LOP3.LUT R21, R21, 0xffffbfff, RZ, 0xc0, !PT ;  /* 0xffffbfff15157812 */ /* 0x000fc800078ec0ff */
[----:B------:R-:W-:Y:S02]  /*3e1d0*/  @P2 LOP3.LUT R21, R21, 0x4000, RZ, 0xfc, !PT ;  /* 0x0000400015152812 */ /* 0x000fe400078efcff */
        /* <DEDUP_REMOVED lines=57> */
[----:B------:R-:W-:-:S04]  /*3e570*/  ULDC UR39, c[0x0][0x22c] ;  /* 0x00008b0000277ab9 */ /* 0x000fc80000000800 */
        /* <DEDUP_REMOVED lines=136> */
[----:B------:R-:W-:Y:S02]  /*3ee00*/  ISETP.LT.AND P3, PT, R156, UR5, !P0 ;  /* 0x000000059c007c0c */ /* 0x000fe4000c761270 */
        /* <DEDUP_REMOVED lines=54> */
[----:B------:R-:W-:Y:S01]  /*3f170*/  LOP3.LUT R23, R23, 0xfffffbff, RZ, 0xc0, !PT ;  /* 0xfffffbff17177812 */ /* 0x000fe200078ec0ff */
[----:B------:R-:W-:-:S03]  /*3f180*/  VIADD R27, R5, 0x152 ;  /* 0x00000152051b7836 */ /* 0x000fc60000000000 */
        /* <DEDUP_REMOVED lines=29> */
[----:B------:R-:W-:Y:S01]  /*3f360*/  ISETP.LT.AND P2, PT, R26, UR33, !P0 ;  /* 0x000000211a007c0c */ /* 0x000fe2000c741270 */
[----:B------:R-:W-:Y:S01]  /*3f370*/  VIADD R26, R5, 0x15b ;  /* 0x0000015b051a7836 */ /* 0x000fe20000000000 */
[----:B------:R-:W-:Y:S01]  /*3f380*/  LOP3.LUT R23, R23, 0xfffffffb, RZ, 0xc0, !PT ;  /* 0xfffffffb17177812 */ /* 0x000fe200078ec0ff */
[----:B------:R-:W-:-:S03]  /*3f390*/  VIADD R27, R5, 0x15a ;  /* 0x0000015a051b7836 */ /* 0x000fc60000000000 */
[----:B------:R-:W-:Y:S02]  /*3f3a0*/  @P1 LOP3.LUT R23, R23, 0x4, RZ, 0xfc, !PT ;  /* 0x0000000417171812 */ /* 0x000fe400078efcff */
[----:B------:R-:W-:Y:S02]  /*3f3b0*/  ISETP.LT.AND P1, PT, R26, UR35, !P0 ;  /* 0x000000231a007c0c */ /* 0x000fe4000c721270 */
[----:B------:R-:W-:Y:S01]  /*3f3c0*/  ISETP.LT.AND P3, PT, R27, UR34, !P0 ;  /* 0x000000221b007c0c */ /* 0x000fe2000c761270 */
[----:B------:R-:W-:Y:S01]  /*3f3d0*/  VIADD R27, R5, 0x15c ;  /* 0x0000015c051b7836 */ /* 0x000fe20000000000 */
[----:B------:R-:W-:-:S04]  /*3f3e0*/  LOP3.LUT R23, R23, 0xfffffffd, RZ, 0xc0, !PT ;  /* 0xfffffffd17177812 */ /* 0x000fc800078ec0ff */
[----:B------:R-:W-:Y:S02]  /*3f3f0*/  @P2 LOP3.LUT R23, R23, 0x2, RZ, 0xfc, !PT ;  /* 0x0000000217172812 */ /* 0x000fe400078efcff */
[----:B------:R-:W-:Y:S01]  /*3f400*/  ISETP.LT.AND P2, PT, R27, UR36, !P0 ;  /* 0x000000241b007c0c */ /* 0x000fe2000c741270 */
[----:B------:R-:W-:Y:S01]  /*3f410*/  VIADD R26, R5, 0x15d ;  /* 0x0000015d051a7836 */ /* 0x000fe20000000000 */
[----:B------:R-:W-:Y:S02]  /*3f420*/  LOP3.LUT R23, R23, 0xfffffffe, RZ, 0xc0, !PT ;  /* 0xfffffffe17177812 */ /* 0x000fe400078ec0ff */
[----:B------:R-:W-:Y:S02]  /*3f430*/  @P1 LOP3.LUT R3, R3, 0x80000000, RZ, 0xfc, !PT ;  /* 0x8000000003031812 */ /* 0x000fe400078efcff */
[----:B------:R-:W-:Y:S02]  /*3f440*/  @P3 LOP3.LUT R23, R23, 0x1, RZ, 0xfc, !PT ;  /* 0x0000000117173812 */ /* 0x000fe400078efcff */
[----:B------:R-:W-:-:S02]  /*3f450*/  ISETP.LT.AND P3, PT, R26, UR37, !P0 ;  /* 0x000000251a007c0c */ /* 0x000fc4000c761270 */
        /* <DEDUP_REMOVED lines=76> */
[----:B------:R-:W-:-:S04]  /*3f920*/  LOP3.LUT R3, R3, 0xfffff7ff, RZ, 0xc0, !PT ;  /* 0xfffff7ff03037812 */ /* 0x000fc800078ec0ff */
[----:B------:R-:W-:-:S04]  /*3f930*/  @P3 LOP3.LUT R3, R3, 0x800, RZ, 0xfc, !PT ;  /* 0x0000080003033812 */ /* 0x000fc800078efcff */
[----:B------:R-:W-:-:S04]  /*3f940*/  LOP3.LUT R3, R3, 0xfffffbff, RZ, 0xc0, !PT ;  /* 0xfffffbff03037812 */ /* 0x000fc800078ec0ff */
[----:B------:R-:W-:Y:S02]  /*3f950*/  @P1 LOP3.LUT R3, R3, 0x400, RZ, 0xfc, !PT ;  /* 0x0000040003031812 */ /* 0x000fe400078efcff */
[C---:B------:R-:W-:Y:S01]  /*3f960*/  ISETP.LT.AND P1, PT, R5.reuse, UR4, !P0 ;  /* 0x0000000405007c0c */ /* 0x040fe2000c721270 */
[C---:B------:R-:W-:Y:S02]  /*3f970*/  VIADD R27, R5.reuse, 0x171 ;  /* 0x00000171051b7836 */ /* 0x040fe40000000000 */
[----:B------:R-:W-:Y:S01]  /*3f980*/  VIADD R26, R5, 0x172 ;  /* 0x00000172051a7836 */ /* 0x000fe20000000000 */
[----:B------:R-:W-:Y:S01]  /*3f990*/  LOP3.LUT R3, R3, 0xfffffdff, RZ, 0xc0, !PT ;  /* 0xfffffdff03037812 */ /* 0x000fe200078ec0ff */
[----:B------:R-:W-:Y:S01]  /*3f9a0*/  VIADD R44, R5, 0x173 ;  /* 0x00000173052c7836 */ /* 0x000fe20000000000 */
[----:B------:R-:W-:Y:S01]  /*3f9b0*/  ISETP.LT.AND P2, PT, R27, UR57, !P0 ;  /* 0x000000391b007c0c */ /* 0x000fe2000c741270 */
[C---:B------:R-:W-:Y:S01]  /*3f9c0*/  VIADD R27, R5.reuse, 0x174 ;  /* 0x00000174051b7836 */ /* 0x040fe20000000000 */
[----:B------:R-:W-:Y:S01]  /*3f9d0*/  ISETP.LT.AND P3, PT, R26, UR58, !P0 ;  /* 0x0000003a1a007c0c */ /* 0x000fe2000c761270 */
[----:B------:R-:W-:Y:S01]  /*3f9e0*/  VIADD R26, R5, 0x175 ;  /* 0x00000175051a7836 */ /* 0x000fe20000000000 */
[----:B------:R-:W-:-:S02]  /*3f9f0*/  ISETP.LT.AND P4, PT, R44, UR59, !P0 ;  /* 0x0000003b2c007c0c */ /* 0x000fc4000c781270 */
[----:B------:R-:W-:Y:S02]  /*3fa00*/  ISETP.LT.AND P5, PT, R27, UR60, !P0 ;  /* 0x0000003c1b007c0c */ /* 0x000fe4000c7a1270 */
[----:B------:R-:W-:Y:S02]  /*3fa10*/  @P1 LOP3.LUT R3, R3, 0x200, RZ, 0xfc, !PT ;  /* 0x0000020003031812 */ /* 0x000fe400078efcff */
[----:B------:R-:W-:Y:S02]  /*3fa20*/  ISETP.LT.AND P6, PT, R26, UR61, !P0 ;  /* 0x0000003d1a007c0c */ /* 0x000fe4000c7c1270 */
[----:B------:R-:W-:Y:S01]  /*3fa30*/  LOP3.LUT P1, RZ, R6, 0x8000, RZ, 0xc0, !PT ;  /* 0x0000800006ff7812 */ /* 0x000fe2000782c0ff */
[----:B------:R-:W2:Y:S04]  /*3fa40*/  LDL.LU R26, [R1+0x7d0] ;  /* 0x0007d000011a7983 */ /* 0x000ea80000300800 */
[----:B------:R-:W1:Y:S01]  /*3fa50*/  LDS.128 R48, [R0] ;  /* 0x0000000000307984 */ /* 0x000e620000000c00 */
[----:B----4-:R-:W-:-:S02]  /*3fa60*/  IMAD.MOV.U32 R46, RZ, RZ, R89 ;  /* 0x000000ffff2e7224 */ /* 0x010fc400078e0059 */
[----:B---3--:R-:W-:Y:S01]  /*3fa70*/  IMAD.MOV.U32 R47, RZ, RZ, R91 ;  /* 0x000000ffff2f7224 */ /* 0x008fe200078e005b */
[----:B------:R3:W-:Y:S01]  /*3fa80*/  STL.64 [R1+0x1938], R202 ;  /* 0x001938ca01007387 */ /* 0x0007e20000100a00 */
[----:B------:R-:W-:Y:S02]  /*3fa90*/  IMAD.MOV.U32 R54, RZ, RZ, R93 ;  /* 0x000000ffff367224 */ /* 0x000fe400078e005d */
[----:B------:R-:W-:Y:S01]  /*3faa0*/  IMAD.MOV.U32 R55, RZ, RZ, R95 ;  /* 0x000000ffff377224 */ /* 0x000fe200078e005f */
[----:B------:R-:W-:Y:S01]  /*3fab0*/  BAR.SYNC.DEFER_BLOCKING 0x0 ;  /* 0x0000000000007b1d */ /* 0x000fe20000010000 */
[----:B------:R-:W-:Y:S02]  /*3fac0*/  IMAD.MOV.U32 R62, RZ, RZ, R97 ;  /* 0x000000ffff3e7224 */ /* 0x000fe400078e0061 */
[----:B------:R-:W-:Y:S02]  /*3fad0*/  IMAD.MOV.U32 R63, RZ, RZ, R99 ;  /* 0x000000ffff3f7224 */ /* 0x000fe400078e0063 */
[----:B------:R-:W-:-:S02]  /*3fae0*/  IMAD.MOV.U32 R70, RZ, RZ, R101 ;  /* 0x000000ffff467224 */ /* 0x000fc400078e0065 */
[----:B------:R-:W-:Y:S01]  /*3faf0*/  IMAD.MOV.U32 R71, RZ, RZ, R103 ;  /* 0x000000ffff477224 */ /* 0x000fe200078e0067 */
[----:B---3--:R-:W3:Y:S01]  /*3fb00*/  LDL.LU.64 R202, [R1+0x17e0] ;  /* 0x0017e00001ca7983 */ /* 0x008ee20000300a00 */
[----:B------:R-:W-:Y:S01]  /*3fb10*/  IMAD.MOV.U32 R78, RZ, RZ, R105 ;  /* 0x000000ffff4e7224 */ /* 0x000fe200078e0069 */
[----:B------:R-:W-:Y:S01]  /*3fb20*/  LOP3.LUT R6, R6, 0xffffffdf, RZ, 0xc0, !PT ;  /* 0xffffffdf06067812 */ /* 0x000fe200078ec0ff */
[----:B------:R-:W-:Y:S01]  /*3fb30*/  IMAD.MOV.U32 R79, RZ, RZ, R107 ;  /* 0x000000ffff4f7224 */ /* 0x000fe200078e006b */
[----:B------:R-:W-:Y:S01]  /*3fb40*/  STL.64 [R1+0x1930], R198 ;  /* 0x001930c601007387 */ /* 0x000fe20000100a00 */
[----:B------:R-:W-:Y:S01]  /*3fb50*/  IMAD.MOV.U32 R86, RZ, RZ, R109 ;  /* 0x000000ffff567224 */ /* 0x000fe200078e006d */
[----:B------:R-:W-:Y:S01]  /*3fb60*/  @P0 LOP3.LUT R6, R6, 0x20, RZ, 0xfc, !PT ;  /* 0x0000002006060812 */ /* 0x000fe200078efcff */
[----:B------:R-:W-:Y:S01]  /*3fb70*/  IMAD.MOV.U32 R87, RZ, RZ, R111 ;  /* 0x000000ffff577224 */ /* 0x000fe200078e006f */
[----:B------:R-:W-:Y:S01]  /*3fb80*/  STL.64 [R1+0x1928], R192 ;  /* 0x001928c001007387 */ /* 0x000fe20000100a00 */
[----:B------:R-:W-:Y:S01]  /*3fb90*/  IMAD.MOV.U32 R95, RZ, RZ, R115 ;  /* 0x000000ffff5f7224 */ /* 0x000fe200078e0073 */
[----:B------:R-:W-:Y:S01]  /*3fba0*/  LOP3.LUT P0, RZ, R3, 0x200, RZ, 0xc0, !PT ;  /* 0x0000020003ff7812 */ /* 0x000fe2000780c0ff */
[----:B------:R-:W-:Y:S01]  /*3fbb0*/  IMAD.MOV.U32 R154, RZ, RZ, R133 ;  /* 0x000000ffff9a7224 */ /* 0x000fe200078e0085 */
[----:B------:R-:W-:Y:S01]  /*3fbc0*/  STL.64 [R1+0x1920], R188 ;  /* 0x001920bc01007387 */ /* 0x000fe20000100a00 */
[----:B------:R-:W-:Y:S01]  /*3fbd0*/  IMAD.MOV.U32 R155, RZ, RZ, R135 ;  /* 0x000000ffff9b7224 */ /* 0x000fe200078e0087 */
[----:B------:R-:W-:Y:S01]  /*3fbe0*/  LOP3.LUT R20, R20, 0xfff7ffff, RZ, 0xc0, !PT ;  /* 0xfff7ffff14147812 */ /* 0x000fe200078ec0ff */
[----:B------:R-:W-:Y:S01]  /*3fbf0*/  IMAD.MOV.U32 R158, RZ, RZ, R137 ;  /* 0x000000ffff9e7224 */ /* 0x000fe200078e0089 */
[----:B------:R-:W-:Y:S01]  /*3fc00*/  STL.64 [R1+0x1918], R194 ;  /* 0x001918c201007387 */ /* 0x000fe20000100a00 */
[----:B--2---:R-:W-:Y:S01]  /*3fc10*/  IMAD.MOV.U32 R103, RZ, RZ, R119 ;  /* 0x000000ffff677224 */ /* 0x004fe200078e0077 */
[----:B------:R-:W-:Y:S01]  /*3fc20*/  @P2 LOP3.LUT R20, R20, 0x80000, RZ, 0xfc, !PT ;  /* 0x0008000014142812 */ /* 0x000fe200078efcff */
[----:B------:R-:W-:Y:S01]  /*3fc30*/  IMAD.MOV.U32 R159, RZ, RZ, R139 ;  /* 0x000000ffff9f7224 */ /* 0x000fe200078e008b */
[----:B------:R-:W-:Y:S01]  /*3fc40*/  STL [R1+0x1910], R191 ;  /* 0x001910bf01007387 */ /* 0x000fe20000100800 */
[----:B------:R-:W-:Y:S01]  /*3fc50*/  IMAD.MOV.U32 R111, RZ, RZ, R123 ;  /* 0x000000ffff6f7224 */ /* 0x000fe200078e007b */
[----:B------:R-:W-:Y:S01]  /*3fc60*/  LOP3.LUT R20, R20, 0xfffbffff, RZ, 0xc0, !PT ;  /* 0xfffbffff14147812 */ /* 0x000fe200078ec0ff */
[----:B------:R-:W-:Y:S01]  /*3fc70*/  IMAD.MOV.U32 R162, RZ, RZ, R141 ;  /* 0x000000ffffa27224 */ /* 0x000fe200078e008d */
[----:B------:R-:W-:Y:S01]  /*3fc80*/  STL.64 [R1+0x1908], R184 ;  /* 0x001908b801007387 */ /* 0x000fe20000100a00 */
[----:B------:R-:W-:Y:S01]  /*3fc90*/  IMAD.MOV.U32 R119, RZ, RZ, R127 ;  /* 0x000000ffff777224 */ /* 0x000fe200078e007f */
[----:B------:R-:W-:Y:S01]  /*3fca0*/  @P3 LOP3.LUT R20, R20, 0x40000, RZ, 0xfc, !PT ;  /* 0x0004000014143812 */ /* 0x000fe200078efcff */
[----:B------:R-:W-:Y:S01]  /*3fcb0*/  IMAD.MOV.U32 R163, RZ, RZ, R143 ;  /* 0x000000ffffa37224 */ /* 0x000fe200078e008f */
[----:B------:R-:W-:Y:S01]  /*3fcc0*/  STL [R1+0x1900], R186 ;  /* 0x001900ba01007387 */ /* 0x000fe20000100800 */
[----:B------:R-:W-:-:S02]  /*3fcd0*/  IMAD.MOV.U32 R127, RZ, RZ, R131 ;  /* 0x000000ffff7f7224 */ /* 0x000fc400078e0083 */
[----:B------:R-:W-:Y:S01]  /*3fce0*/  IMAD.MOV.U32 R166, RZ, RZ, R145 ;  /* 0x000000ffffa67224 */ /* 0x000fe200078e0091 */
[----:B------:R-:W-:Y:S01]  /*3fcf0*/  STL.64 [R1+0x18f8], R180 ;  /* 0x0018f8b401007387 */ /* 0x000fe20000100a00 */
[----:B------:R-:W-:Y:S02]  /*3fd00*/  IMAD.MOV.U32 R167, RZ, RZ, R147 ;  /* 0x000000ffffa77224 */ /* 0x000fe400078e0093 */
[----:B------:R-:W-:Y:S01]  /*3fd10*/  IMAD.MOV.U32 R170, RZ, RZ, R149 ;  /* 0x000000ffffaa7224 */ /* 0x000fe200078e0095 */
[----:B------:R-:W-:Y:S01]  /*3fd20*/  STL [R1+0x18f0], R187 ;  /* 0x0018f0bb01007387 */ /* 0x000fe20000100800 */
[----:B------:R-:W-:Y:S01]  /*3fd30*/  IMAD.MOV.U32 R171, RZ, RZ, R151 ;  /* 0x000000ffffab7224 */ /* 0x000fe200078e0097 */
[----:B------:R-:W-:Y:S01]  /*3fd40*/  LOP3.LUT R6, R6, 0xffffffbf, RZ, 0xc0, !PT ;  /* 0xffffffbf06067812 */ /* 0x000fe200078ec0ff */
[----:B------:R-:W-:Y:S01]  /*3fd50*/  ULDC UR4, c[0x0][0x22c] ;  /* 0x00008b0000047ab9 */ /* 0x000fe20000000800 */
[----:B------:R-:W-:Y:S01]  /*3fd60*/  STL.64 [R1+0x18e8], R182 ;  /* 0x0018e8b601007387 */ /* 0x000fe20000100a00 */
[----:B------:R-:W-:Y:S01]  /*3fd70*/  LOP3.LUT R20, R20, 0xfffdffff, RZ, 0xc0, !PT ;  /* 0xfffdffff14147812 */ /* 0x000fe200078ec0ff */
[----:B------:R-:W-:-:S02]  /*3fd80*/  ULDC UR5, c[0x0][0x22c] ;  /* 0x00008b0000057ab9 */ /* 0x000fc40000000800 */
[----:B------:R-:W-:Y:S01]  /*3fd90*/  STL [R1+0x18e0], R172 ;  /* 0x0018e0ac01007387 */ /* 0x000fe20000100800 */
[----:B------:R-:W-:-:S03]  /*3fda0*/  @P4 LOP3.LUT R20, R20, 0x20000, RZ, 0xfc, !PT ;  /* 0x0002000014144812 */ /* 0x000fc600078efcff */
[----:B------:R-:W-:Y:S01]  /*3fdb0*/  STL.64 [R1+0x18d8], R176 ;  /* 0x0018d8b001007387 */ /* 0x000fe20000100a00 */
[----:B------:R-:W-:-:S03]  /*3fdc0*/  LOP3.LUT R20, R20, 0xfffeffff, RZ, 0xc0, !PT ;  /* 0xfffeffff14147812 */ /* 0x000fc600078ec0ff */
[----:B------:R-:W-:Y:S01]  /*3fdd0*/  STL [R1+0x18d0], R173 ;  /* 0x0018d0ad01007387 */ /* 0x000fe20000100800 */
[----:B------:R-:W-:-:S03]  /*3fde0*/  @P5 LOP3.LUT R20, R20, 0x10000, RZ, 0xfc, !PT ;  /* 0x0001000014145812 */ /* 0x000fc600078efcff */
[----:B------:R-:W-:Y:S01]  /*3fdf0*/  STL.64 [R1+0x18c8], R178 ;  /* 0x0018c8b201007387 */ /* 0x000fe20000100a00 */
[----:B------:R-:W-:-:S03]  /*3fe00*/  LOP3.LUT R20, R20, 0xffff7fff, RZ, 0xc0, !PT ;  /* 0xffff7fff14147812 */ /* 0x000fc600078ec0ff */
[----:B------:R-:W-:Y:S01]  /*3fe10*/  STL [R1+0x18c0], R12 ;  /* 0x0018c00c01007387 */ /* 0x000fe20000100800 */
[----:B------:R-:W-:-:S03]  /*3fe20*/  @P6 LOP3.LUT R20, R20, 0x8000, RZ, 0xfc, !PT ;  /* 0x0000800014146812 */ /* 0x000fc600078efcff */
[----:B------:R-:W-:Y:S04]  /*3fe30*/  STL.64 [R1+0x18b8], R174 ;  /* 0x0018b8ae01007387 */ /* 0x000fe80000100a00 */
[----:B------:R-:W-:Y:S04]  /*3fe40*/  STL [R1+0x18b0], R13 ;  /* 0x0018b00d01007387 */ /* 0x000fe80000100800 */
        /* <DEDUP_REMOVED lines=8> */
[----:B-1----:R-:W-:Y:S04]  /*3fed0*/  STL.64 [R1+0x1868], R36 ;  /* 0x0018682401007387 */ /* 0x002fe80000100a00 */
[----:B------:R-:W-:Y:S04]  /*3fee0*/  STL.64 [R1+0x1860], R42 ;  /* 0x0018602a01007387 */ /* 0x000fe80000100a00 */
[----:B------:R-:W-:Y:S04]  /*3fef0*/  STL.64 [R1+0x1858], R38 ;  /* 0x0018582601007387 */ /* 0x000fe80000100a00 */
[----:B------:R-:W2:Y:S04]  /*3ff00*/  LDL.LU R44, [R1+0x304] ;  /* 0x00030400012c7983 */ /* 0x000ea80000300800 */
[----:B------:R-:W2:Y:S04]  /*3ff10*/  LDL.LU R45, [R1+0x30c] ;  /* 0x00030c00012d7983 */ /* 0x000ea80000300800 */
[----:B--2---:R1:W-:Y:S01]  /*3ff20*/  STSM.16.M88.4 [R4], R44 ;  /* 0x0000002c04007844 */ /* 0x0043e20000000200 */
[----:B------:R-:W-:Y:S06]  /*3ff30*/  BAR.SYNC.DEFER_BLOCKING 0x0 ;  /* 0x0000000000007b1d */ /* 0x000fec0000010000 */
[----:B-1----:R-:W2:Y:S04]  /*3ff40*/  LDL.LU R44, [R1+0x310] ;  /* 0x00031000012c7983 */ /* 0x002ea80000300800 */
[----:B------:R-:W2:Y:S01]  /*3ff50*/  LDL.LU R45, [R1+0x318] ;  /* 0x00031800012d7983 */ /* 0x000ea20000300800 */
[----:B------:R-:W-:-:S02]  /*3ff60*/  IMAD.MOV.U32 R46, RZ, RZ, R92 ;  /* 0x000000ffff2e7224 */ /* 0x000fc400078e005c */
[----:B------:R-:W-:Y:S01]  /*3ff70*/  IMAD.MOV.U32 R47, RZ, RZ, R94 ;  /* 0x000000ffff2f7224 */ /* 0x000fe200078e005e */
[----:B------:R-:W4:Y:S04]  /*3ff80*/  LDL.LU R52, [R1+0x314] ;  /* 0x0003140001347983 */ /* 0x000f280000300800 */
[----:B------:R-:W4:Y:S04]  /*3ff90*/  LDL.LU R53, [R1+0x31c] ;  /* 0x00031c0001357983 */ /* 0x000f280000300800 */
[----:B------:R-:W1:Y:S01]  /*3ffa0*/  LDS.128 R56, [R0] ;  /* 0x0000000000387984 */ /* 0x000e620000000c00 */
[----:B------:R-:W-:Y:S06]  /*3ffb0*/  BAR.SYNC.DEFER_BLOCKING 0x0 ;  /* 0x0000000000007b1d */ /* 0x000fec0000010000 */
[----:B--2---:R-:W-:Y:S02]  /*3ffc0*/  STSM.16.M88.4 [R4], R44 ;  /* 0x0000002c04007844 */ /* 0x004fe40000000200 */
[----:B------:R-:W-:Y:S06]  /*3ffd0*/  BAR.SYNC.DEFER_BLOCKING 0x0 ;  /* 0x0000000000007b1d */ /* 0x000fec0000010000 */
[----:B------:R-:W2:Y:S02]  /*3ffe0*/  LDS.128 R44, [R0] ;  /* 0x00000000002c7984 */ /* 0x000ea40000000c00 */
[----:B------:R-:W-:Y:S06]  /*3fff0*/  BAR.SYNC.DEFER_BLOCKING 0x0 ;  /* 0x0000000000007b1d */ /* 0x000fec0000010000 */
[----:B----4-:R4:W-:Y:S02]  /*40000*/  STSM.16.M88.4 [R4], R52 ;  /* 0x0000003404007844 */ /* 0x0109e40000000200 */
[----:B------:R-:W-:Y:S06]  /*40010*/  BAR.SYNC.DEFER_BLOCKING 0x0 ;  /* 0x0000000000007b1d */ /* 0x000fec0000010000 */
[----:B----4-:R-:W4:Y:S04]  /*40020*/  LDL.LU R52, [R1+0x320] ;  /* 0x0003200001347983 */ /* 0x010f280000300800 */
[----:B------:R-:W4:Y:S01]  /*40030*/  LDL.LU R53, [R1+0x328] ;  /* 0x0003280001357983 */ /* 0x000f220000300800 */
[----:B------:R-:W-:-:S02]  /*40040*/  IMAD.MOV.U32 R54, RZ, RZ, R96 ;  /* 0x000000ffff367224 */ /* 0x000fc400078e0060 */
[----:B------:R-:W-:Y:S01]  /*40050*/  IMAD.MOV.U32 R55, RZ, RZ, R98 ;  /* 0x000000ffff377224 */ /* 0x000fe200078e0062 */
[----:B------:R-:W3:Y:S04]  /*40060*/  LDL.LU R60, [R1+0x324] ;  /* 0x00032400013c7983 */ /* 0x000ee80000300800 */
[----:B------:R-:W3:Y:S04]  /*40070*/  LDL.LU R61, [R1+0x32c] ;  /* 0x00032c00013d7983 */ /* 0x000ee80000300800 */
[----:B------:R-:W2:Y:S01]  /*40080*/  LDS.128 R64, [R0] ;  /* 0x0000000000407984 */ /* 0x000ea20000000c00 */
[----:B------:R-:W-:Y:S06]  /*40090*/  BAR.SYNC.DEFER_BLOCKING 0x0 ;  /* 0x0000000000007b1d */ /* 0x000fec0000010000 */
[----:B----4-:R-:W-:Y:S02]  /*400a0*/  STSM.16.M88.4 [R4], R52 ;  /* 0x0000003404007844 */ /* 0x010fe40000000200 */
[----:B------:R-:W-:Y:S06]  /*400b0*/  BAR.SYNC.DEFER_BLOCKING 0x0 ;  /* 0x0000000000007b1d */ /* 0x000fec0000010000 */
[----:B------:R-:W4:Y:S02]  /*400c0*/  LDS.128 R52, [R0] ;  /* 0x0000000000347984 */ /* 0x000f240000000c00 */
[----:B------:R-:W-:Y:S06]  /*400d0*/  BAR.SYNC.DEFER_BLOCKING 0x0 ;  /* 0x0000000000007b1d */ /* 0x000fec0000010000 */
[----:B---3--:R3:W-:Y:S02]  /*400e0*/  STSM.16.M88.4 [R4], R60 ;  /* 0x0000003c04007844 */ /* 0x0087e40000000200 */
[----:B------:R-:W-:Y:S06]  /*400f0*/  BAR.SYNC.DEFER_BLOCKING 0x0 ;  /* 0x0000000000007b1d */ /* 0x000fec0000010000 */
[----:B---3--:R-:W3:Y:S04]  /*40100*/  LDL.LU R60, [R1+0x330] ;  /* 0x00033000013c7983 */ /* 0x008ee80000300800 */
[----:B------:R-:W3:Y:S01]  /*40110*/  LDL.LU R61, [R1+0x338] ;  /* 0x00033800013d7983 */ /* 0x000ee20000300800 */
[----:B------:R-:W-:-:S02]  /*40120*/  IMAD.MOV.U32 R62, RZ, RZ, R100 ;  /* 0x000000ffff3e7224 */ /* 0x000fc400078e0064 */
[----:B------:R-:W-:Y:S01]  /*40130*/  IMAD.MOV.U32 R63, RZ, RZ, R102 ;  /* 0x000000ffff3f7224 */ /* 0x000fe200078e0066 */
[----:B------:R-:W2:Y:S04]  /*40140*/  LDL.LU R68, [R1+0x334] ;  /* 0x0003340001447983 */ /* 0x000ea80000300800 */
[----:B------:R-:W2:Y:S04]  /*40150*/  LDL.LU R69, [R1+0x33c] ;  /* 0x00033c0001457983 */ /* 0x000ea80000300800 */
[----:B------:R-:W4:Y:S01]  /*40160*/  LDS.128 R72, [R0] ;  /* 0x0000000000487984 */ /* 0x000f220000000c00 */
[----:B------:R-:W-:Y:S06]  /*40170*/  BAR.SYNC.DEFER_BLOCKING 0x0 ;  /* 0x0000000000007b1d */ /* 0x000fec0000010000 */
[----:B---3--:R-:W-:Y:S02]  /*40180*/  STSM.16.M88.4 [R4], R60 ;  /* 0x0000003c04007844 */ /* 0x008fe40000000200 */
[----:B------:R-:W-:Y:S06]  /*40190*/  BAR.SYNC.DEFER_BLOCKING 0x0 ;  /* 0x0000000000007b1d */ /* 0x000fec0000010000 */
[----:B------:R-:W3:Y:S02]  /*401a0*/  LDS.128 R60, [R0] ;  /* 0x00000000003c7984 */ /* 0x000ee40000000c00 */
[----:B------:R-:W-:Y:S06]  /*401b0*/  BAR.SYNC.DEFER_BLOCKING 0x0 ;  /* 0x0000000000007b1d */ /* 0x000fec0000010000 */
[----:B--2---:R2:W-:Y:S02]  /*401c0*/  STSM.16.M88.4 [R4], R68 ;  /* 0x0000004404007844 */ /* 0x0045e40000000200 */
[----:B------:R-:W-:Y:S06]  /*401d0*/  BAR.SYNC.DEFER_BLOCKING 0x0 ;  /* 0x0000000000007b1d */ /* 0x000fec0000010000 */
[----:B--2---:R-:W2:Y:S04]  /*401e0*/  LDL.LU R68, [R1+0x340] ;  /* 0x0003400001447983 */ /* 0x004ea80000300800 */
[----:B------:R-:W2:Y:S01]  /*401f0*/  LDL.LU R69, [R1+0x348] ;  /* 0x0003480001457983 */ /* 0x000ea20000300800 */
[----:B------:R-:W-:-:S02]  /*40200*/  IMAD.MOV.U32 R70, RZ, RZ, R104 ;  /* 0x000000ffff467224 */ /* 0x000fc400078e0068 */
[----:B------:R-:W-:Y:S01]  /*40210*/  IMAD.MOV.U32 R71, RZ, RZ, R106 ;  /* 0x000000ffff477224 */ /* 0x000fe200078e006a */
[----:B------:R-:W4:Y:S04]  /*40220*/  LDL.LU R76, [R1+0x344] ;  /* 0x00034400014c7983 */ /* 0x000f280000300800 */
[----:B------:R-:W4:Y:S04]  /*40230*/  LDL.LU R77, [R1+0x34c] ;  /* 0x00034c00014d7983 */ /* 0x000f280000300800 */
[----:B------:R-:W3:Y:S01]  /*40240*/  LDS.128 R80, [R0] ;  /* 0x0000000000507984 */ /* 0x000ee20000000c00 */
        /* <DEDUP_REMOVED lines=26> */
[----:B------:R-:W2:Y:S01]  /*403f0*/  LDL.LU R93, [R1+0x36c] ;  /* 0x00036c00015d7983 */ /* 0x000ea20000300800 */
[----:B------:R-:W-:-:S03]  /*40400*/  IMAD.MOV.U32 R94, RZ, RZ, R113 ;  /* 0x000000ffff5e7224 */ /* 0x000fc600078e0071 */
        /* <DEDUP_REMOVED lines=13> */
[----:B------:R-:W4:Y:S01]  /*404e0*/  LDL.LU R101, [R1+0x37c] ;  /* 0x00037c0001657983 */ /* 0x000f220000300800 */
[----:B------:R-:W-:-:S03]  /*404f0*/  IMAD.MOV.U32 R102, RZ, RZ, R117 ;  /* 0x000000ffff667224 */ /* 0x000fc600078e0075 */
        /* <DEDUP_REMOVED lines=13> */
[----:B------:R-:W3:Y:S01]  /*405d0*/  LDL.LU R109, [R1+0x38c] ;  /* 0x00038c00016d7983 */ /* 0x000ee20000300800 */
[----:B------:R-:W-:-:S03]  /*405e0*/  IMAD.MOV.U32 R110, RZ, RZ, R121 ;  /* 0x000000ffff6e7224 */ /* 0x000fc600078e0079 */
        /* <DEDUP_REMOVED lines=21> */
[----:B--2---:R2:W-:Y:S04]  /*40740*/  STSM.16.M88.4 [R4], R116 ;  /* 0x0000007404007844 */ /* 0x0045e80000000200 */
[----:B--2---:R-:W2:Y:S04]  /*40750*/  LDL.LU R116, [R1+0x3a0] ;  /* 0x0003a00001747983 */ /* 0x004ea80000300800 */
[----:B------:R-:W2:Y:S01]  /*40760*/  LDL.LU R117, [R1+0x3a8] ;  /* 0x0003a80001757983 */ /* 0x000ea20000300800 */
[----:B------:R-:W-:-:S02]  /*40770*/  IMAD.MOV.U32 R118, RZ, RZ, R128 ;  /* 0x000000ffff767224 */ /* 0x000fc400078e0080 */
[----:B------:R-:W-:Y:S01]  /*40780*/  IMAD.MOV.U32 R119, RZ, RZ, R130 ;  /* 0x000000ffff777224 */ /* 0x000fe200078e0082 */
[----:B------:R-:W4:Y:S04]  /*40790*/  LDL.LU R124, [R1+0x3a4] ;  /* 0x0003a400017c7983 */ /* 0x000f280000300800 */
[----:B------:R-:W4:Y:S01]  /*407a0*/  LDL.LU R125, [R1+0x3ac] ;  /* 0x0003ac00017d7983 */ /* 0x000f220000300800 */
[----:B------:R-:W-:Y:S01]  /*407b0*/  IMAD.MOV.U32 R126, RZ, RZ, R129 ;  /* 0x000000ffff7e7224 */ /* 0x000fe200078e0081 */
[----:B------:R-:W-:Y:S06]  /*407c0*/  BAR.SYNC.DEFER_BLOCKING 0x0 ;  /* 0x0000000000007b1d */ /* 0x000fec0000010000 */
[----:B------:R-:W3:Y:S02]  /*407d0*/  LDS.128 R128, [R0] ;  /* 0x0000000000807984 */ /* 0x000ee40000000c00 */
[----:B------:R-:W-:Y:S06]  /*407e0*/  BAR.SYNC.DEFER_BLOCKING 0x0 ;  /* 0x0000000000007b1d */ /* 0x000fec0000010000 */
[----:B--2---:R-:W-:Y:S02]  /*407f0*/  STSM.16.M88.4 [R4], R116 ;  /* 0x0000007404007844 */ /* 0x004fe40000000200 */
[----:B------:R-:W-:Y:S06]  /*40800*/  BAR.SYNC.DEFER_BLOCKING 0x0 ;  /* 0x0000000000007b1d */ /* 0x000fec0000010000 */
[----:B------:R-:W2:Y:S02]  /*40810*/  LDS.128 R116, [R0] ;  /* 0x0000000000747984 */ /* 0x000ea40000000c00 */
[----:B------:R-:W-:Y:S06]  /*40820*/  BAR.SYNC.DEFER_BLOCKING 0x0 ;  /* 0x0000000000007b1d */ /* 0x000fec0000010000 */
[----:B----4-:R4:W-:Y:S04]  /*40830*/  STSM.16.M88.4 [R4], R124 ;  /* 0x0000007c04007844 */ /* 0x0109e80000000200 */
[----:B----4-:R-:W4:Y:S04]  /*40840*/  LDL.LU R124, [R1+0x3b0] ;  /* 0x0003b000017c7983 */ /* 0x010f280000300800 */
[----:B------:R-:W4:Y:S01]  /*40850*/  LDL.LU R125, [R1+0x3b8] ;  /* 0x0003b800017d7983 */ /* 0x000f220000300800 */
[----:B------:R-:W-:-:S02]  /*40860*/  IMAD.MOV.U32 R126, RZ, RZ, R132 ;  /* 0x000000ffff7e7224 */ /* 0x000fc400078e0084 */
[----:B------:R-:W-:Y:S01]  /*40870*/  IMAD.MOV.U32 R127, RZ, RZ, R134 ;  /* 0x000000ffff7f7224 */ /* 0x000fe200078e0086 */
[----:B------:R-:W3:Y:S04]  /*40880*/  LDL.LU R152, [R1+0x3b4] ;  /* 0x0003b40001987983 */ /* 0x000ee80000300800 */
[----:B------:R-:W3:Y:S01]  /*40890*/  LDL.LU R153, [R1+0x3bc] ;  /* 0x0003bc0001997983 */ /* 0x000ee20000300800 */
[----:B------:R-:W-:Y:S06]  /*408a0*/  BAR.SYNC.DEFER_BLOCKING 0x0 ;  /* 0x0000000000007b1d */ /* 0x000fec0000010000 */
[----:B------:R-:W2:Y:S02]  /*408b0*/  LDS.128 R132, [R0] ;  /* 0x0000000000847984 */ /* 0x000ea40000000c00 */
[----:B------:R-:W-:Y:S06]  /*408c0*/  BAR.SYNC.DEFER_BLOCKING 0x0 ;  /* 0x0000000000007b1d */ /* 0x000fec0000010000 */
[----:B----4-:R-:W-:Y:S02]  /*408d0*/  STSM.16.M88.4 [R4], R124 ;  /* 0x0000007c04007844 */ /* 0x010fe40000000200 */
[----:B------:R-:W-:Y:S06]  /*408e0*/  BAR.SYNC.DEFER_BLOCKING 0x0 ;  /* 0x0000000000007b1d */ /* 0x000fec0000010000 */
[----:B------:R-:W4:Y:S02]  /*408f0*/  LDS.128 R124, [R0] ;  /* 0x00000000007c7984 */ /* 0x000f240000000c00 */
[----:B------:R-:W-:Y:S06]  /*40900*/  BAR.SYNC.DEFER_BLOCKING 0x0 ;  /* 0x0000000000007b1d */ /* 0x000fec0000010000 */
[----:B---3--:R3:W-:Y:S04]  /*40910*/  STSM.16.M88.4 [R4], R152 ;  /* 0x0000009804007844 */ /* 0x0087e80000000200 */
[----:B---3--:R-:W3:Y:S04]  /*40920*/  LDL.LU R152, [R1+0x3c0] ;  /* 0x0003c00001987983 */ /* 0x008ee80000300800 */
[----:B------:R-:W3:Y:S01]  /*40930*/  LDL.LU R153, [R1+0x3c8] ;  /* 0x0003c80001997983 */ /* 0x000ee20000300800 */
[----:B------:R-:W-:-:S02]  /*40940*/  IMAD.MOV.U32 R154, RZ, RZ, R136 ;  /* 0x000000ffff9a7224 */ /* 0x000fc400078e0088 */
[----:B------:R-:W-:Y:S01]  /*40950*/  IMAD.MOV.U32 R155, RZ, RZ, R138 ;  /* 0x000000ffff9b7224 */ /* 0x000fe200078e008a */
[----:B------:R-:W2:Y:S04]  /*40960*/  LDL.LU R156, [R1+0x3c4] ;  /* 0x0003c400019c7983 */ /* 0x000ea80000300800 */
[----:B------:R-:W2:Y:S01]  /*40970*/  LDL.LU R157, [R1+0x3cc] ;  /* 0x0003cc00019d7983 */ /* 0x000ea20000300800 */
[----:B------:R-:W-:Y:S06]  /*40980*/  BAR.SYNC.DEFER_BLOCKING 0x0 ;  /* 0x0000000000007b1d */ /* 0x000fec0000010000 */
[----:B------:R-:W4:Y:S02]  /*40990*/  LDS.128 R136, [R0] ;  /* 0x0000000000887984 */ /* 0x000f240000000c00 */
        /* <DEDUP_REMOVED lines=39> */
[----:B------:R-:W2:Y:S04]  /*40c10*/  LDL.LU R169, [R1+0x3fc] ;  /* 0x0003fc0001a97983 */ /* 0x000ea80000300800 */
[----:B------:R-:W4:Y:S04]  /*40c20*/  LDL.LU.64 R174, [R1+0x17e8] ;  /* 0x0017e80001ae7983 */ /* 0x000f280000300a00 */
[----:B------:R-:W4:Y:S04]  /*40c30*/  LDL.LU R173, [R1+0x7c0] ;  /* 0x0007c00001ad7983 */ /* 0x000f280000300800 */
[----:B------:R-:W4:Y:S04]  /*40c40*/  LDL.LU.64 R178, [R1+0x17d8] ;  /* 0x0017d80001b27983 */ /* 0x000f280000300a00 */
[----:B------:R-:W4:Y:S01]  /*40c50*/  LDL.LU R172, [R1+0x7d4] ;  /* 0x0007d40001ac7983 */ /* 0x000f220000300800 */
[----:B------:R-:W-:Y:S06]  /*40c60*/  BAR.SYNC.DEFER_BLOCKING 0x0 ;  /* 0x0000000000007b1d */ /* 0x000fec0000010000 */
[----:B------:R-:W4:Y:S04]  /*40c70*/  LDL.LU.64 R176, [R1+0x17d0] ;  /* 0x0017d00001b07983 */ /* 0x000f280000300a00 */
[----:B------:R-:W4:Y:S04]  /*40c80*/  LDL.LU R187, [R1+0x7c4] ;  /* 0x0007c40001bb7983 */ /* 0x000f280000300800 */
[----:B------:R-:W4:Y:S04]  /*40c90*/  LDL.LU.64 R182, [R1+0x17c8] ;  /* 0x0017c80001b67983 */ /* 0x000f280000300a00 */
[----:B------:R-:W4:Y:S04]  /*40ca0*/  LDL.LU R186, [R1+0x7d8] ;  /* 0x0007d80001ba7983 */ /* 0x000f280000300800 */
[----:B------:R-:W1:Y:S01]  /*40cb0*/  LDS.128 R148, [R0] ;  /* 0x0000000000947984 */ /* 0x000e620000000c00 */
[----:B------:R-:W-:Y:S06]  /*40cc0*/  BAR.SYNC.DEFER_BLOCKING 0x0 ;  /* 0x0000000000007b1d */ /* 0x000fec0000010000 */
[----:B------:R-:W4:Y:S04]  /*40cd0*/  LDL.LU.64 R180, [R1+0x17c0] ;  /* 0x0017c00001b47983 */ /* 0x000f280000300a00 */
[----:B------:R-:W4:Y:S04]  /*40ce0*/  LDL.LU R191, [R1+0x7c8] ;  /* 0x0007c80001bf7983 */ /* 0x000f280000300800 */
[----:B------:R-:W4:Y:S04]  /*40cf0*/  LDL.LU.64 R184, [R1+0x17b8] ;  /* 0x0017b80001b87983 */ /* 0x000f280000300a00 */
[----:B------:R-:W4:Y:S04]  /*40d00*/  LDL.LU R188, [R1+0x7dc] ;  /* 0x0007dc0001bc7983 */ /* 0x000f280000300800 */
[----:B------:R-:W4:Y:S04]  /*40d10*/  LDL.LU.64 R194, [R1+0x17b0] ;  /* 0x0017b00001c27983 */ /* 0x000f280000300a00 */
[----:B------:R-:W4:Y:S01]  /*40d20*/  LDL.LU R189, [R1+0x7cc] ;  /* 0x0007cc0001bd7983 */ /* 0x000f220000300800 */
[----:B------:R-:W-:-:S02]  /*40d30*/  LOP3.LUT P6, RZ, R20, 0x8, RZ, 0xc0, !PT ;  /* 0x0000000814ff7812 */ /* 0x000fc400078cc0ff */
[----:B------:R-:W-:Y:S01]  /*40d40*/  LOP3.LUT R2, R2, 0xefffffff, RZ, 0xc0, !PT ;  /* 0xefffffff02027812 */ /* 0x000fe200078ec0ff */
[----:B------:R-:W4:Y:S04]  /*40d50*/  LDL.LU.64 R192, [R1+0x17a8] ;  /* 0x0017a80001c07983 */ /* 0x000f280000300a00 */
[----:B------:R-:W4:Y:S04]  /*40d60*/  LDL.LU R252, [R1+0x7b0] ;  /* 0x0007b00001fc7983 */ /* 0x000f280000300800 */
[----:B------:R-:W4:Y:S02]  /*40d70*/  LDL.LU.64 R198, [R1+0x17a0] ;  /* 0x0017a00001c67983 */ /* 0x000f240000300a00 */
[----:B------:R-:W-:-:S02]  /*40d80*/  @P6 LOP3.LUT R2, R2, 0x10000000, RZ, 0xfc, !PT ;  /* 0x1000000002026812 */ /* 0x000fc400078efcff */
[----:B------:R-:W-:Y:S01]  /*40d90*/  LOP3.LUT P6, RZ, R20, 0x40, RZ, 0xc0, !PT ;  /* 0x0000004014ff7812 */ /* 0x000fe200078cc0ff */
[----:B------:R-:W4:Y:S01]  /*40da0*/  LDL.LU R27, [R1+0x7a0] ;  /* 0x0007a000011b7983 */ /* 0x000f220000300800 */
[----:B------:R-:W-:-:S11]  /*40db0*/  LOP3.LUT R2, R2, 0xdfffffff, RZ, 0xc0, !PT ;  /* 0xdfffffff02027812 */ /* 0x000fd600078ec0ff */
[----:B------:R-:W-:Y:S02]  /*40dc0*/  @P6 LOP3.LUT R2, R2, 0x20000000, RZ, 0xfc, !PT ;  /* 0x2000000002026812 */ /* 0x000fe400078efcff */
[----:B------:R-:W-:Y:S02]  /*40dd0*/  LOP3.LUT P6, RZ, R20, 0x80, RZ, 0xc0, !PT ;  /* 0x0000008014ff7812 */ /* 0x000fe400078cc0ff */
[----:B------:R-:W-:-:S11]  /*40de0*/  LOP3.LUT R2, R2, 0xbfffffff, RZ, 0xc0, !PT ;  /* 0xbfffffff02027812 */ /* 0x000fd600078ec0ff */
[----:B------:R-:W-:Y:S02]  /*40df0*/  @P6 LOP3.LUT R2, R2, 0x40000000, RZ, 0xfc, !PT ;  /* 0x4000000002026812 */ /* 0x000fe400078efcff */
[----:B------:R-:W-:Y:S02]  /*40e00*/  LOP3.LUT P6, RZ, R20, 0x100, RZ, 0xc0, !PT ;  /* 0x0000010014ff7812 */ /* 0x000fe400078cc0ff */
[----:B------:R-:W-:Y:S01]  /*40e10*/  LOP3.LUT R2, R2, 0x7fffffff, RZ, 0xc0, !PT ;  /* 0x7fffffff02027812 */ /* 0x000fe200078ec0ff */
[----:B---3--:R-:W-:Y:S01]  /*40e20*/  STSM.16.M88.4 [R4], R164 ;  /* 0x000000a404007844 */ /* 0x008fe20000000200 */
[----:B------:R-:W-:Y:S06]  /*40e30*/  BAR.SYNC.DEFER_BLOCKING 0x0 ;  /* 0x0000000000007b1d */ /* 0x000fec0000010000 */
[----:B------:R-:W3:Y:S02]  /*40e40*/  LDS.128 R164, [R0] ;  /* 0x0000000000a47984 */ /* 0x000ee40000000c00 */
[----:B------:R-:W-:Y:S06]  /*40e50*/  BAR.SYNC.DEFER_BLOCKING 0x0 ;  /* 0x0000000000007b1d */ /* 0x000fec0000010000 */
[----:B--2---:R-:W-:Y:S02]  /*40e60*/  STSM.16.M88.4 [R4], R168 ;  /* 0x000000a804007844 */ /* 0x004fe40000000200 */
[----:B------:R-:W-:Y:S06]  /*40e70*/  BAR.SYNC.DEFER_BLOCKING 0x0 ;  /* 0x0000000000007b1d */ /* 0x000fec0000010000 */
[----:B------:R2:W-:Y:S01]  /*40e80*/  @P0 STG.E desc[UR10][R202.64], R26 ;  /* 0x0000001aca000986 */ /* 0x0005e2000c10190a */
[----:B------:R-:W-:-:S03]  /*40e90*/  LOP3.LUT P0, RZ, R3, 0x80, RZ, 0xc0, !PT ;  /* 0x0000008003ff7812 */ /* 0x000fc6000780c0ff */
[----:B--2---:R-:W2:Y:S10]  /*40ea0*/  LDL.LU.64 R202, [R1+0x1798] ;  /* 0x0017980001ca7983 */ /* 0x004eb40000300a00 */
[----:B------:R-:W-:-:S02]  /*40eb0*/  @P0 LOP3.LUT R6, R6, 0x40, RZ, 0xfc, !PT ;  /* 0x0000004006060812 */ /* 0x000fc400078efcff */
[----:B------:R-:W-:Y:S01]  /*40ec0*/  LOP3.LUT P0, RZ, R3, 0x40, RZ, 0xc0, !PT ;  /* 0x0000004003ff7812 */ /* 0x000fe2000780c0ff */
[----:B------:R-:W2:Y:S01]  /*40ed0*/  LDL.LU R26, [R1+0x7b4] ;  /* 0x0007b400011a7983 */ /* 0x000ea20000300800 */
[----:B------:R-:W-:-:S03]  /*40ee0*/  LOP3.LUT R6, R6, 0xffffff7f, RZ, 0xc0, !PT ;  /* 0xffffff7f06067812 */ /* 0x000fc600078ec0ff */
[----:B------:R-:W3:Y:S04]  /*40ef0*/  LDL.LU R38, [R1+0x9fc] ;  /* 0x0009fc0001267983 */ /* 0x000ee80000300800 */
[----:B------:R-:W3:Y:S04]  /*40f00*/  LDL.LU.64 R42, [R1+0x1790] ;  /* 0x00179000012a7983 */ /* 0x000ee80000300a00 */
[----:B------:R-:W-:Y:S01]  /*40f10*/  @P0 LOP3.LUT R6, R6, 0x80, RZ, 0xfc, !PT ;  /* 0x0000008006060812 */ /* 0x000fe200078efcff */
[----:B------:R-:W3:Y:S01]  /*40f20*/  LDL.LU R40, [R1+0x7a4] ;  /* 0x0007a40001287983 */ /* 0x000ee20000300800 */
[----:B------:R-:W-:-:S02]  /*40f30*/  LOP3.LUT P0, RZ, R3, 0x20, RZ, 0xc0, !PT ;  /* 0x0000002003ff7812 */ /* 0x000fc4000780c0ff */
[----:B------:R-:W-:Y:S01]  /*40f40*/  LOP3.LUT R6, R6, 0xfffffeff, RZ, 0xc0, !PT ;  /* 0xfffffeff06067812 */ /* 0x000fe200078ec0ff */
[----:B------:R-:W3:Y:S04]  /*40f50*/  LDL.LU.64 R36, [R1+0x1788] ;  /* 0x0017880001247983 */ /* 0x000ee80000300a00 */
[----:B------:R-:W3:Y:S01]  /*40f60*/  LDL.LU R41, [R1+0x7b8] ;  /* 0x0007b80001297983 */ /* 0x000ee20000300800 */
[----:B------:R-:W-:-:S05]  /*40f70*/  @P6 LOP3.LUT R2, R2, 0x80000000, RZ, 0xfc, !PT ;  /* 0x8000000002026812 */ /* 0x000fca00078efcff */
[----:B------:R-:W-:Y:S01]  /*40f80*/  @P0 LOP3.LUT R6, R6, 0x100, RZ, 0xfc, !PT ;  /* 0x0000010006060812 */ /* 0x000fe200078efcff */
[----:B------:R-:W3:Y:S01]  /*40f90*/  LDL.LU.64 R30, [R1+0x1780] ;  /* 0x00178000011e7983 */ /* 0x000ee20000300a00 */
[----:B------:R-:W-:Y:S02]  /*40fa0*/  LOP3.LUT P0, RZ, R3, 0x10, RZ, 0xc0, !PT ;  /* 0x0000001003ff7812 */ /* 0x000fe4000780c0ff */
[----:B------:R-:W-:Y:S01]  /*40fb0*/  LOP3.LUT R6, R6, 0xfffffdff, RZ, 0xc0, !PT ;  /* 0xfffffdff06067812 */ /* 0x000fe200078ec0ff */
[----:B------:R-:W3:Y:S01]  /*40fc0*/  LDL.LU R28, [R1+0x7a8] ;  /* 0x0007a800011c7983 */ /* 0x000ee20000300800 */
[----:B------:R-:W-:-:S03]  /*40fd0*/  LOP3.LUT P6, RZ, R20, 0x200, RZ, 0xc0, !PT ;  /* 0x0000020014ff7812 */ /* 0x000fc600078cc0ff */
[----:B------:R-:W3:Y:S04]  /*40fe0*/  LDL.LU.64 R34, [R1+0x1778] ;  /* 0x0017780001227983 */ /* 0x000ee80000300a00 */
[----:B------:R-:W3:Y:S02]  /*40ff0*/  LDL.LU R29, [R1+0x7bc] ;  /* 0x0007bc00011d7983 */ /* 0x000ee40000300800 */
[----:B------:R-:W-:Y:S02]  /*41000*/  @P0 LOP3.LUT R6, R6, 0x200, RZ, 0xfc, !PT ;  /* 0x0000020006060812 */ /* 0x000fe400078efcff */
[----:B------:R-:W-:Y:S01]  /*41010*/  LOP3.LUT P0, RZ, R3, 0x8, RZ, 0xc0, !PT ;  /* 0x0000000803ff7812 */ /* 0x000fe2000780c0ff */
[----:B------:R-:W3:Y:S01]  /*41020*/  LDL.LU.64 R32, [R1+0x1770] ;  /* 0x0017700001207983 */ /* 0x000ee20000300a00 */
        /* <DEDUP_REMOVED lines=8> */
[----:B------:R-:W3:Y:S06]  /*410b0*/  LDL.LU R13, [R1+0x780] ;  /* 0x00078000010d7983 */ /* 0x000eec0000300800 */
[----:B------:R-:W-:-:S02]  /*410c0*/  @P0 LOP3.LUT R6, R6, 0x800, RZ, 0xfc, !PT ;  /* 0x0000080006060812 */ /* 0x000fc400078efcff */
[----:B------:R-:W-:Y:S02]  /*410d0*/  LOP3.LUT P0, RZ, R3, 0x2, RZ, 0xc0, !PT ;  /* 0x0000000203ff7812 */ /* 0x000fe4000780c0ff */
[----:B------:R-:W-:-:S11]  /*410e0*/  LOP3.LUT R6, R6, 0xffffefff, RZ, 0xc0, !PT ;  /* 0xffffefff06067812 */ /* 0x000fd600078ec0ff */
[----:B------:R-:W-:-:S04]  /*410f0*/  @P0 LOP3.LUT R6, R6, 0x1000, RZ, 0xfc, !PT ;  /* 0x0000100006060812 */ /* 0x000fc800078efcff */
[----:B------:R-:W-:-:S04]  /*41100*/  LOP3.LUT R6, R6, 0xfffffffe, RZ, 0xc0, !PT ;  /* 0xfffffffe06067812 */ /* 0x000fc800078ec0ff */
[----:B------:R-:W-:Y:S02]  /*41110*/  @P6 LOP3.LUT R6, R6, 0x1, RZ, 0xfc, !PT ;  /* 0x0000000106066812 */ /* 0x000fe400078efcff */
[----:B------:R-:W-:Y:S02]  /*41120*/  LOP3.LUT P6, RZ, R20, 0x400, RZ, 0xc0, !PT ;  /* 0x0000040014ff7812 */ /* 0x000fe400078cc0ff */
[----:B------:R-:W-:-:S11]  /*41130*/  LOP3.LUT R6, R6, 0xfffffffd, RZ, 0xc0, !PT ;  /* 0xfffffffd06067812 */ /* 0x000fd600078ec0ff */
[----:B------:R-:W-:Y:S02]  /*41140*/  @P6 LOP3.LUT R6, R6, 0x2, RZ, 0xfc, !PT ;  /* 0x0000000206066812 */ /* 0x000fe400078efcff */
[----:B------:R-:W-:Y:S02]  /*41150*/  LOP3.LUT P6, RZ, R20, 0x800, RZ, 0xc0, !PT ;  /* 0x0000080014ff7812 */ /* 0x000fe400078cc0ff */
[----:B------:R-:W-:-:S11]  /*41160*/  LOP3.LUT R6, R6, 0xfffffffb, RZ, 0xc0, !PT ;  /* 0xfffffffb06067812 */ /* 0x000fd600078ec0ff */
[----:B------:R-:W-:Y:S02]  /*41170*/  @P6 LOP3.LUT R6, R6, 0x4, RZ, 0xfc, !PT ;  /* 0x0000000406066812 */ /* 0x000fe400078efcff */
[----:B------:R-:W-:Y:S02]  /*41180*/  LOP3.LUT P6, RZ, R20, 0x1000, RZ, 0xc0, !PT ;  /* 0x0000100014ff7812 */ /* 0x000fe400078cc0ff */
[----:B------:R-:W-:Y:S02]  /*41190*/  LOP3.LUT R6, R6, 0xfffffff7, RZ, 0xc0, !PT ;  /* 0xfffffff706067812 */ /* 0x000fe400078ec0ff */
[----:B------:R-:W-:-:S09]  /*411a0*/  LOP3.LUT P0, RZ, R3, 0x1, RZ, 0xc0, !PT ;  /* 0x0000000103ff7812 */ /* 0x000fd2000780c0ff */
[----:B------:R-:W-:Y:S02]  /*411b0*/  @P6 LOP3.LUT R6, R6, 0x8, RZ, 0xfc, !PT ;  /* 0x0000000806066812 */ /* 0x000fe400078efcff */
[----:B------:R-:W-:Y:S02]  /*411c0*/  LOP3.LUT P6, RZ, R20, 0x2000, RZ, 0xc0, !PT ;  /* 0x0000200014ff7812 */ /* 0x000fe400078cc0ff */
[----:B------:R-:W-:Y:S01]  /*411d0*/  LOP3.LUT R6, R6, 0xffffffef, RZ, 0xc0, !PT ;  /* 0xffffffef06067812 */ /* 0x000fe200078ec0ff */
[----:B----4-:R4:W-:Y:S04]  /*411e0*/  @P1 STG.E desc[UR10][R174.64], R173 ;  /* 0x000000adae001986 */ /* 0x0109e8000c10190a */
[----:B------:R1:W-:Y:S06]  /*411f0*/  @P0 STG.E desc[UR10][R178.64], R172 ;  /* 0x000000acb2000986 */ /* 0x0003ec000c10190a */
[----:B------:R-:W-:Y:S01]  /*41200*/  @P6 LOP3.LUT R6, R6, 0x10, RZ, 0xfc, !PT ;  /* 0x0000001006066812 */ /* 0x000fe200078efcff */
[----:B----4-:R-:W4:Y:S03]  /*41210*/  LDL.LU.64 R174, [R1+0x1758] ;  /* 0x0017580001ae7983 */ /* 0x010f260000300a00 */
[C---:B------:R-:W-:Y:S01]  /*41220*/  LOP3.LUT P0, RZ, R6.reuse, 0x1000, RZ, 0xc0, !PT ;  /* 0x0000100006ff7812 */ /* 0x040fe2000780c0ff */
[----:B------:R-:W4:Y:S04]  /*41230*/  LDL.LU R12, [R1+0x794] ;  /* 0x00079400010c7983 */ /* 0x000f280000300800 */
[----:B-1----:R-:W4:Y:S04]  /*41240*/  LDL.LU.64 R178, [R1+0x1750] ;  /* 0x0017500001b27983 */ /* 0x002f280000300a00 */
[----:B------:R-:W4:Y:S04]  /*41250*/  LDL.LU R173, [R1+0x784] ;  /* 0x0007840001ad7983 */ /* 0x000f280000300800 */
[----:B------:R1:W-:Y:S01]  /*41260*/  @P0 STG.E desc[UR10][R176.64], R187 ;  /* 0x000000bbb0000986 */ /* 0x0003e2000c10190a */
[----:B------:R-:W-:-:S03]  /*41270*/  LOP3.LUT P0, RZ, R6, 0x800, RZ, 0xc0, !PT ;  /* 0x0000080006ff7812 */ /* 0x000fc6000780c0ff */
[----:B-1----:R-:W4:Y:S10]  /*41280*/  LDL.LU.64 R176, [R1+0x1748] ;  /* 0x0017480001b07983 */ /* 0x002f340000300a00 */
[----:B------:R1:W-:Y:S04]  /*41290*/  @P0 STG.E desc[UR10][R182.64], R186 ;  /* 0x000000bab6000986 */ /* 0x0003e8000c10190a */
[----:B------:R-:W4:Y:S04]  /*412a0*/  LDL.LU R172, [R1+0x798] ;  /* 0x0007980001ac7983 */ /* 0x000f280000300800 */
[----:B-1----:R-:W4:Y:S04]  /*412b0*/  LDL.LU.64 R182, [R1+0x1740] ;  /* 0x0017400001b67983 */ /* 0x002f280000300a00 */
[----:B------:R-:W4:Y:S01]  /*412c0*/  LDL.LU R187, [R1+0x788] ;  /* 0x0007880001bb7983 */ /* 0x000f220000300800 */
[----:B------:R-:W-:-:S13]  /*412d0*/  LOP3.LUT P0, RZ, R6, 0x400, RZ, 0xc0, !PT ;  /* 0x0000040006ff7812 */ /* 0x000fda000780c0ff */
[----:B------:R1:W-:Y:S01]  /*412e0*/  @P0 STG.E desc[UR10][R180.64], R191 ;  /* 0x000000bfb4000986 */ /* 0x0003e2000c10190a */
[----:B------:R-:W-:Y:S02]  /*412f0*/  LOP3.LUT P0, RZ, R6, 0x200, RZ, 0xc0, !PT ;  /* 0x0000020006ff7812 */ /* 0x000fe4000780c0ff */
[----:B------:R-:W-:Y:S02]  /*41300*/  LOP3.LUT P1, RZ, R3, 0x100, RZ, 0xc0, !PT ;  /* 0x0000010003ff7812 */ /* 0x000fe4000782c0ff */
[----:B------:R-:W-:Y:S01]  /*41310*/  LOP3.LUT P6, RZ, R20, 0x4000, RZ, 0xc0, !PT ;  /* 0x0000400014ff7812 */ /* 0x000fe200078cc0ff */
[----:B-1----:R-:W4:Y:S08]  /*41320*/  LDL.LU.64 R180, [R1+0x1738] ;  /* 0x0017380001b47983 */ /* 0x002f300000300a00 */
[----:B------:R1:W-:Y:S01]  /*41330*/  @P0 STG.E desc[UR10][R184.64], R188 ;  /* 0x000000bcb8000986 */ /* 0x0003e2000c10190a */
[----:B------:R-:W-:-:S03]  /*41340*/  LOP3.LUT P0, RZ, R6, 0x100, RZ, 0xc0, !PT ;  /* 0x0000010006ff7812 */ /* 0x000fc6000780c0ff */
[----:B------:R-:W4:Y:S04]  /*41350*/  LDL.LU R186, [R1+0x79c] ;  /* 0x00079c0001ba7983 */ /* 0x000f280000300800 */
[----:B-1----:R-:W4:Y:S06]  /*41360*/  LDL.LU.64 R184, [R1+0x1730] ;  /* 0x0017300001b87983 */ /* 0x002f2c0000300a00 */
[----:B------:R1:W-:Y:S01]  /*41370*/  @P0 STG.E desc[UR10][R194.64], R189 ;  /* 0x000000bdc2000986 */ /* 0x0003e2000c10190a */
[----:B------:R-:W-:-:S03]  /*41380*/  LOP3.LUT P0, RZ, R6, 0x80, RZ, 0xc0, !PT ;  /* 0x0000008006ff7812 */ /* 0x000fc6000780c0ff */
[----:B------:R-:W4:Y:S04]  /*41390*/  LDL.LU R191, [R1+0x78c] ;  /* 0x00078c0001bf7983 */ /* 0x000f280000300800 */
[----:B-1----:R-:W4:Y:S06]  /*413a0*/  LDL.LU.64 R194, [R1+0x1728] ;  /* 0x0017280001c27983 */ /* 0x002f2c0000300a00 */
[----:B------:R1:W-:Y:S01]  /*413b0*/  @P0 STG.E desc[UR10][R192.64], R252 ;  /* 0x000000fcc0000986 */ /* 0x0003e2000c10190a */
[----:B------:R-:W-:-:S03]  /*413c0*/  LOP3.LUT P0, RZ, R6, 0x40, RZ, 0xc0, !PT ;  /* 0x0000004006ff7812 */ /* 0x000fc6000780c0ff */
[----:B-1----:R-:W4:Y:S10]  /*413d0*/  LDL.LU R192, [R1+0x770] ;  /* 0x0007700001c07983 */ /* 0x002f340000300800 */
[----:B------:R1:W-:Y:S01]  /*413e0*/  @P0 STG.E desc[UR10][R198.64], R27 ;  /* 0x0000001bc6000986 */ /* 0x0003e2000c10190a */
[----:B------:R-:W-:-:S03]  /*413f0*/  LOP3.LUT P0, RZ, R6, 0x20, RZ, 0xc0, !PT ;  /* 0x0000002006ff7812 */ /* 0x000fc6000780c0ff */
[----:B------:R-:W4:Y:S04]  /*41400*/  LDL.LU.64 R188, [R1+0x1720] ;  /* 0x0017200001bc7983 */ /* 0x000f280000300a00 */
[----:B------:R-:W4:Y:S04]  /*41410*/  LDL.LU R193, [R1+0x760] ;  /* 0x0007600001c17983 */ /* 0x000f280000300800 */
[----:B-1----:R-:W4:Y:S04]  /*41420*/  LDL.LU.64 R198, [R1+0x1718] ;  /* 0x0017180001c67983 */ /* 0x002f280000300a00 */
[----:B------:R-:W4:Y:S04]  /*41430*/  LDL.LU R252, [R1+0x774] ;  /* 0x0007740001fc7983 */ /* 0x000f280000300800 */
[----:B--2---:R1:W-:Y:S02]  /*41440*/  @P1 STG.E desc[UR10][R202.64], R26 ;  /* 0x0000001aca001986 */ /* 0x0043e4000c10190a */
[----:B-1----:R-:W-:-:S02]  /*41450*/  VIADD R26, R5, 0xb ;  /* 0x0000000b051a7836 */ /* 0x002fc40000000000 */
[----:B------:R-:W2:Y:S03]  /*41460*/  LDL.LU.64 R202, [R1+0x1710] ;  /* 0x0017100001ca7983 */ /* 0x000ea60000300a00 */
[----:B---3--:R-:W-:Y:S01]  /*41470*/  ISETP.LT.AND P1, PT, R26, R38, !P0 ;  /* 0x000000261a00720c */ /* 0x008fe20004721270 */
[----:B------:R-:W2:-:S12]  /*41480*/  LDL.LU R27, [R1+0x764] ;  /* 0x00076400011b7983 */ /* 0x000e980000300800 */
[----:B------:R-:W-:Y:S04]  /*41490*/  @P1 STG.E desc[UR10][R42.64], R40 ;  /* 0x000000282a001986 */ /* 0x000fe8000c10190a */
[----:B------:R-:W-:Y:S01]  /*414a0*/  @P6 STG.E desc[UR10][R36.64], R41 ;  /* 0x0000002924006986 */ /* 0x000fe2000c10190a */
[----:B------:R-:W-:-:S13]  /*414b0*/  LOP3.LUT P6, RZ, R6, 0x10, RZ, 0xc0, !PT ;  /* 0x0000001006ff7812 */ /* 0x000fda00078cc0ff */
[----:B------:R-:W-:Y:S01]  /*414c0*/  @P6 STG.E desc[UR10][R30.64], R28 ;  /* 0x0000001c1e006986 */ /* 0x000fe2000c10190a */
[----:B------:R-:W-:-:S13]  /*414d0*/  LOP3.LUT P6, RZ, R6, 0x8, RZ, 0xc0, !PT ;  /* 0x0000000806ff7812 */ /* 0x000fda00078cc0ff */
[----:B------:R-:W-:Y:S01]  /*414e0*/  @P6 STG.E desc[UR10][R34.64], R29 ;  /* 0x0000001d22006986 */ /* 0x000fe2000c10190a */
[----:B------:R-:W-:-:S13]  /*414f0*/  LOP3.LUT P6, RZ, R6, 0x4, RZ, 0xc0, !PT ;  /* 0x0000000406ff7812 */ /* 0x000fda00078cc0ff */
[----:B------:R-:W-:Y:S01]  /*41500*/  @P6 STG.E desc[UR10][R32.64], R14 ;  /* 0x0000000e20006986 */ /* 0x000fe2000c10190a */
[----:B------:R-:W-:-:S13]  /*41510*/  LOP3.LUT P6, RZ, R6, 0x2, RZ, 0xc0, !PT ;  /* 0x0000000206ff7812 */ /* 0x000fda00078cc0ff */
[----:B------:R1:W-:Y:S01]  /*41520*/  @P6 STG.E desc[UR10][R10.64], R15 ;  /* 0x0000000f0a006986 */ /* 0x0003e2000c10190a */
[----:B------:R-:W-:Y:S02]  /*41530*/  LOP3.LUT P6, RZ, R6, 0x1, RZ, 0xc0, !PT ;  /* 0x0000000106ff7812 */ /* 0x000fe400078cc0ff */
[C---:B------:R-:W-:Y:S02]  /*41540*/  LOP3.LUT P5, RZ, R20.reuse, 0x4, RZ, 0xc0, !PT ;  /* 0x0000000414ff7812 */ /* 0x040fe400078ac0ff */
[C---:B------:R-:W-:Y:S02]  /*41550*/  LOP3.LUT P4, RZ, R20.reuse, 0x2, RZ, 0xc0, !PT ;  /* 0x0000000214ff7812 */ /* 0x040fe4000788c0ff */
[----:B------:R-:W-:Y:S01]  /*41560*/  LOP3.LUT P3, RZ, R20, 0x1, RZ, 0xc0, !PT ;  /* 0x0000000114ff7812 */ /* 0x000fe2000786c0ff */
[----:B-1----:R-:W3:Y:S06]  /*41570*/  LDL.LU.64 R10, [R1+0x1708] ;  /* 0x00170800010a7983 */ /* 0x002eec0000300a00 */
[----:B------:R1:W-:Y:S01]  /*41580*/  @P6 STG.E desc[UR10][R8.64], R13 ;  /* 0x0000000d08006986 */ /* 0x0003e2000c10190a */
[----:B------:R-:W-:-:S02]  /*41590*/  LOP3.LUT P6, RZ, R2, 0x80000000, RZ, 0xc0, !PT ;  /* 0x8000000002ff7812 */ /* 0x000fc400078cc0ff */
[----:B------:R-:W-:Y:S01]  /*415a0*/  LOP3.LUT R20, R20, 0xffefffff, RZ, 0xc0, !PT ;  /* 0xffefffff14147812 */ /* 0x000fe200078ec0ff */
[----:B------:R-:W3:Y:S03]  /*415b0*/  LDL.LU R15, [R1+0x778] ;  /* 0x00077800010f7983 */ /* 0x000ee60000300800 */
[----:B------:R-:W-:-:S04]  /*415c0*/  @P0 LOP3.LUT R20, R20, 0x100000, RZ, 0xfc, !PT ;  /* 0x0010000014140812 */ /* 0x000fc800078efcff */
[----:B------:R-:W-:Y:S01]  /*415d0*/  LOP3.LUT P1, RZ, R20, 0x20, RZ, 0xc0, !PT ;  /* 0x0000002014ff7812 */ /* 0x000fe2000782c0ff */
[----:B-1----:R-:W3:Y:S04]  /*415e0*/  LDL.LU.64 R8, [R1+0x1700] ;  /* 0x0017000001087983 */ /* 0x002ee80000300a00 */
[----:B------:R-:W3:Y:S04]  /*415f0*/  LDL.LU R13, [R1+0x768] ;  /* 0x00076800010d7983 */ /* 0x000ee80000300800 */
[----:B----4-:R1:W-:Y:S01]  /*41600*/  @P6 STG.E desc[UR10][R174.64], R12 ;  /* 0x0000000cae006986 */ /* 0x0103e2000c10190a */
[----:B------:R-:W-:-:S03]  /*41610*/  LOP3.LUT P6, RZ, R2, 0x40000000, RZ, 0xc0, !PT ;  /* 0x4000000002ff7812 */ /* 0x000fc600078cc0ff */
[----:B-1----:R-:W4:Y:S10]  /*41620*/  LDL.LU.64 R174, [R1+0x16f8] ;  /* 0x0016f80001ae7983 */ /* 0x002f340000300a00 */
[----:B------:R1:W-:Y:S01]  /*41630*/  @P6 STG.E desc[UR10][R178.64], R173 ;  /* 0x000000adb2006986 */ /* 0x0003e2000c10190a */
[----:B------:R-:W-:-:S03]  /*41640*/  LOP3.LUT P6, RZ, R2, 0x20000000, RZ, 0xc0, !PT ;  /* 0x2000000002ff7812 */ /* 0x000fc600078cc0ff */
[----:B------:R-:W4:Y:S04]  /*41650*/  LDL.LU R12, [R1+0x77c] ;  /* 0x00077c00010c7983 */ /* 0x000f280000300800 */
[----:B-1----:R-:W4:Y:S06]  /*41660*/  LDL.LU.64 R178, [R1+0x16f0] ;  /* 0x0016f00001b27983 */ /* 0x002f2c0000300a00 */
[----:B------:R1:W-:Y:S01]  /*41670*/  @P6 STG.E desc[UR10][R176.64], R172 ;  /* 0x000000acb0006986 */ /* 0x0003e2000c10190a */
[----:B------:R-:W-:-:S03]  /*41680*/  LOP3.LUT P6, RZ, R2, 0x10000000, RZ, 0xc0, !PT ;  /* 0x1000000002ff7812 */ /* 0x000fc600078cc0ff */
[----:B------:R-:W4:Y:S04]  /*41690*/  LDL.LU R173, [R1+0x76c] ;  /* 0x00076c0001ad7983 */ /* 0x000f280000300800 */
[----:B------:R1:W-:Y:S01]  /*416a0*/  @P1 STG.E desc[UR10][R182.64], R187 ;  /* 0x000000bbb6001986 */ /* 0x0003e2000c10190a */
[----:B------:R-:W-:Y:S02]  /*416b0*/  LOP3.LUT P1, RZ, R18, 0x40, RZ, 0xc0, !PT ;  /* 0x0000004012ff7812 */ /* 0x000fe4000782c0ff */
[----:B------:R-:W-:Y:S01]  /*416c0*/  LOP3.LUT R2, R2, 0xffffffef, RZ, 0xc0, !PT ;  /* 0xffffffef02027812 */ /* 0x000fe200078ec0ff */
[----:B-1----:R-:W4:Y:S04]  /*416d0*/  LDL.LU.64 R176, [R1+0x16e8] ;  /* 0x0016e80001b07983 */ /* 0x002f280000300a00 */
        /* <DEDUP_REMOVED lines=37> */
[----:B------:R1:W-:Y:S10]  /*41930*/  @P0 STG.E desc[UR10][R180.64], R186 ;  /* 0x000000bab4000986 */ /* 0x0003f4000c10190a */
[----:B------:R-:W-:Y:S01]  /*41940*/  @P1 LOP3.LUT R2, R2, 0x8000, RZ, 0xfc, !PT ;  /* 0x0000800002021812 */ /* 0x000fe200078efcff */
[----:B-1----:R-:W4:Y:S01]  /*41950*/  LDL.LU.64 R180, [R1+0x16d8] ;  /* 0x0016d80001b47983 */ /* 0x002f220000300a00 */
[----:B------:R-:W-:-:S03]  /*41960*/  LOP3.LUT P1, RZ, R18, 0x40000, RZ, 0xc0, !PT ;  /* 0x0004000012ff7812 */ /* 0x000fc6000782c0ff */
[----:B------:R-:W4:Y:S01]  /*41970*/  LDL.LU R186, [R1+0x754] ;  /* 0x0007540001ba7983 */ /* 0x000f220000300800 */
[----:B------:R-:W-:-:S03]  /*41980*/  LOP3.LUT R2, R2, 0xfffeffff, RZ, 0xc0, !PT ;  /* 0xfffeffff02027812 */ /* 0x000fc600078ec0ff */
[----:B------:R1:W-:Y:S06]  /*41990*/  @P6 STG.E desc[UR10][R184.64], R191 ;  /* 0x000000bfb8006986 */ /* 0x0003ec000c10190a */
[----:B------:R-:W-:Y:S02]  /*419a0*/  @P1 LOP3.LUT R2, R2, 0x10000, RZ, 0xfc, !PT ;  /* 0x0001000002021812 */ /* 0x000fe400078efcff */
[----:B------:R-:W-:Y:S01]  /*419b0*/  LOP3.LUT P1, RZ, R18, 0x80000, RZ, 0xc0, !PT ;  /* 0x0008000012ff7812 */ /* 0x000fe2000782c0ff */
[----:B-1----:R-:W4:Y:S04]  /*419c0*/  LDL.LU.64 R184, [R1+0x16d0] ;  /* 0x0016d00001b87983 */ /* 0x002f280000300a00 */
[----:B------:R-:W4:Y:S01]  /*419d0*/  LDL.LU R191, [R1+0x744] ;  /* 0x0007440001bf7983 */ /* 0x000f220000300800 */
[----:B------:R-:W-:-:S03]  /*419e0*/  LOP3.LUT R2, R2, 0xfffdffff, RZ, 0xc0, !PT ;  /* 0xfffdffff02027812 */ /* 0x000fc600078ec0ff */
[----:B------:R1:W-:Y:S04]  /*419f0*/  @P5 STG.E desc[UR10][R194.64], R192 ;  /* 0x000000c0c2005986 */ /* 0x0003e8000c10190a */
        /* <DEDUP_REMOVED lines=10> */
[----:B------:R-:W-:-:S02]  /*41aa0*/  LOP3.LUT R2, R2, 0xfff7ffff, RZ, 0xc0, !PT ;  /* 0xfff7ffff02027812 */ /* 0x000fc400078ec0ff */
[----:B------:R-:W-:Y:S01]  /*41ab0*/  LOP3.LUT P2, RZ, R18, 0x80000000, RZ, 0xc0, !PT ;  /* 0x8000000012ff7812 */ /* 0x000fe2000784c0ff */
[----:B------:R1:W-:Y:S04]  /*41ac0*/  @P3 STG.E desc[UR10][R198.64], R252 ;  /* 0x000000fcc6003986 */ /* 0x0003e8000c10190a */
[----:B------:R-:W-:Y:S02]  /*41ad0*/  @P1 LOP3.LUT R2, R2, 0x80000, RZ, 0xfc, !PT ;  /* 0x0008000002021812 */ /* 0x000fe400078efcff */
[----:B------:R-:W-:Y:S01]  /*41ae0*/  LOP3.LUT P1, RZ, R18, 0x400000, RZ, 0xc0, !PT ;  /* 0x0040000012ff7812 */ /* 0x000fe2000782c0ff */
[----:B-1----:R-:W4:Y:S04]  /*41af0*/  LDL.LU.64 R198, [R1+0x16b8] ;  /* 0x0016b80001c67983 */ /* 0x002f280000300a00 */
[----:B------:R-:W4:Y:S01]  /*41b00*/  LDL.LU R252, [R1+0x75c] ;  /* 0x00075c0001fc7983 */ /* 0x000f220000300800 */
[----:B------:R-:W-:-:S03]  /*41b10*/  LOP3.LUT R2, R2, 0xffefffff, RZ, 0xc0, !PT ;  /* 0xffefffff02027812 */ /* 0x000fc600078ec0ff */
[----:B--2---:R1:W-:Y:S04]  /*41b20*/  @P2 STG.E desc[UR10][R202.64], R27 ;  /* 0x0000001bca002986 */ /* 0x0043e8000c10190a */
[----:B------:R-:W-:Y:S02]  /*41b30*/  @P1 LOP3.LUT R2, R2, 0x100000, RZ, 0xfc, !PT ;  /* 0x0010000002021812 */ /* 0x000fe400078efcff */
[----:B------:R-:W-:Y:S01]  /*41b40*/  LOP3.LUT P1, RZ, R18, 0x800000, RZ, 0xc0, !PT ;  /* 0x0080000012ff7812 */ /* 0x000fe2000782c0ff */
[----:B-1----:R-:W2:Y:S04]  /*41b50*/  LDL.LU.64 R202, [R1+0x16b0] ;  /* 0x0016b00001ca7983 */ /* 0x002ea80000300a00 */
[----:B------:R-:W2:Y:S01]  /*41b60*/  LDL.LU R27, [R1+0x74c] ;  /* 0x00074c00011b7983 */ /* 0x000ea20000300800 */
[----:B------:R-:W-:-:S03]  /*41b70*/  LOP3.LUT R2, R2, 0xffdfffff, RZ, 0xc0, !PT ;  /* 0xffdfffff02027812 */ /* 0x000fc600078ec0ff */
[----:B------:R-:W2:Y:S04]  /*41b80*/  LDL.LU.64 R168, [R1+0x16a8] ;  /* 0x0016a80001a87983 */ /* 0x000ea80000300a00 */
[----:B------:R-:W-:Y:S02]  /*41b90*/  @P1 LOP3.LUT R2, R2, 0x200000, RZ, 0xfc, !PT ;  /* 0x0020000002021812 */ /* 0x000fe400078efcff */
[----:B------:R-:W-:Y:S01]  /*41ba0*/  LOP3.LUT P1, RZ, R18, 0x1000000, RZ, 0xc0, !PT ;  /* 0x0100000012ff7812 */ /* 0x000fe2000782c0ff */
[----:B------:R-:W2:Y:S01]  /*41bb0*/  LDL.LU R38, [R1+0x730] ;  /* 0x0007300001267983 */ /* 0x000ea20000300800 */
[----:B------:R-:W-:-:S03]  /*41bc0*/  LOP3.LUT R2, R2, 0xffbfffff, RZ, 0xc0, !PT ;  /* 0xffbfffff02027812 */ /* 0x000fc600078ec0ff */
[----:B------:R-:W2:Y:S04]  /*41bd0*/  LDL.LU.64 R170, [R1+0x16a0] ;  /* 0x0016a00001aa7983 */ /* 0x000ea80000300a00 */
[----:B------:R-:W2:Y:S04]  /*41be0*/  LDL.LU R39, [R1+0x720] ;  /* 0x0007200001277983 */ /* 0x000ea80000300800 */
[----:B------:R-:W-:Y:S01]  /*41bf0*/  @P1 LOP3.LUT R2, R2, 0x400000, RZ, 0xfc, !PT ;  /* 0x0040000002021812 */ /* 0x000fe200078efcff */
[----:B------:R-:W2:Y:S01]  /*41c00*/  LDL.LU.64 R42, [R1+0x1698] ;  /* 0x00169800012a7983 */ /* 0x000ea20000300a00 */
[----:B------:R-:W-:-:S02]  /*41c10*/  LOP3.LUT P1, RZ, R18, 0x2000000, RZ, 0xc0, !PT ;  /* 0x0200000012ff7812 */ /* 0x000fc4000782c0ff */
[----:B------:R-:W-:Y:S01]  /*41c20*/  LOP3.LUT R2, R2, 0xff7fffff, RZ, 0xc0, !PT ;  /* 0xff7fffff02027812 */ /* 0x000fe200078ec0ff */
[----:B------:R-:W2:Y:S04]  /*41c30*/  LDL.LU R40, [R1+0x734] ;  /* 0x0007340001287983 */ /* 0x000ea80000300800 */
[----:B------:R-:W2:Y:S04]  /*41c40*/  LDL.LU.64 R36, [R1+0x1690] ;  /* 0x0016900001247983 */ /* 0x000ea80000300a00 */
[----:B------:R-:W2:Y:S02]  /*41c50*/  LDL.LU R41, [R1+0x724] ;  /* 0x0007240001297983 */ /* 0x000ea40000300800 */
[----:B------:R-:W-:-:S02]  /*41c60*/  @P1 LOP3.LUT R2, R2, 0x800000, RZ, 0xfc, !PT ;  /* 0x0080000002021812 */ /* 0x000fc400078efcff */
[----:B------:R-:W-:Y:S01]  /*41c70*/  LOP3.LUT P1, RZ, R18, 0x4000000, RZ, 0xc0, !PT ;  /* 0x0400000012ff7812 */ /* 0x000fe2000782c0ff */
[----:B------:R-:W2:Y:S01]  /*41c80*/  LDL.LU.64 R30, [R1+0x1688] ;  /* 0x00168800011e7983 */ /* 0x000ea20000300a00 */
[----:B------:R-:W-:-:S03]  /*41c90*/  LOP3.LUT R2, R2, 0xfeffffff, RZ, 0xc0, !PT ;  /* 0xfeffffff02027812 */ /* 0x000fc600078ec0ff */
[----:B------:R-:W2:Y:S04]  /*41ca0*/  LDL.LU R28, [R1+0x738] ;  /* 0x00073800011c7983 */ /* 0x000ea80000300800 */
[----:B------:R-:W2:Y:S04]  /*41cb0*/  LDL.LU.64 R34, [R1+0x1680] ;  /* 0x0016800001227983 */ /* 0x000ea80000300a00 */
[----:B------:R-:W-:Y:S01]  /*41cc0*/  @P1 LOP3.LUT R2, R2, 0x1000000, RZ, 0xfc, !PT ;  /* 0x0100000002021812 */ /* 0x000fe200078efcff */
[----:B------:R-:W2:Y:S01]  /*41cd0*/  LDL.LU R29, [R1+0x728] ;  /* 0x00072800011d7983 */ /* 0x000ea20000300800 */
[----:B------:R-:W-:-:S02]  /*41ce0*/  LOP3.LUT P1, RZ, R18, 0x8000000, RZ, 0xc0, !PT ;  /* 0x0800000012ff7812 */ /* 0x000fc4000782c0ff */
[----:B------:R-:W-:Y:S01]  /*41cf0*/  LOP3.LUT R2, R2, 0xfdffffff, RZ, 0xc0, !PT ;  /* 0xfdffffff02027812 */ /* 0x000fe200078ec0ff */
[----:B------:R-:W2:Y:S04]  /*41d00*/  LDL.LU.64 R32, [R1+0x1678] ;  /* 0x0016780001207983 */ /* 0x000ea80000300a00 */
[----:B------:R-:W2:Y:S06]  /*41d10*/  LDL.LU R14, [R1+0x73c] ;  /* 0x00073c00010e7983 */ /* 0x000eac0000300800 */
[----:B------:R-:W-:-:S02]  /*41d20*/  @P1 LOP3.LUT R2, R2, 0x2000000, RZ, 0xfc, !PT ;  /* 0x0200000002021812 */ /* 0x000fc400078efcff */
[----:B------:R-:W-:Y:S02]  /*41d30*/  LOP3.LUT P1, RZ, R18, 0x10000000, RZ, 0xc0, !PT ;  /* 0x1000000012ff7812 */ /* 0x000fe4000782c0ff */
[----:B------:R-:W-:-:S11]  /*41d40*/  LOP3.LUT R2, R2, 0xfbffffff, RZ, 0xc0, !PT ;  /* 0xfbffffff02027812 */ /* 0x000fd600078ec0ff */
[----:B------:R-:W-:Y:S02]  /*41d50*/  @P1 LOP3.LUT R2, R2, 0x4000000, RZ, 0xfc, !PT ;  /* 0x0400000002021812 */ /* 0x000fe400078efcff */
[----:B------:R-:W-:Y:S02]  /*41d60*/  LOP3.LUT P1, RZ, R18, 0x20000000, RZ, 0xc0, !PT ;  /* 0x2000000012ff7812 */ /* 0x000fe4000782c0ff */
[----:B------:R-:W-:-:S11]  /*41d70*/  LOP3.LUT R2, R2, 0xf7ffffff, RZ, 0xc0, !PT ;  /* 0xf7ffffff02027812 */ /* 0x000fd600078ec0ff */
[----:B------:R-:W-:Y:S02]  /*41d80*/  @P1 LOP3.LUT R2, R2, 0x8000000, RZ, 0xfc, !PT ;  /* 0x0800000002021812 */ /* 0x000fe400078efcff */
[----:B------:R-:W-:-:S13]  /*41d90*/  LOP3.LUT P1, RZ, R18, 0x40000000, RZ, 0xc0, !PT ;  /* 0x4000000012ff7812 */ /* 0x000fda000782c0ff */
[----:B---3--:R1:W-:Y:S01]  /*41da0*/  @P1 STG.E desc[UR10][R10.64], R15 ;  /* 0x0000000f0a001986 */ /* 0x0083e2000c10190a */
[----:B------:R-:W-:-:S03]  /*41db0*/  LOP3.LUT P1, RZ, R2, 0x8000000, RZ, 0xc0, !PT ;  /* 0x0800000002ff7812 */ /* 0x000fc6000782c0ff */
[----:B-1----:R-:W3:Y:S04]  /*41dc0*/  LDL.LU.64 R10, [R1+0x1670] ;  /* 0x00167000010a7983 */ /* 0x002ee80000300a00 */
[----:B------:R-:W3:Y:S06]  /*41dd0*/  LDL.LU R15, [R1+0x72c] ;  /* 0x00072c00010f7983 */ /* 0x000eec0000300800 */
[----:B------:R1:W-:Y:S01]  /*41de0*/  @P1 STG.E desc[UR10][R8.64], R13 ;  /* 0x0000000d08001986 */ /* 0x0003e2000c10190a */
[----:B------:R-:W-:-:S03]  /*41df0*/  LOP3.LUT P1, RZ, R2, 0x4000000, RZ, 0xc0, !PT ;  /* 0x0400000002ff7812 */ /* 0x000fc6000782c0ff */
[----:B-1----:R-:W3:Y:S04]  /*41e00*/  LDL.LU.64 R8, [R1+0x1668] ;  /* 0x0016680001087983 */ /* 0x002ee80000300a00 */
[----:B------:R-:W3:Y:S06]  /*41e10*/  LDL.LU R13, [R1+0x710] ;  /* 0x00071000010d7983 */ /* 0x000eec0000300800 */
[----:B----4-:R1:W-:Y:S01]  /*41e20*/  @P1 STG.E desc[UR10][R174.64], R12 ;  /* 0x0000000cae001986 */ /* 0x0103e2000c10190a */
[----:B------:R-:W-:-:S03]  /*41e30*/  LOP3.LUT P1, RZ, R2, 0x2000000, RZ, 0xc0, !PT ;  /* 0x0200000002ff7812 */ /* 0x000fc6000782c0ff */
[----:B-1----:R-:W4:Y:S04]  /*41e40*/  LDL.LU.64 R174, [R1+0x1660] ;  /* 0x0016600001ae7983 */ /* 0x002f280000300a00 */
[----:B------:R-:W4:Y:S06]  /*41e50*/  LDL.LU R12, [R1+0x700] ;  /* 0x00070000010c7983 */ /* 0x000f2c0000300800 */
[----:B------:R1:W-:Y:S01]  /*41e60*/  @P1 STG.E desc[UR10][R178.64], R173 ;  /* 0x000000adb2001986 */ /* 0x0003e2000c10190a */
[----:B------:R-:W-:-:S03]  /*41e70*/  LOP3.LUT P1, RZ, R2, 0x1000000, RZ, 0xc0, !PT ;  /* 0x0100000002ff7812 */ /* 0x000fc6000782c0ff */
[----:B-1----:R-:W4:Y:S04]  /*41e80*/  LDL.LU.64 R178, [R1+0x1658] ;  /* 0x0016580001b27983 */ /* 0x002f280000300a00 */
[----:B------:R-:W4:Y:S06]  /*41e90*/  LDL.LU R173, [R1+0x714] ;  /* 0x0007140001ad7983 */ /* 0x000f2c0000300800 */
[----:B------:R1:W-:Y:S01]  /*41ea0*/  @P1 STG.E desc[UR10][R176.64], R172 ;  /* 0x000000acb0001986 */ /* 0x0003e2000c10190a */
[----:B------:R-:W-:-:S03]  /*41eb0*/  LOP3.LUT P1, RZ, R2, 0x800000, RZ, 0xc0, !PT ;  /* 0x0080000002ff7812 */ /* 0x000fc6000782c0ff */
[----:B-1----:R-:W4:Y:S04]  /*41ec0*/  LDL.LU.64 R176, [R1+0x1650] ;  /* 0x0016500001b07983 */ /* 0x002f280000300a00 */
[----:B------:R-:W4:Y:S06]  /*41ed0*/  LDL.LU R172, [R1+0x704] ;  /* 0x0007040001ac7983 */ /* 0x000f2c0000300800 */
[----:B------:R1:W-:Y:S04]  /*41ee0*/  @P1 STG.E desc[UR10][R182.64], R187 ;  /* 0x000000bbb6001986 */ /* 0x0003e8000c10190a */
[----:B-1----:R-:W4:Y:S04]  /*41ef0*/  LDL.LU.64 R182, [R1+0x1648] ;  /* 0x0016480001b67983 */ /* 0x002f280000300a00 */
[----:B------:R-:W4:Y:S01]  /*41f00*/  LDL.LU R187, [R1+0x718] ;  /* 0x0007180001bb7983 */ /* 0x000f220000300800 */
[----:B------:R-:W-:-:S13]  /*41f10*/  LOP3.LUT P1, RZ, R2, 0x400000, RZ, 0xc0, !PT ;  /* 0x0040000002ff7812 */ /* 0x000fda000782c0ff */
[----:B------:R1:W-:Y:S01]  /*41f20*/  @P1 STG.E desc[UR10][R180.64], R186 ;  /* 0x000000bab4001986 */ /* 0x0003e2000c10190a */
        /* <DEDUP_REMOVED lines=18> */
[----:B--2---:R1:W-:Y:S01]  /*42050*/  @P1 STG.E desc[UR10][R202.64], R27 ;  /* 0x0000001bca001986 */ /* 0x0043e2000c10190a */
[----:B------:R-:W-:-:S03]  /*42060*/  LOP3.LUT P1, RZ, R2, 0x10000, RZ, 0xc0, !PT ;  /* 0x0001000002ff7812 */ /* 0x000fc6000782c0ff */
[----:B------:R-:W2:Y:S04]  /*42070*/  LDL.LU R252, [R1+0x6e0] ;  /* 0x0006e00001fc7983 */ /* 0x000ea80000300800 */
[----:B-1----:R-:W2:Y:S06]  /*42080*/  LDL.LU.64 R202, [R1+0x1618] ;  /* 0x0016180001ca7983 */ /* 0x002eac0000300a00 */
[----:B------:R-:W-:Y:S01]  /*42090*/  @P1 STG.E desc[UR10][R168.64], R38 ;  /* 0x00000026a8001986 */ /* 0x000fe2000c10190a */
[----:B------:R-:W-:-:S03]  /*420a0*/  LOP3.LUT P1, RZ, R2, 0x8000, RZ, 0xc0, !PT ;  /* 0x0000800002ff7812 */ /* 0x000fc6000782c0ff */
[----:B------:R-:W2:Y:S10]  /*420b0*/  LDL.LU R27, [R1+0x6f4] ;  /* 0x0006f400011b7983 */ /* 0x000eb40000300800 */
        /* <DEDUP_REMOVED lines=12> */
[----:B---3--:R1:W-:Y:S01]  /*42180*/  @P1 STG.E desc[UR10][R10.64], R15 ;  /* 0x0000000f0a001986 */ /* 0x0083e2000c10190a */
[----:B------:R-:W-:Y:S02]  /*42190*/  LOP3.LUT P1, RZ, R2, 0x100, RZ, 0xc0, !PT ;  /* 0x0000010002ff7812 */ /* 0x000fe4000782c0ff */
[----:B------:R-:W-:Y:S01]  /*421a0*/  LOP3.LUT R4, R4, 0xffffefff, RZ, 0xc0, !PT ;  /* 0xffffefff04047812 */ /* 0x000fe200078ec0ff */
[----:B-1----:R-:W3:Y:S10]  /*421b0*/  LDL.LU.64 R10, [R1+0x1610] ;  /* 0x00161000010a7983 */ /* 0x002ef40000300a00 */
[----:B------:R1:W-:Y:S01]  /*421c0*/  @P1 STG.E desc[UR10][R8.64], R13 ;  /* 0x0000000d08001986 */ /* 0x0003e2000c10190a */
[----:B------:R-:W-:-:S03]  /*421d0*/  LOP3.LUT P1, RZ, R2, 0x80, RZ, 0xc0, !PT ;  /* 0x0000008002ff7812 */ /* 0x000fc6000782c0ff */
[----:B------:R-:W3:Y:S04]  /*421e0*/  LDL.LU R15, [R1+0x6e4] ;  /* 0x0006e400010f7983 */ /* 0x000ee80000300800 */
[----:B-1----:R-:W3:Y:S06]  /*421f0*/  LDL.LU.64 R8, [R1+0x1608] ;  /* 0x0016080001087983 */ /* 0x002eec0000300a00 */
[----:B----4-:R1:W-:Y:S01]  /*42200*/  @P1 STG.E desc[UR10][R174.64], R12 ;  /* 0x0000000cae001986 */ /* 0x0103e2000c10190a */
[----:B------:R-:W-:-:S03]  /*42210*/  LOP3.LUT P1, RZ, R2, 0x40, RZ, 0xc0, !PT ;  /* 0x0000004002ff7812 */ /* 0x000fc6000782c0ff */
[----:B------:R-:W4:Y:S04]  /*42220*/  LDL.LU R13, [R1+0x6f8] ;  /* 0x0006f800010d7983 */ /* 0x000f280000300800 */
[----:B-1----:R-:W4:Y:S04]  /*42230*/  LDL.LU.64 R174, [R1+0x1600] ;  /* 0x0016000001ae7983 */ /* 0x002f280000300a00 */
[----:B------:R-:W4:Y:S04]  /*42240*/  LDL.LU R12, [R1+0x6e8] ;  /* 0x0006e800010c7983 */ /* 0x000f280000300800 */
        /* <DEDUP_REMOVED lines=10> */
[----:B-1----:R-:W4:Y:S10]  /*422f0*/  LDL.LU.64 R182, [R1+0x15e8] ;  /* 0x0015e80001b67983 */ /* 0x002f340000300a00 */
        /* <DEDUP_REMOVED lines=35> */
[----:B------:R1:W-:Y:S01]  /*42530*/  @P0 STG.E desc[UR10][R180.64], R186 ;  /* 0x000000bab4000986 */ /* 0x0003e2000c10190a */
[----:B------:R-:W-:-:S09]  /*42540*/  LOP3.LUT P6, RZ, R18, 0x10, RZ, 0xc0, !PT ;  /* 0x0000001012ff7812 */ /* 0x000fd200078cc0ff */
[----:B------:R-:W-:Y:S01]  /*42550*/  @P1 LOP3.LUT R4, R4, 0x800000, RZ, 0xfc, !PT ;  /* 0x0080000004041812 */ /* 0x000fe200078efcff */
[----:B-1----:R-:W4:Y:S01]  /*42560*/  LDL.LU.64 R180, [R1+0x15e0] ;  /* 0x0015e00001b47983 */ /* 0x002f220000300a00 */
[----:B------:R-:W-:-:S03]  /*42570*/  LOP3.LUT P1, RZ, R25, 0x80000, RZ, 0xc0, !PT ;  /* 0x0008000019ff7812 */ /* 0x000fc6000782c0ff */
[----:B------:R-:W4:Y:S01]  /*42580*/  LDL.LU R186, [R1+0x6c0] ;  /* 0x0006c00001ba7983 */ /* 0x000f220000300800 */
[----:B------:R-:W-:Y:S02]  /*42590*/  LOP3.LUT R4, R4, 0xfeffffff, RZ, 0xc0, !PT ;  /* 0xfeffffff04047812 */ /* 0x000fe400078ec0ff */
[----:B------:R-:W-:Y:S01]  /*425a0*/  LOP3.LUT P5, RZ, R18, 0x8, RZ, 0xc0, !PT ;  /* 0x0000000812ff7812 */ /* 0x000fe200078ac0ff */
[----:B------:R1:W-:Y:S06]  /*425b0*/  @P6 STG.E desc[UR10][R184.64], R191 ;  /* 0x000000bfb8006986 */ /* 0x0003ec000c10190a */
[----:B------:R-:W-:-:S02]  /*425c0*/  @P1 LOP3.LUT R4, R4, 0x1000000, RZ, 0xfc, !PT ;  /* 0x0100000004041812 */ /* 0x000fc400078efcff */
[----:B------:R-:W-:Y:S01]  /*425d0*/  LOP3.LUT P1, RZ, R25, 0x100000, RZ, 0xc0, !PT ;  /* 0x0010000019ff7812 */ /* 0x000fe2000782c0ff */
[----:B-1----:R-:W4:Y:S04]  /*425e0*/  LDL.LU.64 R184, [R1+0x15d8] ;  /* 0x0015d80001b87983 */ /* 0x002f280000300a00 */
[----:B------:R-:W4:Y:S01]  /*425f0*/  LDL.LU R191, [R1+0x6d4] ;  /* 0x0006d40001bf7983 */ /* 0x000f220000300800 */
[----:B------:R-:W-:Y:S02]  /*42600*/  LOP3.LUT R4, R4, 0xfdffffff, RZ, 0xc0, !PT ;  /* 0xfdffffff04047812 */ /* 0x000fe400078ec0ff */
[----:B------:R-:W-:Y:S01]  /*42610*/  LOP3.LUT P4, RZ, R18, 0x4, RZ, 0xc0, !PT ;  /* 0x0000000412ff7812 */ /* 0x000fe2000788c0ff */
[----:B------:R1:W-:Y:S04]  /*42620*/  @P5 STG.E desc[UR10][R194.64], R192 ;  /* 0x000000c0c2005986 */ /* 0x0003e8000c10190a */
        /* <DEDUP_REMOVED lines=13> */
[----:B--2---:R1:W-:Y:S04]  /*42700*/  @P3 STG.E desc[UR10][R198.64], R252 ;  /* 0x000000fcc6003986 */ /* 0x0043e8000c10190a */
[----:B------:R-:W-:-:S02]  /*42710*/  @P1 LOP3.LUT R4, R4, 0x8000000, RZ, 0xfc, !PT ;  /* 0x0800000004041812 */ /* 0x000fc400078efcff */
[----:B------:R-:W-:Y:S01]  /*42720*/  LOP3.LUT P1, RZ, R25, 0x800000, RZ, 0xc0, !PT ;  /* 0x0080000019ff7812 */ /* 0x000fe2000782c0ff */
[----:B-1----:R-:W2:Y:S04]  /*42730*/  LDL.LU.64 R198, [R1+0x15c0] ;  /* 0x0015c00001c67983 */ /* 0x002ea80000300a00 */
[----:B------:R-:W2:Y:S01]  /*42740*/  LDL.LU R252, [R1+0x6c8] ;  /* 0x0006c80001fc7983 */ /* 0x000ea20000300800 */
[----:B------:R-:W-:-:S03]  /*42750*/  LOP3.LUT R4, R4, 0xefffffff, RZ, 0xc0, !PT ;  /* 0xefffffff04047812 */ /* 0x000fc600078ec0ff */
[----:B------:R1:W-:Y:S04]  /*42760*/  @P2 STG.E desc[UR10][R202.64], R27 ;  /* 0x0000001bca002986 */ /* 0x0003e8000c10190a */
        /* <DEDUP_REMOVED lines=16> */
[----:B------:R-:W2:Y:S01]  /*42870*/  LDL.LU R40, [R1+0x6a0] ;  /* 0x0006a00001287983 */ /* 0x000ea20000300800 */
[----:B------:R-:W-:-:S03]  /*42880*/  LOP3.LUT R2, R2, 0xfffffffe, RZ, 0xc0, !PT ;  /* 0xfffffffe02027812 */ /* 0x000fc600078ec0ff */
[----:B------:R-:W2:Y:S04]  /*42890*/  LDL.LU.64 R36, [R1+0x1598] ;  /* 0x0015980001247983 */ /* 0x000ea80000300a00 */
[----:B------:R-:W2:Y:S02]  /*428a0*/  LDL.LU R41, [R1+0x6b4] ;  /* 0x0006b40001297983 */ /* 0x000ea40000300800 */
[----:B------:R-:W-:Y:S02]  /*428b0*/  @P1 LOP3.LUT R4, R4, 0x80000000, RZ, 0xfc, !PT ;  /* 0x8000000004041812 */ /* 0x000fe400078efcff */
[C---:B------:R-:W-:Y:S01]  /*428c0*/  LOP3.LUT P1, RZ, R25.reuse, 0x8000000, RZ, 0xc0, !PT ;  /* 0x0800000019ff7812 */ /* 0x040fe2000782c0ff */
[----:B------:R-:W2:Y:S04]  /*428d0*/  LDL.LU.64 R30, [R1+0x1590] ;  /* 0x00159000011e7983 */ /* 0x000ea80000300a00 */
        /* <DEDUP_REMOVED lines=59> */
[----:B------:R1:W-:Y:S01]  /*42c90*/  @P1 STG.E desc[UR10][R202.64], R27 ;  /* 0x0000001bca001986 */ /* 0x0003e2000c10190a */
        /* <DEDUP_REMOVED lines=22> */
[----:B----4-:R1:W-:Y:S01]  /*42e00*/  @P1 STG.E desc[UR10][R8.64], R13 ;  /* 0x0000000d08001986 */ /* 0x0103e2000c10190a */
[----:B------:R-:W-:-:S03]  /*42e10*/  LOP3.LUT P1, RZ, R4, 0x8000, RZ, 0xc0, !PT ;  /* 0x0000800004ff7812 */ /* 0x000fc6000782c0ff */
[----:B------:R-:W3:Y:S04]  /*42e20*/  LDL.LU R15, [R1+0x674] ;  /* 0x00067400010f7983 */ /* 0x000ee80000300800 */
[----:B-1----:R-:W4:Y:S06]  /*42e30*/  LDL.LU.64 R8, [R1+0x1510] ;  /* 0x0015100001087983 */ /* 0x002f2c0000300a00 */
[----:B------:R1:W-:Y:S01]  /*42e40*/  @P1 STG.E desc[UR10][R174.64], R12 ;  /* 0x0000000cae001986 */ /* 0x0003e2000c10190a */
        /* <DEDUP_REMOVED lines=77> */
[----:B------:R-:W-:Y:S02]  /*43320*/  LOP3.LUT R4, R4, 0xfffffff7, RZ, 0xc0, !PT ;  /* 0xfffffff704047812 */ /* 0x000fe400078ec0ff */
[----:B------:R-:W-:Y:S01]  /*43330*/  LOP3.LUT P2, RZ, R25, 0x2, RZ, 0xc0, !PT ;  /* 0x0000000219ff7812 */ /* 0x000fe2000784c0ff */
[----:B------:R1:W-:Y:S04]  /*43340*/  @P3 STG.E desc[UR10][R198.64], R252 ;  /* 0x000000fcc6003986 */ /* 0x0003e8000c10190a */
        /* <DEDUP_REMOVED lines=108> */
[C---:B------:R-:W-:Y:S02]  /*43a10*/  LOP3.LUT P1, RZ, R18.reuse, 0x1000000, RZ, 0xc0, !PT ;  /* 0x0100000012ff7812 */ /* 0x040fe4000782c0ff */
        /* <DEDUP_REMOVED lines=17> */
[----:B-1----:R-:W4:Y:S01]  /*43b30*/  LDL.LU.64 R176, [R1+0x1400] ;  /* 0x0014000001b07983 */ /* 0x002f220000300a00 */
[----:B------:R-:W-:-:S03]  /*43b40*/  LOP3.LUT R18, R18, 0xfffffffe, RZ, 0xc0, !PT ;  /* 0xfffffffe12127812 */ /* 0x000fc600078ec0ff */
        /* <DEDUP_REMOVED lines=15> */
[----:B------:R-:W-:-:S13]  /*43c40*/  LOP3.LUT P1, RZ, R7, 0x2000, RZ, 0xc0, !PT ;  /* 0x0000200007ff7812 */ /* 0x000fda000782c0ff */
        /* <DEDUP_REMOVED lines=160> */
[----:B------:R-:W-:-:S03]  /*44650*/  LOP3.LUT P1, RZ, R18, 0x1, RZ, 0xc0, !PT ;  /* 0x0000000112ff7812 */ /* 0x000fc6000782c0ff */
        /* <DEDUP_REMOVED lines=15> */
[----:B------:R-:W-:-:S02]  /*44750*/  LOP3.LUT P1, RZ, R25, 0x10000000, RZ, 0xc0, !PT ;  /* 0x1000000019ff7812 */ /* 0x000fc4000782c0ff */
[----:B------:R-:W-:Y:S01]  /*44760*/  LOP3.LUT R25, R25, 0xffffffef, RZ, 0xc0, !PT ;  /* 0xffffffef19197812 */ /* 0x000fe200078ec0ff */
[----:B-1----:R-:W4:Y:S04]  /*44770*/  LDL.LU.64 R176, [R1+0x1308] ;  /* 0x0013080001b07983 */ /* 0x002f280000300a00 */
[----:B------:R-:W4:Y:S06]  /*44780*/  LDL.LU R172, [R1+0x478] ;  /* 0x0004780001ac7983 */ /* 0x000f2c0000300800 */
[----:B------:R1:W-:Y:S01]  /*44790*/  @P1 STG.E desc[UR10][R182.64], R187 ;  /* 0x000000bbb6001986 */ /* 0x0003e2000c10190a */
[----:B------:R-:W-:-:S02]  /*447a0*/  LOP3.LUT P1, RZ, R24, 0x400, RZ, 0xc0, !PT ;  /* 0x0000040018ff7812 */ /* 0x000fc4000782c0ff */
[----:B------:R-:W-:Y:S01]  /*447b0*/  LOP3.LUT P0, RZ, R7, 0x100, RZ, 0xc0, !PT ;  /* 0x0000010007ff7812 */ /* 0x000fe2000780c0ff */
        /* <DEDUP_REMOVED lines=25> */
[----:B------:R-:W-:Y:S01]  /*44950*/  LOP3.LUT R25, R25, 0xffffefff, RZ, 0xc0, !PT ;  /* 0xffffefff19197812 */ /* 0x000fe200078ec0ff */
[----:B------:R1:W-:Y:S01]  /*44960*/  @P0 STG.E desc[UR10][R180.64], R186 ;  /* 0x000000bab4000986 */ /* 0x0003e2000c10190a */
[----:B------:R-:W-:-:S09]  /*44970*/  LOP3.LUT P6, RZ, R7, 0x80, RZ, 0xc0, !PT ;  /* 0x0000008007ff7812 */ /* 0x000fd200078cc0ff */
[----:B------:R-:W-:Y:S02]  /*44980*/  @P1 LOP3.LUT R25, R25, 0x1000, RZ, 0xfc, !PT ;  /* 0x0000100019191812 */ /* 0x000fe400078efcff */
[----:B------:R-:W-:Y:S01]  /*44990*/  LOP3.LUT P1, RZ, R24, 0x80000, RZ, 0xc0, !PT ;  /* 0x0008000018ff7812 */ /* 0x000fe2000782c0ff */
[----:B-1----:R-:W4:Y:S01]  /*449a0*/  LDL.LU.64 R180, [R1+0x12f8] ;  /* 0x0012f80001b47983 */ /* 0x002f220000300a00 */
[----:B------:R-:W-:-:S03]  /*449b0*/  LOP3.LUT R25, R25, 0xffffdfff, RZ, 0xc0, !PT ;  /* 0xffffdfff19197812 */ /* 0x000fc600078ec0ff */
[----:B------:R-:W4:Y:S01]  /*449c0*/  LDL.LU R186, [R1+0x47c] ;  /* 0x00047c0001ba7983 */ /* 0x000f220000300800 */
[----:B------:R-:W-:-:S07]  /*449d0*/  LOP3.LUT P5, RZ, R7, 0x40, RZ, 0xc0, !PT ;  /* 0x0000004007ff7812 */ /* 0x000fce00078ac0ff */
[----:B------:R-:W-:Y:S02]  /*449e0*/  @P1 LOP3.LUT R25, R25, 0x2000, RZ, 0xfc, !PT ;  /* 0x0000200019191812 */ /* 0x000fe400078efcff */
[----:B------:R-:W-:Y:S01]  /*449f0*/  LOP3.LUT P1, RZ, R24, 0x100000, RZ, 0xc0, !PT ;  /* 0x0010000018ff7812 */ /* 0x000fe2000782c0ff */
[----:B--2---:R1:W-:Y:S01]  /*44a00*/  @P6 STG.E desc[UR10][R184.64], R191 ;  /* 0x000000bfb8006986 */ /* 0x0043e2000c10190a */
[----:B------:R-:W-:-:S03]  /*44a10*/  LOP3.LUT R25, R25, 0xffffbfff, RZ, 0xc0, !PT ;  /* 0xffffbfff19197812 */ /* 0x000fc600078ec0ff */
[----:B-1----:R-:W2:Y:S04]  /*44a20*/  LDL.LU.64 R184, [R1+0x12f0] ;  /* 0x0012f00001b87983 */ /* 0x002ea80000300a00 */
[----:B------:R-:W2:Y:S04]  /*44a30*/  LDL.LU R191, [R1+0x46c] ;  /* 0x00046c0001bf7983 */ /* 0x000ea80000300800 */
[----:B------:R-:W-:Y:S02]  /*44a40*/  @P1 LOP3.LUT R25, R25, 0x4000, RZ, 0xfc, !PT ;  /* 0x0000400019191812 */ /* 0x000fe400078efcff */
[----:B------:R-:W-:Y:S01]  /*44a50*/  LOP3.LUT P1, RZ, R24, 0x200000, RZ, 0xc0, !PT ;  /* 0x0020000018ff7812 */ /* 0x000fe2000782c0ff */
[----:B------:R1:W-:Y:S01]  /*44a60*/  @P5 STG.E desc[UR10][R194.64], R192 ;  /* 0x000000c0c2005986 */ /* 0x0003e2000c10190a */
[----:B------:R-:W-:-:S02]  /*44a70*/  LOP3.LUT P4, RZ, R7, 0x20, RZ, 0xc0, !PT ;  /* 0x0000002007ff7812 */ /* 0x000fc4000788c0ff */
[----:B------:R-:W-:Y:S01]  /*44a80*/  LOP3.LUT R25, R25, 0xffff7fff, RZ, 0xc0, !PT ;  /* 0xffff7fff19197812 */ /* 0x000fe200078ec0ff */
        /* <DEDUP_REMOVED lines=19> */
[----:B------:R-:W-:-:S03]  /*44bc0*/  LOP3.LUT R25, R25, 0xfffbffff, RZ, 0xc0, !PT ;  /* 0xfffbffff19197812 */ /* 0x000fc600078ec0ff */
[----:B-1----:R-:W2:Y:S04]  /*44bd0*/  LDL.LU.64 R202, [R1+0x12d0] ;  /* 0x0012d00001ca7983 */ /* 0x002ea80000300a00 */
[----:B------:R-:W2:Y:S04]  /*44be0*/  LDL.LU R27, [R1+0x444] ;  /* 0x00044400011b7983 */ /* 0x000ea80000300800 */
[----:B------:R-:W-:Y:S02]  /*44bf0*/  @P1 LOP3.LUT R25, R25, 0x40000, RZ, 0xfc, !PT ;  /* 0x0004000019191812 */ /* 0x000fe400078efcff */
[----:B------:R-:W-:-:S02]  /*44c00*/  LOP3.LUT P1, RZ, R24, 0x2000000, RZ, 0xc0, !PT ;  /* 0x0200000018ff7812 */ /* 0x000fc4000782c0ff */
        /* <DEDUP_REMOVED lines=27> */
[----:B---3--:R-:W-:Y:S01]  /*44dc0*/  @P1 STG.E desc[UR10][R10.64], R15 ;  /* 0x0000000f0a001986 */ /* 0x008fe2000c10190a */
[----:B------:R-:W-:-:S13]  /*44dd0*/  LOP3.LUT P1, RZ, R25, 0x8000000, RZ, 0xc0, !PT ;  /* 0x0800000019ff7812 */ /* 0x000fda000782c0ff */
[----:B----4-:R-:W-:Y:S01]  /*44de0*/  @P1 STG.E desc[UR10][R8.64], R13 ;  /* 0x0000000d08001986 */ /* 0x010fe2000c10190a */
        /* <DEDUP_REMOVED lines=11> */
[----:B--2---:R-:W-:Y:S01]  /*44ea0*/  @P1 STG.E desc[UR10][R184.64], R191 ;  /* 0x000000bfb8001986 */ /* 0x004fe2000c10190a */
[----:B------:R-:W-:-:S13]  /*44eb0*/  LOP3.LUT P1, RZ, R25, 0x100000, RZ, 0xc0, !PT ;  /* 0x0010000019ff7812 */ /* 0x000fda000782c0ff */
[----:B------:R-:W-:Y:S01]  /*44ec0*/  @P1 STG.E desc[UR10][R194.64], R192 ;  /* 0x000000c0c2001986 */ /* 0x000fe2000c10190a */
[----:B------:R-:W-:-:S13]  /*44ed0*/  LOP3.LUT P1, RZ, R25, 0x80000, RZ, 0xc0, !PT ;  /* 0x0008000019ff7812 */ /* 0x000fda000782c0ff */
[----:B------:R-:W-:Y:S01]  /*44ee0*/  @P1 STG.E desc[UR10][R188.64], R193 ;  /* 0x000000c1bc001986 */ /* 0x000fe2000c10190a */
[----:B------:R-:W-:-:S13]  /*44ef0*/  LOP3.LUT P1, RZ, R25, 0x40000, RZ, 0xc0, !PT ;  /* 0x0004000019ff7812 */ /* 0x000fda000782c0ff */
[----:B------:R-:W-:Y:S01]  /*44f00*/  @P1 STG.E desc[UR10][R198.64], R252 ;  /* 0x000000fcc6001986 */ /* 0x000fe2000c10190a */
[----:B------:R-:W-:-:S13]  /*44f10*/  LOP3.LUT P1, RZ, R25, 0x20000, RZ, 0xc0, !PT ;  /* 0x0002000019ff7812 */ /* 0x000fda000782c0ff */
[----:B------:R1:W-:Y:S04]  /*44f20*/  @P1 STG.E desc[UR10][R202.64], R27 ;  /* 0x0000001bca001986 */ /* 0x0003e8000c10190a */
[----:B-1----:R-:W2:Y:S04]  /*44f30*/  LDL.LU.64 R202, [R1+0x12c8] ;  /* 0x0012c80001ca7983 */ /* 0x002ea80000300a00 */
[----:B------:R-:W2:Y:S04]  /*44f40*/  LDL.LU R168, [R1+0x458] ;  /* 0x0004580001a87983 */ /* 0x000ea80000300800 */
[----:B------:R-:W3:Y:S04]  /*44f50*/  LDL.LU.64 R198, [R1+0x12c0] ;  /* 0x0012c00001c67983 */ /* 0x000ee80000300a00 */
[----:B------:R-:W3:Y:S04]  /*44f60*/  LDL.LU R169, [R1+0x448] ;  /* 0x0004480001a97983 */ /* 0x000ee80000300800 */
[----:B------:R-:W4:Y:S04]  /*44f70*/  LDL.LU.64 R170, [R1+0x12b8] ;  /* 0x0012b80001aa7983 */ /* 0x000f280000300a00 */
[----:B------:R-:W4:Y:S04]  /*44f80*/  LDL.LU R42, [R1+0x45c] ;  /* 0x00045c00012a7983 */ /* 0x000f280000300800 */
        /* <DEDUP_REMOVED lines=19> */
[----:B------:R-:W4:Y:S01]  /*450c0*/  LDL.LU R182, [R1+0x410] ;  /* 0x0004100001b67983 */ /* 0x000f220000300800 */
[----:B------:R-:W-:-:S03]  /*450d0*/  LOP3.LUT P1, RZ, R25, 0x10000, RZ, 0xc0, !PT ;  /* 0x0001000019ff7812 */ /* 0x000fc6000782c0ff */
        /* <DEDUP_REMOVED lines=12> */
[----:B--2---:R1:W-:Y:S01]  /*451a0*/  @P1 STG.E desc[UR10][R202.64], R168 ;  /* 0x000000a8ca001986 */ /* 0x0043e2000c10190a */
[----:B------:R-:W-:-:S02]  /*451b0*/  LOP3.LUT P1, RZ, R25, 0x8000, RZ, 0xc0, !PT ;  /* 0x0000800019ff7812 */ /* 0x000fc4000782c0ff */
[----:B------:R-:W-:Y:S01]  /*451c0*/  LOP3.LUT R7, R7, 0xffffefff, RZ, 0xc0, !PT ;  /* 0xffffefff07077812 */ /* 0x000fe200078ec0ff */
[----:B-1----:R-:W2:Y:S10]  /*451d0*/  LDL.LU.64 R202, [R1+0x1938] ;  /* 0x0019380001ca7983 */ /* 0x002eb40000300a00 */
[----:B---3--:R1:W-:Y:S01]  /*451e0*/  @P1 STG.E desc[UR10][R198.64], R169 ;  /* 0x000000a9c6001986 */ /* 0x0083e2000c10190a */
[----:B------:R-:W-:-:S03]  /*451f0*/  LOP3.LUT P1, RZ, R25, 0x4000, RZ, 0xc0, !PT ;  /* 0x0000400019ff7812 */ /* 0x000fc6000782c0ff */
[----:B-1----:R-:W3:Y:S10]  /*45200*/  LDL.LU.64 R198, [R1+0x1930] ;  /* 0x0019300001c67983 */ /* 0x002ef40000300a00 */
        /* <DEDUP_REMOVED lines=11> */
[----:B------:R-:W-:-:S03]  /*452c0*/  LOP3.LUT P1, RZ, R25, 0x100, RZ, 0xc0, !PT ;  /* 0x0000010019ff7812 */ /* 0x000fc6000782c0ff */
[----:B-1----:R-:W4:Y:S10]  /*452d0*/  LDL.LU.64 R28, [R1+0x1230] ;  /* 0x00123000011c7983 */ /* 0x002f340000300a00 */
[----:B------:R1:W-:Y:S01]  /*452e0*/  @P1 STG.E desc[UR10][R10.64], R8 ;  /* 0x000000080a001986 */ /* 0x0003e2000c10190a */
[----:B------:R-:W-:-:S03]  /*452f0*/  LOP3.LUT P1, RZ, R25, 0x80, RZ, 0xc0, !PT ;  /* 0x0000008019ff7812 */ /* 0x000fc6000782c0ff */
[----:B------:R-:W4:Y:S04]  /*45300*/  LDL.LU R33, [R1+0x40c] ;  /* 0x00040c0001217983 */ /* 0x000f280000300800 */
[----:B-1----:R-:W2:Y:S06]  /*45310*/  LDL.LU.64 R10, [R1+0x1228] ;  /* 0x00122800010a7983 */ /* 0x002eac0000300a00 */
[----:B------:R1:W-:Y:S01]  /*45320*/  @P1 STG.E desc[UR10][R14.64], R9 ;  /* 0x000000090e001986 */ /* 0x0003e2000c10190a */
[----:B------:R-:W-:-:S03]  /*45330*/  LOP3.LUT P1, RZ, R25, 0x40, RZ, 0xc0, !PT ;  /* 0x0000004019ff7812 */ /* 0x000fc6000782c0ff */
[----:B------:R-:W2:Y:S04]  /*45340*/  LDL.LU R8, [R1+0x170] ;  /* 0x0001700001087983 */ /* 0x000ea80000300800 */
[----:B-1----:R-:W3:Y:S06]  /*45350*/  LDL.LU.64 R14, [R1+0x1220] ;  /* 0x00122000010e7983 */ /* 0x002eec0000300a00 */
[----:B------:R1:W-:Y:S01]  /*45360*/  @P1 STG.E desc[UR10][R12.64], R178 ;  /* 0x000000b20c001986 */ /* 0x0003e2000c10190a */
[----:B------:R-:W-:-:S03]  /*45370*/  LOP3.LUT P1, RZ, R25, 0x20, RZ, 0xc0, !PT ;  /* 0x0000002019ff7812 */ /* 0x000fc6000782c0ff */
[----:B------:R-:W3:Y:S04]  /*45380*/  LDL.LU R9, [R1+0x160] ;  /* 0x0001600001097983 */ /* 0x000ee80000300800 */
[----:B-1----:R-:W3:Y:S06]  /*45390*/  LDL.LU.64 R12, [R1+0x1218] ;  /* 0x00121800010c7983 */ /* 0x002eec0000300a00 */
[----:B------:R1:W-:Y:S01]  /*453a0*/  @P1 STG.E desc[UR10][R174.64], R179 ;  /* 0x000000b3ae001986 */ /* 0x0003e2000c10190a */
[----:B------:R-:W-:-:S03]  /*453b0*/  LOP3.LUT P1, RZ, R25, 0x10, RZ, 0xc0, !PT ;  /* 0x0000001019ff7812 */ /* 0x000fc6000782c0ff */
[----:B------:R-:W3:Y:S04]  /*453c0*/  LDL.LU R178, [R1+0x174] ;  /* 0x0001740001b27983 */ /* 0x000ee80000300800 */
[----:B-1----:R-:W3:Y:S06]  /*453d0*/  LDL.LU.64 R174, [R1+0x1210] ;  /* 0x0012100001ae7983 */ /* 0x002eec0000300a00 */
[----:B------:R1:W-:Y:S01]  /*453e0*/  @P1 STG.E desc[UR10][R172.64], R182 ;  /* 0x000000b6ac001986 */ /* 0x0003e2000c10190a */
[----:B------:R-:W-:-:S03]  /*453f0*/  LOP3.LUT P1, RZ, R19, 0x800, RZ, 0xc0, !PT ;  /* 0x0000080013ff7812 */ /* 0x000fc6000782c0ff */
[----:B------:R-:W3:Y:S01]  /*45400*/  LDL.LU R179, [R1+0x164] ;  /* 0x0001640001b37983 */ /* 0x000ee20000300800 */
[----:B------:R-:W-:-:S03]  /*45410*/  LOP3.LUT P0, RZ, R24, 0x200, RZ, 0xc0, !PT ;  /* 0x0000020018ff7812 */ /* 0x000fc6000780c0ff */
[----:B-1----:R-:W3:Y:S06]  /*45420*/  LDL.LU.64 R172, [R1+0x1208] ;  /* 0x0012080001ac7983 */ /* 0x002eec0000300a00 */
[----:B------:R-:W-:Y:S02]  /*45430*/  @P1 LOP3.LUT R7, R7, 0x1000, RZ, 0xfc, !PT ;  /* 0x0000100007071812 */ /* 0x000fe400078efcff */
[----:B------:R-:W-:Y:S01]  /*45440*/  LOP3.LUT P1, RZ, R19, 0x1000, RZ, 0xc0, !PT ;  /* 0x0000100013ff7812 */ /* 0x000fe2000782c0ff */
[----:B------:R-:W3:Y:S01]  /*45450*/  LDL.LU R182, [R1+0x178] ;  /* 0x0001780001b67983 */ /* 0x000ee20000300800 */
        /* <DEDUP_REMOVED lines=26> */
[----:B-1----:R-:W3:Y:S01]  /*45600*/  LDL.LU.64 R176, [R1+0x1200] ;  /* 0x0012000001b07983 */ /* 0x002ee20000300a00 */
[----:B------:R-:W-:-:S03]  /*45610*/  LOP3.LUT R7, R7, 0xffdfffff, RZ, 0xc0, !PT ;  /* 0xffdfffff07077812 */ /* 0x000fc600078ec0ff */
[----:B------:R-:W3:Y:S01]  /*45620*/  LDL.LU R183, [R1+0x168] ;  /* 0x0001680001b77983 */ /* 0x000ee20000300800 */
[----:B------:R-:W-:-:S07]  /*45630*/  LOP3.LUT P5, RZ, R24, 0x80, RZ, 0xc0, !PT ;  /* 0x0000008018ff7812 */ /* 0x000fce00078ac0ff */
[----:B------:R-:W-:Y:S02]  /*45640*/  @P1 LOP3.LUT R7, R7, 0x200000, RZ, 0xfc, !PT ;  /* 0x0020000007071812 */ /* 0x000fe400078efcff */
[----:B------:R-:W-:Y:S01]  /*45650*/  LOP3.LUT P1, RZ, R19, 0x200000, RZ, 0xc0, !PT ;  /* 0x0020000013ff7812 */ /* 0x000fe2000782c0ff */
[----:B------:R1:W-:Y:S01]  /*45660*/  @P6 STG.E desc[UR10][R186.64], R191 ;  /* 0x000000bfba006986 */ /* 0x0003e2000c10190a */
[----:B------:R-:W-:-:S03]  /*45670*/  LOP3.LUT R7, R7, 0xffbfffff, RZ, 0xc0, !PT ;  /* 0xffbfffff07077812 */ /* 0x000fc600078ec0ff */
[----:B-1----:R-:W3:Y:S04]  /*45680*/  LDL.LU.64 R186, [R1+0x11f8] ;  /* 0x0011f80001ba7983 */ /* 0x002ee80000300a00 */
[----:B------:R-:W3:Y:S04]  /*45690*/  LDL.LU R191, [R1+0x17c] ;  /* 0x00017c0001bf7983 */ /* 0x000ee80000300800 */
[----:B------:R-:W-:Y:S02]  /*456a0*/  @P1 LOP3.LUT R7, R7, 0x400000, RZ, 0xfc, !PT ;  /* 0x0040000007071812 */ /* 0x000fe400078efcff */
[----:B------:R-:W-:Y:S01]  /*456b0*/  LOP3.LUT P1, RZ, R19, 0x400000, RZ, 0xc0, !PT ;  /* 0x0040000013ff7812 */ /* 0x000fe2000782c0ff */
[----:B------:R1:W-:Y:S01]  /*456c0*/  @P5 STG.E desc[UR10][R180.64], R194 ;  /* 0x000000c2b4005986 */ /* 0x0003e2000c10190a */
[----:B------:R-:W-:-:S02]  /*456d0*/  LOP3.LUT P4, RZ, R24, 0x40, RZ, 0xc0, !PT ;  /* 0x0000004018ff7812 */ /* 0x000fc4000788c0ff */
[----:B------:R-:W-:Y:S01]  /*456e0*/  LOP3.LUT R7, R7, 0xff7fffff, RZ, 0xc0, !PT ;  /* 0xff7fffff07077812 */ /* 0x000fe200078ec0ff */
        /* <DEDUP_REMOVED lines=19> */
[----:B------:R-:W-:-:S03]  /*45820*/  LOP3.LUT R7, R7, 0xfbffffff, RZ, 0xc0, !PT ;  /* 0xfbffffff07077812 */ /* 0x000fc600078ec0ff */
[----:B-1----:R-:W3:Y:S04]  /*45830*/  LDL.LU.64 R192, [R1+0x11d8] ;  /* 0x0011d80001c07983 */ /* 0x002ee80000300a00 */
[----:B------:R-:W3:Y:S04]  /*45840*/  LDL.LU R27, [R1+0x154] ;  /* 0x00015400011b7983 */ /* 0x000ee80000300800 */
        /* <DEDUP_REMOVED lines=29> */
[----:B----4-:R-:W-:Y:S01]  /*45a20*/  @P1 STG.E desc[UR10][R28.64], R33 ;  /* 0x000000211c001986 */ /* 0x010fe2000c10190a */
[----:B------:R-:W-:-:S13]  /*45a30*/  LOP3.LUT P1, RZ, R25, 0x8, RZ, 0xc0, !PT ;  /* 0x0000000819ff7812 */ /* 0x000fda000782c0ff */
[----:B--2---:R-:W-:Y:S01]  /*45a40*/  @P1 STG.E desc[UR10][R10.64], R8 ;  /* 0x000000080a001986 */ /* 0x004fe2000c10190a */
[----:B------:R-:W-:-:S13]  /*45a50*/  LOP3.LUT P1, RZ, R25, 0x4, RZ, 0xc0, !PT ;  /* 0x0000000419ff7812 */ /* 0x000fda000782c0ff */
[----:B---3--:R-:W-:Y:S01]  /*45a60*/  @P1 STG.E desc[UR10][R14.64], R9 ;  /* 0x000000090e001986 */ /* 0x008fe2000c10190a */
        /* <DEDUP_REMOVED lines=75> */
[----:B-1----:R-:W3:Y:S10]  /*45f20*/  LDL.LU.64 R34, [R1+0x1140] ;  /* 0x0011400001227983 */ /* 0x002ef40000300a00 */
[----:B------:R1:W-:Y:S01]  /*45f30*/  @P1 STG.E desc[UR10][R32.64], R14 ;  /* 0x0000000e20001986 */ /* 0x0003e2000c10190a */
[----:B------:R-:W-:-:S03]  /*45f40*/  LOP3.LUT P1, RZ, R7, 0x8000, RZ, 0xc0, !PT ;  /* 0x0000800007ff7812 */ /* 0x000fc6000782c0ff */
[----:B------:R-:W3:Y:S04]  /*45f50*/  LDL.LU R29, [R1+0x11c] ;  /* 0x00011c00011d7983 */ /* 0x000ee80000300800 */
[----:B-1----:R-:W4:Y:S06]  /*45f60*/  LDL.LU.64 R32, [R1+0x1130] ;  /* 0x0011300001207983 */ /* 0x002f2c0000300a00 */
[----:B------:R1:W-:Y:S01]  /*45f70*/  @P1 STG.E desc[UR10][R10.64], R15 ;  /* 0x0000000f0a001986 */ /* 0x0003e2000c10190a */
[----:B------:R-:W-:-:S03]  /*45f80*/  LOP3.LUT P1, RZ, R7, 0x4000, RZ, 0xc0, !PT ;  /* 0x0000400007ff7812 */ /* 0x000fc6000782c0ff */
[----:B------:R-:W4:Y:S04]  /*45f90*/  LDL.LU R14, [R1+0x10c] ;  /* 0x00010c00010e7983 */ /* 0x000f280000300800 */
        /* <DEDUP_REMOVED lines=11> */
[----:B------:R-:W2:Y:S01]  /*46050*/  LDL.LU R12, [R1+0xf4] ;  /* 0x0000f400010c7983 */ /* 0x000ea20000300800 */
[----:B------:R-:W-:-:S03]  /*46060*/  LOP3.LUT P0, RZ, R19, 0x400, RZ, 0xc0, !PT ;  /* 0x0000040013ff7812 */ /* 0x000fc6000780c0ff */
[----:B-1----:R-:W2:Y:S06]  /*46070*/  LDL.LU.64 R178, [R1+0x1110] ;  /* 0x0011100001b27983 */ /* 0x002eac0000300a00 */
[----:B------:R-:W-:Y:S02]  /*46080*/  @P1 LOP3.LUT R17, R17, 0x100000, RZ, 0xfc, !PT ;  /* 0x0010000011111812 */ /* 0x000fe400078efcff */
[----:B------:R-:W-:Y:S01]  /*46090*/  LOP3.LUT P1, RZ, R16, 0x2000, RZ, 0xc0, !PT ;  /* 0x0000200010ff7812 */ /* 0x000fe2000782c0ff */
[----:B------:R-:W2:Y:S01]  /*460a0*/  LDL.LU R173, [R1+0xe4] ;  /* 0x0000e40001ad7983 */ /* 0x000ea20000300800 */
        /* <DEDUP_REMOVED lines=26> */
[----:B-1----:R-:W2:Y:S01]  /*46250*/  LDL.LU.64 R176, [R1+0x1108] ;  /* 0x0011080001b07983 */ /* 0x002ea20000300a00 */
[----:B------:R-:W-:-:S03]  /*46260*/  LOP3.LUT R17, R17, 0xdfffffff, RZ, 0xc0, !PT ;  /* 0xdfffffff11117812 */ /* 0x000fc600078ec0ff */
[----:B------:R-:W2:Y:S01]  /*46270*/  LDL.LU R172, [R1+0xf8] ;  /* 0x0000f80001ac7983 */ /* 0x000ea20000300800 */
[----:B------:R-:W-:-:S07]  /*46280*/  LOP3.LUT P5, RZ, R19, 0x100, RZ, 0xc0, !PT ;  /* 0x0000010013ff7812 */ /* 0x000fce00078ac0ff */
[----:B------:R-:W-:Y:S02]  /*46290*/  @P1 LOP3.LUT R17, R17, 0x20000000, RZ, 0xfc, !PT ;  /* 0x2000000011111812 */ /* 0x000fe400078efcff */
[----:B------:R-:W-:Y:S01]  /*462a0*/  LOP3.LUT P1, RZ, R16, 0x400000, RZ, 0xc0, !PT ;  /* 0x0040000010ff7812 */ /* 0x000fe2000782c0ff */
[----:B------:R1:W-:Y:S01]  /*462b0*/  @P6 STG.E desc[UR10][R182.64], R187 ;  /* 0x000000bbb6006986 */ /* 0x0003e2000c10190a */
        /* <DEDUP_REMOVED lines=120> */
[----:B------:R-:W3:Y:S04]  /*46a40*/  LDL.LU.64 R6, [R1+0x10d0] ;  /* 0x0010d00001067983 */ /* 0x000ee80000300a00 */
        /* <DEDUP_REMOVED lines=34> */
[----:B------:R-:W-:-:S03]  /*46c70*/  LOP3.LUT R17, R17, 0xfffffffe, RZ, 0xc0, !PT ;  /* 0xfffffffe11117812 */ /* 0x000fc600078ec0ff */
        /* <DEDUP_REMOVED lines=156> */
[----:B------:R-:W4:Y:S04]  /*47640*/  LDL.LU R35, [R1] ;  /* 0x0000000001237983 */ /* 0x000f280000300800 */
[----:B------:R-:W4:Y:S04]  /*47650*/  LDL.LU.64 R28, [R1+0xf58] ;  /* 0x000f5800011c7983 */ /* 0x000f280000300a00 */
[----:B------:R-:W4:Y:S04]  /*47660*/  LDL.LU R252, [R1+0x14] ;  /* 0x0000140001fc7983 */ /* 0x000f280000300800 */
[----:B------:R-:W4:Y:S04]  /*47670*/  LDL.LU.64 R32, [R1+0xf50] ;  /* 0x000f500001207983 */ /* 0x000f280000300a00 */
[----:B------:R-:W4:Y:S01]  /*47680*/  LDL.LU R27, [R1+0x4] ;  /* 0x00000400011b7983 */ /* 0x000f220000300800 */
[----:B------:R-:W-:-:S13]  /*47690*/  LOP3.LUT P1, RZ, R17, 0x100, RZ, 0xc0, !PT ;  /* 0x0000010011ff7812 */ /* 0x000fda000782c0ff */
[----:B--2---:R1:W-:Y:S01]  /*476a0*/  @P1 STG.E desc[UR10][R194.64], R191 ;  /* 0x000000bfc2001986 */ /* 0x0043e2000c10190a */
[----:B------:R-:W-:Y:S02]  /*476b0*/  LOP3.LUT P1, RZ, R17, 0x80, RZ, 0xc0, !PT ;  /* 0x0000008011ff7812 */ /* 0x000fe4000782c0ff */
[C---:B------:R-:W-:Y:S02]  /*476c0*/  LOP3.LUT P0, RZ, R21.reuse, 0x1000, RZ, 0xc0, !PT ;  /* 0x0000100015ff7812 */ /* 0x040fe4000780c0ff */
[C---:B------:R-:W-:Y:S02]  /*476d0*/  LOP3.LUT P6, RZ, R21.reuse, 0x800, RZ, 0xc0, !PT ;  /* 0x0000080015ff7812 */ /* 0x040fe400078cc0ff */
[C---:B------:R-:W-:Y:S02]  /*476e0*/  LOP3.LUT P5, RZ, R21.reuse, 0x400, RZ, 0xc0, !PT ;  /* 0x0000040015ff7812 */ /* 0x040fe400078ac0ff */
[----:B------:R-:W-:Y:S01]  /*476f0*/  LOP3.LUT P4, RZ, R21, 0x200, RZ, 0xc0, !PT ;  /* 0x0000020015ff7812 */ /* 0x000fe2000788c0ff */
[----:B-1----:R-:W2:Y:S04]  /*47700*/  LDL.LU.64 R194, [R1+0x1918] ;  /* 0x0019180001c27983 */ /* 0x002ea80000300a00 */
[----:B---3--:R1:W-:Y:S01]  /*47710*/  @P1 STG.E desc[UR10][R184.64], R186 ;  /* 0x000000bab8001986 */ /* 0x0083e2000c10190a */
[----:B------:R-:W-:-:S02]  /*47720*/  LOP3.LUT P1, RZ, R17, 0x40, RZ, 0xc0, !PT ;  /* 0x0000004011ff7812 */ /* 0x000fc4000782c0ff */
[C---:B------:R-:W-:Y:S01]  /*47730*/  LOP3.LUT P3, RZ, R21.reuse, 0x100, RZ, 0xc0, !PT ;  /* 0x0000010015ff7812 */ /* 0x040fe2000786c0ff */
[----:B------:R-:W3:Y:S01]  /*47740*/  LDL.LU R191, [R1+0x1910] ;  /* 0x0019100001bf7983 */ /* 0x000ee20000300800 */
[----:B------:R-:W-:-:S03]  /*47750*/  LOP3.LUT P2, RZ, R21, 0x80, RZ, 0xc0, !PT ;  /* 0x0000008015ff7812 */ /* 0x000fc6000784c0ff */
[----:B-1----:R-:W3:Y:S06]  /*47760*/  LDL.LU.64 R184, [R1+0x1908] ;  /* 0x0019080001b87983 */ /* 0x002eec0000300a00 */
[----:B----4-:R1:W-:Y:S01]  /*47770*/  @P1 STG.E desc[UR10][R180.64], R187 ;  /* 0x000000bbb4001986 */ /* 0x0103e2000c10190a */
        /* <DEDUP_REMOVED lines=25> */
[----:B-1----:R-:W4:Y:S10]  /*47910*/  LDL.LU.64 R14, [R1+0x18a0] ;  /* 0x0018a000010e7983 */ /* 0x002f340000300a00 */
[----:B------:R1:W-:Y:S01]  /*47920*/  @P1 STG.E desc[UR10][R10.64], R2 ;  /* 0x000000020a001986 */ /* 0x0003e2000c10190a */
[----:B------:R-:W-:-:S03]  /*47930*/  LOP3.LUT P1, RZ, R19, 0x40000000, RZ, 0xc0, !PT ;  /* 0x4000000013ff7812 */ /* 0x000fc6000782c0ff */
[----:B-1----:R-:W4:Y:S10]  /*47940*/  LDL.LU.64 R10, [R1+0x1898] ;  /* 0x00189800010a7983 */ /* 0x002f340000300a00 */
[----:B------:R-:W-:Y:S01]  /*47950*/  @P1 STG.E desc[UR10][R6.64], R26 ;  /* 0x0000001a06001986 */ /* 0x000fe2000c10190a */
[----:B------:R-:W-:-:S13]  /*47960*/  LOP3.LUT P1, RZ, R19, 0x20000000, RZ, 0xc0, !PT ;  /* 0x2000000013ff7812 */ /* 0x000fda000782c0ff */
[----:B------:R-:W-:Y:S01]  /*47970*/  @P1 STG.E desc[UR10][R24.64], R170 ;  /* 0x000000aa18001986 */ /* 0x000fe2000c10190a */
[C---:B------:R-:W-:Y:S02]  /*47980*/  LOP3.LUT P1, RZ, R19.reuse, 0x10000000, RZ, 0xc0, !PT ;  /* 0x1000000013ff7812 */ /* 0x040fe4000782c0ff */
[----:B------:R-:W-:-:S11]  /*47990*/  LOP3.LUT R19, R19, 0xffffffef, RZ, 0xc0, !PT ;  /* 0xffffffef13137812 */ /* 0x000fd600078ec0ff */
[----:B------:R-:W-:Y:S01]  /*479a0*/  @P1 STG.E desc[UR10][R168.64], R171 ;  /* 0x000000aba8001986 */ /* 0x000fe2000c10190a */
[----:B------:R-:W-:-:S13]  /*479b0*/  LOP3.LUT P1, RZ, R22, 0x4000, RZ, 0xc0, !PT ;  /* 0x0000400016ff7812 */ /* 0x000fda000782c0ff */
[----:B------:R-:W-:Y:S02]  /*479c0*/  @P1 LOP3.LUT R19, R19, 0x10, RZ, 0xfc, !PT ;  /* 0x0000001013131812 */ /* 0x000fe400078efcff */
[----:B------:R-:W-:Y:S02]  /*479d0*/  LOP3.LUT P1, RZ, R22, 0x8000, RZ, 0xc0, !PT ;  /* 0x0000800016ff7812 */ /* 0x000fe4000782c0ff */
[----:B------:R-:W-:-:S11]  /*479e0*/  LOP3.LUT R19, R19, 0xffffffdf, RZ, 0xc0, !PT ;  /* 0xffffffdf13137812 */ /* 0x000fd600078ec0ff */
[----:B------:R-:W-:Y:S02]  /*479f0*/  @P1 LOP3.LUT R19, R19, 0x20, RZ, 0xfc, !PT ;  /* 0x0000002013131812 */ /* 0x000fe400078efcff */
[----:B------:R-:W-:Y:S02]  /*47a00*/  LOP3.LUT P1, RZ, R22, 0x10000, RZ, 0xc0, !PT ;  /* 0x0001000016ff7812 */ /* 0x000fe4000782c0ff */
[----:B------:R-:W-:Y:S01]  /*47a10*/  LOP3.LUT R19, R19, 0xffffffbf, RZ, 0xc0, !PT ;  /* 0xffffffbf13137812 */ /* 0x000fe200078ec0ff */
[----:B------:R-:W-:Y:S04]  /*47a20*/  @P0 STG.E desc[UR10][R38.64], R36 ;  /* 0x0000002426000986 */ /* 0x000fe8000c10190a */
[----:B------:R-:W-:Y:S06]  /*47a30*/  @P6 STG.E desc[UR10][R42.64], R37 ;  /* 0x000000252a006986 */ /* 0x000fec000c10190a */
[----:B------:R-:W-:-:S02]  /*47a40*/  @P1 LOP3.LUT R19, R19, 0x40, RZ, 0xfc, !PT ;  /* 0x0000004013131812 */ /* 0x000fc400078efcff */
[----:B------:R-:W-:Y:S01]  /*47a50*/  LOP3.LUT P1, RZ, R22, 0x20000, RZ, 0xc0, !PT ;  /* 0x0002000016ff7812 */ /* 0x000fe2000782c0ff */
[----:B------:R-:W-:Y:S04]  /*47a60*/  @P5 STG.E desc[UR10][R40.64], R34 ;  /* 0x0000002228005986 */ /* 0x000fe8000c10190a */
[----:B------:R-:W-:Y:S04]  /*47a70*/  @P4 STG.E desc[UR10][R30.64], R35 ;  /* 0x000000231e004986 */ /* 0x000fe8000c10190a */
[----:B------:R-:W-:Y:S04]  /*47a80*/  @P3 STG.E desc[UR10][R28.64], R252 ;  /* 0x000000fc1c003986 */ /* 0x000fe8000c10190a */
[----:B------:R1:W-:Y:S01]  /*47a90*/  @P2 STG.E desc[UR10][R32.64], R27 ;  /* 0x0000001b20002986 */ /* 0x0003e2000c10190a */
[----:B------:R-:W-:-:S04]  /*47aa0*/  LOP3.LUT R19, R19, 0xffffff7f, RZ, 0xc0, !PT ;  /* 0xffffff7f13137812 */ /* 0x000fc800078ec0ff */
[----:B------:R-:W-:Y:S01]  /*47ab0*/  @P1 LOP3.LUT R19, R19, 0x80, RZ, 0xfc, !PT ;  /* 0x0000008013131812 */ /* 0x000fe200078efcff */
[----:B-1----:R-:W2:Y:S04]  /*47ac0*/  LDL.LU.64 R32, [R1+0xf48] ;  /* 0x000f480001207983 */ /* 0x002ea80000300a00 */
[----:B------:R-:W2:Y:S01]  /*47ad0*/  LDL.LU R2, [R1+0x18] ;  /* 0x0000180001027983 */ /* 0x000ea20000300800 */
[----:B------:R-:W-:-:S03]  /*47ae0*/  LOP3.LUT P1, RZ, R22, 0x40000, RZ, 0xc0, !PT ;  /* 0x0004000016ff7812 */ /* 0x000fc6000782c0ff */
[----:B------:R-:W3:Y:S01]  /*47af0*/  LDL.LU.64 R6, [R1+0xf40] ;  /* 0x000f400001067983 */ /* 0x000ee20000300a00 */
[----:B------:R-:W-:-:S03]  /*47b00*/  LOP3.LUT R19, R19, 0xfffffeff, RZ, 0xc0, !PT ;  /* 0xfffffeff13137812 */ /* 0x000fc600078ec0ff */
[----:B------:R-:W3:Y:S04]  /*47b10*/  LDL.LU R42, [R1+0x8] ;  /* 0x00000800012a7983 */ /* 0x000ee80000300800 */
[----:B------:R-:W4:Y:S02]  /*47b20*/  LDL.LU.64 R24, [R1+0xf38] ;  /* 0x000f380001187983 */ /* 0x000f240000300a00 */
[----:B------:R-:W-:Y:S02]  /*47b30*/  @P1 LOP3.LUT R19, R19, 0x100, RZ, 0xfc, !PT ;  /* 0x0000010013131812 */ /* 0x000fe400078efcff */
[----:B------:R-:W-:Y:S01]  /*47b40*/  LOP3.LUT P1, RZ, R22, 0x80000, RZ, 0xc0, !PT ;  /* 0x0008000016ff7812 */ /* 0x000fe2000782c0ff */
[----:B------:R-:W4:Y:S01]  /*47b50*/  LDL.LU R43, [R1+0x1c] ;  /* 0x00001c00012b7983 */ /* 0x000f220000300800 */
[----:B------:R-:W-:-:S03]  /*47b60*/  LOP3.LUT R19, R19, 0xfffffdff, RZ, 0xc0, !PT ;  /* 0xfffffdff13137812 */ /* 0x000fc600078ec0ff */
[----:B------:R-:W4:Y:S04]  /*47b70*/  LDL.LU.64 R34, [R1+0xf30] ;  /* 0x000f300001227983 */ /* 0x000f280000300a00 */
[----:B------:R-:W4:Y:S04]  /*47b80*/  LDL.LU R252, [R1+0xc] ;  /* 0x00000c0001fc7983 */ /* 0x000f280000300800 */
[----:B------:R-:W-:Y:S01]  /*47b90*/  @P1 LOP3.LUT R19, R19, 0x200, RZ, 0xfc, !PT ;  /* 0x0000020013131812 */ /* 0x000fe200078efcff */
[----:B------:R-:W4:Y:S01]  /*47ba0*/  LDL.LU.64 R28, [R1+0xf28] ;  /* 0x000f2800011c7983 */ /* 0x000f220000300a00 */
[----:B------:R-:W-:-:S02]  /*47bb0*/  LOP3.LUT P1, RZ, R22, 0x100000, RZ, 0xc0, !PT ;  /* 0x0010000016ff7812 */ /* 0x000fc4000782c0ff */
[----:B------:R-:W-:Y:S01]  /*47bc0*/  LOP3.LUT R19, R19, 0xfffffbff, RZ, 0xc0, !PT ;  /* 0xfffffbff13137812 */ /* 0x000fe200078ec0ff */
[----:B------:R-:W4:Y:S04]  /*47bd0*/  LDL.LU.64 R30, [R1+0xf20] ;  /* 0x000f2000011e7983 */ /* 0x000f280000300a00 */
[----:B------:R-:W4:Y:S04]  /*47be0*/  LDL.LU.64 R40, [R1+0xf18] ;  /* 0x000f180001287983 */ /* 0x000f280000300a00 */
[----:B------:R-:W4:Y:S02]  /*47bf0*/  LDL.LU.64 R36, [R1+0xf10] ;  /* 0x000f100001247983 */ /* 0x000f240000300a00 */
[----:B------:R-:W-:-:S02]  /*47c00*/  @P1 LOP3.LUT R19, R19, 0x400, RZ, 0xfc, !PT ;  /* 0x0000040013131812 */ /* 0x000fc400078efcff */
[----:B------:R-:W-:Y:S01]  /*47c10*/  LOP3.LUT P1, RZ, R22, 0x200000, RZ, 0xc0, !PT ;  /* 0x0020000016ff7812 */ /* 0x000fe2000782c0ff */
[----:B------:R-:W4:Y:S01]  /*47c20*/  LDL.LU.64 R38, [R1+0xf08] ;  /* 0x000f080001267983 */ /* 0x000f220000300a00 */
[----:B------:R-:W-:-:S03]  /*47c30*/  LOP3.LUT R19, R19, 0xfffff7ff, RZ, 0xc0, !PT ;  /* 0xfffff7ff13137812 */ /* 0x000fc600078ec0ff */
[----:B------:R-:W4:Y:S04]  /*47c40*/  LDL.LU.64 R26, [R1+0xf00] ;  /* 0x000f0000011a7983 */ /* 0x000f280000300a00 */
[----:B------:R-:W4:Y:S04]  /*47c50*/  LDL.LU.64 R168, [R1+0xef8] ;  /* 0x000ef80001a87983 */ /* 0x000f280000300a00 */
[----:B------:R-:W-:Y:S01]  /*47c60*/  @P1 LOP3.LUT R19, R19, 0x800, RZ, 0xfc, !PT ;  /* 0x0000080013131812 */ /* 0x000fe200078efcff */
[----:B------:R-:W4:Y:S01]  /*47c70*/  LDL.LU.64 R170, [R1+0xef0] ;  /* 0x000ef00001aa7983 */ /* 0x000f220000300a00 */
        /* <DEDUP_REMOVED lines=49> */
[----:B--2---:R1:W-:Y:S01]  /*47f90*/  @P1 STG.E desc[UR10][R32.64], R2 ;  /* 0x0000000220001986 */ /* 0x0043e2000c10190a */
[----:B------:R-:W-:-:S03]  /*47fa0*/  LOP3.LUT P1, RZ, R19, 0x8000000, RZ, 0xc0, !PT ;  /* 0x0800000013ff7812 */ /* 0x000fc6000782c0ff */
[----:B-1----:R-:W2:Y:S10]  /*47fb0*/  LDL.LU.64 R32, [R1+0x1890] ;  /* 0x0018900001207983 */ /* 0x002eb40000300a00 */
[----:B---3--:R-:W-:Y:S01]  /*47fc0*/  @P1 STG.E desc[UR10][R6.64], R42 ;  /* 0x0000002a06001986 */ /* 0x008fe2000c10190a */
[----:B------:R-:W-:-:S13]  /*47fd0*/  LOP3.LUT P1, RZ, R19, 0x4000000, RZ, 0xc0, !PT ;  /* 0x0400000013ff7812 */ /* 0x000fda000782c0ff */
[----:B----4-:R-:W-:Y:S01]  /*47fe0*/  @P1 STG.E desc[UR10][R24.64], R43 ;  /* 0x0000002b18001986 */ /* 0x010fe2000c10190a */
[----:B------:R-:W-:-:S13]  /*47ff0*/  LOP3.LUT P1, RZ, R19, 0x2000000, RZ, 0xc0, !PT ;  /* 0x0200000013ff7812 */ /* 0x000fda000782c0ff */
[----:B------:R-:W-:Y:S01]  /*48000*/  @P1 STG.E desc[UR10][R34.64], R252 ;  /* 0x000000fc22001986 */ /* 0x000fe2000c10190a */
[----:B------:R-:W-:-:S13]  /*48010*/  LOP3.LUT P1, RZ, R19, 0x1000000, RZ, 0xc0, !PT ;  /* 0x0100000013ff7812 */ /* 0x000fda000782c0ff */
[----:B------:R1:W-:Y:S04]  /*48020*/  @P1 STG.E desc[UR10][R28.64], R248 ;  /* 0x000000f81c001986 */ /* 0x0003e8000c10190a */
[----:B-1----:R-:W3:Y:S01]  /*48030*/  LDL.LU.64 R28, [R1+0xee8] ;  /* 0x000ee800011c7983 */ /* 0x002ee20000300a00 */
[----:B------:R-:W-:-:S03]  /*48040*/  LOP3.LUT P1, RZ, R19, 0x800000, RZ, 0xc0, !PT ;  /* 0x0080000013ff7812 */ /* 0x000fc6000782c0ff */
[----:B------:R-:W4:Y:S10]  /*48050*/  LDL.LU.64 R34, [R1+0xee0] ;  /* 0x000ee00001227983 */ /* 0x000f340000300a00 */
[----:B------:R1:W-:Y:S01]  /*48060*/  @P1 STG.E desc[UR10][R30.64], R244 ;  /* 0x000000f41e001986 */ /* 0x0003e2000c10190a */
[----:B------:R-:W-:-:S03]  /*48070*/  LOP3.LUT P1, RZ, R19, 0x400000, RZ, 0xc0, !PT ;  /* 0x0040000013ff7812 */ /* 0x000fc6000782c0ff */
[----:B-1----:R-:W2:Y:S10]  /*48080*/  LDL.LU.64 R30, [R1+0xed8] ;  /* 0x000ed800011e7983 */ /* 0x002eb40000300a00 */
[----:B------:R1:W-:Y:S01]  /*48090*/  @P1 STG.E desc[UR10][R40.64], R249 ;  /* 0x000000f928001986 */ /* 0x0003e2000c10190a */
[----:B------:R-:W-:-:S03]  /*480a0*/  LOP3.LUT P1, RZ, R19, 0x200000, RZ, 0xc0, !PT ;  /* 0x0020000013ff7812 */ /* 0x000fc6000782c0ff */
[----:B-1----:R-:W2:Y:S10]  /*480b0*/  LDL.LU.64 R40, [R1+0xed0] ;  /* 0x000ed00001287983 */ /* 0x002eb40000300a00 */
[----:B------:R1:W-:Y:S04]  /*480c0*/  @P1 STG.E desc[UR10][R36.64], R245 ;  /* 0x000000f524001986 */ /* 0x0003e8000c10190a */
[----:B-1----:R-:W2:Y:S01]  /*480d0*/  LDL.LU.64 R36, [R1+0xec8] ;  /* 0x000ec80001247983 */ /* 0x002ea20000300a00 */
[----:B------:R-:W-:-:S03]  /*480e0*/  LOP3.LUT P1, RZ, R19, 0x100000, RZ, 0xc0, !PT ;  /* 0x0010000013ff7812 */ /* 0x000fc6000782c0ff */
[----:B------:R-:W2:Y:S10]  /*480f0*/  LDL.LU.64 R42, [R1+0xec0] ;  /* 0x000ec000012a7983 */ /* 0x000eb40000300a00 */
[----:B------:R1:W-:Y:S04]  /*48100*/  @P1 STG.E desc[UR10][R38.64], R250 ;  /* 0x000000fa26001986 */ /* 0x0003e8000c10190a */
[----:B-1----:R-:W2:Y:S01]  /*48110*/  LDL.LU.64 R38, [R1+0xeb8] ;  /* 0x000eb80001267983 */ /* 0x002ea20000300a00 */
[----:B------:R-:W-:-:S13]  /*48120*/  LOP3.LUT P1, RZ, R19, 0x80000, RZ, 0xc0, !PT ;  /* 0x0008000013ff7812 */ /* 0x000fda000782c0ff */
[----:B------:R-:W-:Y:S01]  /*48130*/  @P1 STG.E desc[UR10][R26.64], R246 ;  /* 0x000000f61a001986 */ /* 0x000fe2000c10190a */
[----:B------:R-:W-:-:S13]  /*48140*/  LOP3.LUT P1, RZ, R19, 0x40000, RZ, 0xc0, !PT ;  /* 0x0004000013ff7812 */ /* 0x000fda000782c0ff */
[----:B------:R-:W-:Y:S01]  /*48150*/  @P1 STG.E desc[UR10][R168.64], R251 ;  /* 0x000000fba8001986 */ /* 0x000fe2000c10190a */
[----:B------:R-:W-:-:S13]  /*48160*/  LOP3.LUT P1, RZ, R19, 0x20000, RZ, 0xc0, !PT ;  /* 0x0002000013ff7812 */ /* 0x000fda000782c0ff */
[----:B------:R1:W-:Y:S01]  /*48170*/  @P1 STG.E desc[UR10][R170.64], R247 ;  /* 0x000000f7aa001986 */ /* 0x0003e2000c10190a */
[----:B------:R-:W-:-:S03]  /*48180*/  LOP3.LUT P1, RZ, R19, 0x10000, RZ, 0xc0, !PT ;  /* 0x0001000013ff7812 */ /* 0x000fc6000782c0ff */
        /* <DEDUP_REMOVED lines=9> */
[----:B---3--:R1:W-:Y:S01]  /*48220*/  @P1 STG.E desc[UR10][R28.64], R240 ;  /* 0x000000f01c001986 */ /* 0x0083e2000c10190a */
[----:B------:R-:W-:-:S03]  /*48230*/  LOP3.LUT P1, RZ, R19, 0x8000, RZ, 0xc0, !PT ;  /* 0x0000800013ff7812 */ /* 0x000fc6000782c0ff */
[----:B-1----:R-:W3:Y:S10]  /*48240*/  LDL.LU.64 R28, [R1+0x1888] ;  /* 0x00188800011c7983 */ /* 0x002ef40000300a00 */
[----:B----4-:R1:W-:Y:S01]  /*48250*/  @P1 STG.E desc[UR10][R34.64], R236 ;  /* 0x000000ec22001986 */ /* 0x0103e2000c10190a */
[----:B------:R-:W-:-:S03]  /*48260*/  LOP3.LUT P1, RZ, R19, 0x4000, RZ, 0xc0, !PT ;  /* 0x0000400013ff7812 */ /* 0x000fc6000782c0ff */
[----:B-1----:R-:W4:Y:S10]  /*48270*/  LDL.LU.64 R34, [R1+0x1880] ;  /* 0x0018800001227983 */ /* 0x002f340000300a00 */
[----:B--2---:R1:W-:Y:S01]  /*48280*/  @P1 STG.E desc[UR10][R30.64], R241 ;  /* 0x000000f11e001986 */ /* 0x0043e2000c10190a */
[----:B------:R-:W-:-:S03]  /*48290*/  LOP3.LUT P1, RZ, R19, 0x2000, RZ, 0xc0, !PT ;  /* 0x0000200013ff7812 */ /* 0x000fc6000782c0ff */
[----:B-1----:R-:W2:Y:S10]  /*482a0*/  LDL.LU.64 R30, [R1+0x1878] ;  /* 0x00187800011e7983 */ /* 0x002eb40000300a00 */
[----:B------:R1:W-:Y:S01]  /*482b0*/  @P1 STG.E desc[UR10][R40.64], R237 ;  /* 0x000000ed28001986 */ /* 0x0003e2000c10190a */
[----:B------:R-:W-:-:S03]  /*482c0*/  LOP3.LUT P1, RZ, R19, 0x1000, RZ, 0xc0, !PT ;  /* 0x0000100013ff7812 */ /* 0x000fc6000782c0ff */
[----:B------:R-:W3:Y:S04]  /*482d0*/  LDL.LU.64 R240, [R1+0xea0] ;  /* 0x000ea00001f07983 */ /* 0x000ee80000300a00 */
[----:B-1----:R-:W2:Y:S06]  /*482e0*/  LDL.LU.64 R40, [R1+0x1870] ;  /* 0x0018700001287983 */ /* 0x002eac0000300a00 */
[----:B------:R1:W-:Y:S01]  /*482f0*/  @P1 STG.E desc[UR10][R36.64], R242 ;  /* 0x000000f224001986 */ /* 0x0003e2000c10190a */
[----:B------:R-:W-:-:S03]  /*48300*/  LOP3.LUT P1, RZ, R19, 0x800, RZ, 0xc0, !PT ;  /* 0x0000080013ff7812 */ /* 0x000fc6000782c0ff */
[----:B------:R-:W4:Y:S04]  /*48310*/  LDL.LU.64 R236, [R1+0xea8] ;  /* 0x000ea80001ec7983 */ /* 0x000f280000300a00 */
[----:B-1----:R-:W2:Y:S06]  /*48320*/  LDL.LU.64 R36, [R1+0x1868] ;  /* 0x0018680001247983 */ /* 0x002eac0000300a00 */
[----:B------:R1:W-:Y:S01]  /*48330*/  @P1 STG.E desc[UR10][R42.64], R238 ;  /* 0x000000ee2a001986 */ /* 0x0003e2000c10190a */
[----:B------:R-:W-:-:S03]  /*48340*/  LOP3.LUT P1, RZ, R19, 0x400, RZ, 0xc0, !PT ;  /* 0x0000040013ff7812 */ /* 0x000fc6000782c0ff */
[----:B-1----:R-:W2:Y:S10]  /*48350*/  LDL.LU.64 R42, [R1+0x1860] ;  /* 0x00186000012a7983 */ /* 0x002eb40000300a00 */
[----:B------:R1:W-:Y:S04]  /*48360*/  @P1 STG.E desc[UR10][R38.64], R243 ;  /* 0x000000f326001986 */ /* 0x0003e8000c10190a */
[----:B-1----:R-:W2:Y:S04]  /*48370*/  LDL.LU.64 R38, [R1+0x1858] ;  /* 0x0018580001267983 */ /* 0x002ea80000300a00 */
[----:B------:R-:W3:Y:S01]  /*48380*/  LDL.LU.64 R242, [R1+0xeb0] ;  /* 0x000eb00001f27983 */ /* 0x000ee20000300a00 */
[----:B------:R-:W-:-:S02]  /*48390*/  LOP3.LUT P1, RZ, R19, 0x200, RZ, 0xc0, !PT ;  /* 0x0000020013ff7812 */ /* 0x000fc4000782c0ff */
[----:B------:R-:W-:Y:S02]  /*483a0*/  LOP3.LUT R16, R16, 0xffffefff, RZ, 0xc0, !PT ;  /* 0xffffefff10107812 */ /* 0x000fe400078ec0ff */
[C---:B------:R-:W-:Y:S02]  /*483b0*/  LOP3.LUT P0, RZ, R22.reuse, 0x2000, RZ, 0xc0, !PT ;  /* 0x0000200016ff7812 */ /* 0x040fe4000780c0ff */
[C---:B------:R-:W-:Y:S02]  /*483c0*/  LOP3.LUT P6, RZ, R22.reuse, 0x1000, RZ, 0xc0, !PT ;  /* 0x0000100016ff7812 */ /* 0x040fe400078cc0ff */
[C---:B------:R-:W-:Y:S02]  /*483d0*/  LOP3.LUT P5, RZ, R22.reuse, 0x800, RZ, 0xc0, !PT ;  /* 0x0000080016ff7812 */ /* 0x040fe400078ac0ff */
[C---:B------:R-:W-:Y:S02]  /*483e0*/  LOP3.LUT P4, RZ, R22.reuse, 0x400, RZ, 0xc0, !PT ;  /* 0x0000040016ff7812 */ /* 0x040fe4000788c0ff */
[----:B------:R-:W-:-:S02]  /*483f0*/  LOP3.LUT P3, RZ, R22, 0x200, RZ, 0xc0, !PT ;  /* 0x0000020016ff7812 */ /* 0x000fc4000786c0ff */
[----:B------:R-:W-:Y:S01]  /*48400*/  LOP3.LUT P2, RZ, R22, 0x100, RZ, 0xc0, !PT ;  /* 0x0000010016ff7812 */ /* 0x000fe2000784c0ff */
[----:B---3--:R-:W-:Y:S01]  /*48410*/  @P1 STG.E desc[UR10][R242.64], R239 ;  /* 0x000000eff2001986 */ /* 0x008fe2000c10190a */
[----:B------:R-:W-:-:S13]  /*48420*/  LOP3.LUT P1, RZ, R19, 0x100, RZ, 0xc0, !PT ;  /* 0x0000010013ff7812 */ /* 0x000fda000782c0ff */
[----:B----4-:R1:W-:Y:S01]  /*48430*/  @P1 STG.E desc[UR10][R236.64], R232 ;  /* 0x000000e8ec001986 */ /* 0x0103e2000c10190a */
[----:B------:R-:W-:-:S03]  /*48440*/  LOP3.LUT P1, RZ, R19, 0x80, RZ, 0xc0, !PT ;  /* 0x0000008013ff7812 */ /* 0x000fc6000782c0ff */
[----:B-1----:R-:W3:Y:S10]  /*48450*/  LDL.LU.64 R236, [R1+0xe50] ;  /* 0x000e500001ec7983 */ /* 0x002ef40000300a00 */
        /* <DEDUP_REMOVED lines=23> */
[----:B------:R-:W-:Y:S01]  /*485d0*/  @P3 STG.E desc[UR10][R168.64], R220 ;  /* 0x000000dca8003986 */ /* 0x000fe2000c10190a */
[----:B------:R-:W-:-:S03]  /*485e0*/  LOP3.LUT R16, R16, 0xfffeffff, RZ, 0xc0, !PT ;  /* 0xfffeffff10107812 */ /* 0x000fc600078ec0ff */
[----:B------:R1:W-:Y:S01]  /*485f0*/  @P2 STG.E desc[UR10][R170.64], R225 ;  /* 0x000000e1aa002986 */ /* 0x0003e2000c10190a */
[----:B------:R-:W-:Y:S02]  /*48600*/  @P1 LOP3.LUT R16, R16, 0x10000, RZ, 0xfc, !PT ;  /* 0x0001000010101812 */ /* 0x000fe400078efcff */
[----:B------:R-:W-:Y:S01]  /*48610*/  LOP3.LUT P1, RZ, R23, 0x100000, RZ, 0xc0, !PT ;  /* 0x0010000017ff7812 */ /* 0x000fe2000782c0ff */
[----:B-1----:R-:W4:Y:S01]  /*48620*/  LDL.LU.64 R170, [R1+0xe48] ;  /* 0x000e480001aa7983 */ /* 0x002f220000300a00 */
[----:B------:R-:W-:-:S03]  /*48630*/  LOP3.LUT R16, R16, 0xfffdffff, RZ, 0xc0, !PT ;  /* 0xfffdffff10107812 */ /* 0x000fc600078ec0ff */
[----:B------:R-:W2:Y:S08]  /*48640*/  LDL.LU.64 R240, [R1+0xe40] ;  /* 0x000e400001f07983 */ /* 0x000eb00000300a00 */
[----:B------:R-:W-:Y:S02]  /*48650*/  @P1 LOP3.LUT R16, R16, 0x20000, RZ, 0xfc, !PT ;  /* 0x0002000010101812 */ /* 0x000fe400078efcff */
[----:B------:R-:W-:Y:S01]  /*48660*/  LOP3.LUT P1, RZ, R23, 0x200000, RZ, 0xc0, !PT ;  /* 0x0020000017ff7812 */ /* 0x000fe2000782c0ff */
[----:B------:R-:W2:Y:S01]  /*48670*/  LDL.LU.64 R246, [R1+0xe38] ;  /* 0x000e380001f67983 */ /* 0x000ea20000300a00 */
[----:B------:R-:W-:-:S03]  /*48680*/  LOP3.LUT R16, R16, 0xfffbffff, RZ, 0xc0, !PT ;  /* 0xfffbffff10107812 */ /* 0x000fc600078ec0ff */
[----:B------:R-:W2:Y:S04]  /*48690*/  LDL.LU.64 R250, [R1+0xe30] ;  /* 0x000e300001fa7983 */ /* 0x000ea80000300a00 */
[----:B------:R-:W2:Y:S04]  /*486a0*/  LDL.LU.64 R244, [R1+0xe28] ;  /* 0x000e280001f47983 */ /* 0x000ea80000300a00 */
[----:B------:R-:W-:Y:S01]  /*486b0*/  @P1 LOP3.LUT R16, R16, 0x40000, RZ, 0xfc, !PT ;  /* 0x0004000010101812 */ /* 0x000fe200078efcff */
[----:B------:R-:W2:Y:S01]  /*486c0*/  LDL.LU.64 R248, [R1+0xe20] ;  /* 0x000e200001f87983 */ /* 0x000ea20000300a00 */
[----:B------:R-:W-:-:S02]  /*486d0*/  LOP3.LUT P1, RZ, R23, 0x400000, RZ, 0xc0, !PT ;  /* 0x0040000017ff7812 */ /* 0x000fc4000782c0ff */
[----:B------:R-:W-:Y:S01]  /*486e0*/  LOP3.LUT R16, R16, 0xfff7ffff, RZ, 0xc0, !PT ;  /* 0xfff7ffff10107812 */ /* 0x000fe200078ec0ff */
[----:B------:R-:W2:Y:S01]  /*486f0*/  LDL.LU.64 R6, [R1+0xe18] ;  /* 0x000e180001067983 */ /* 0x000ea20000300a00 */
[----:B------:R-:W-:-:S03]  /*48700*/  LOP3.LUT R19, R19, 0xfffffffe, RZ, 0xc0, !PT ;  /* 0xfffffffe13137812 */ /* 0x000fc600078ec0ff */
[----:B------:R-:W2:Y:S04]  /*48710*/  LDL.LU.64 R24, [R1+0xe10] ;  /* 0x000e100001187983 */ /* 0x000ea80000300a00 */
[----:B------:R-:W2:Y:S02]  /*48720*/  LDL.LU.64 R26, [R1+0xe08] ;  /* 0x000e0800011a7983 */ /* 0x000ea40000300a00 */
[----:B------:R-:W-:Y:S02]  /*48730*/  @P1 LOP3.LUT R16, R16, 0x80000, RZ, 0xfc, !PT ;  /* 0x0008000010101812 */ /* 0x000fe400078efcff */
[----:B------:R-:W-:Y:S01]  /*48740*/  LOP3.LUT P1, RZ, R23, 0x800000, RZ, 0xc0, !PT ;  /* 0x0080000017ff7812 */ /* 0x000fe2000782c0ff */
[----:B------:R-:W2:Y:S01]  /*48750*/  LDL.LU.64 R168, [R1+0xe00] ;  /* 0x000e000001a87983 */ /* 0x000ea20000300a00 */
        /* <DEDUP_REMOVED lines=49> */
[----:B----4-:R1:W-:Y:S04]  /*48a70*/  @P1 STG.E desc[UR10][R170.64], R226 ;  /* 0x000000e2aa001986 */ /* 0x0103e8000c10190a */
[----:B-1----:R-:W3:Y:S04]  /*48a80*/  LDL.LU.64 R170, [R1+0xdf8] ;  /* 0x000df80001aa7983 */ /* 0x002ee80000300a00 */
[----:B------:R-:W4:Y:S04]  /*48a90*/  LDL.LU.64 R220, [R1+0xdf0] ;  /* 0x000df00001dc7983 */ /* 0x000f280000300a00 */
[----:B------:R-:W4:Y:S04]  /*48aa0*/  LDL.LU.64 R224, [R1+0xde8] ;  /* 0x000de80001e07983 */ /* 0x000f280000300a00 */
[----:B------:R-:W4:Y:S01]  /*48ab0*/  LDL.LU.64 R230, [R1+0xde0] ;  /* 0x000de00001e67983 */ /* 0x000f220000300a00 */
[----:B------:R-:W-:-:S03]  /*48ac0*/  LOP3.LUT P1, RZ, R19, 0x4, RZ, 0xc0, !PT ;  /* 0x0000000413ff7812 */ /* 0x000fc6000782c0ff */
[----:B------:R-:W4:Y:S04]  /*48ad0*/  LDL.LU.64 R234, [R1+0xdd8] ;  /* 0x000dd80001ea7983 */ /* 0x000f280000300a00 */
[----:B------:R-:W4:Y:S04]  /*48ae0*/  LDL.LU.64 R228, [R1+0xdd0] ;  /* 0x000dd00001e47983 */ /* 0x000f280000300a00 */
[----:B------:R-:W4:Y:S04]  /*48af0*/  LDL.LU.64 R232, [R1+0xdc8] ;  /* 0x000dc80001e87983 */ /* 0x000f280000300a00 */
[----:B--2---:R1:W-:Y:S01]  /*48b00*/  @P1 STG.E desc[UR10][R240.64], R222 ;  /* 0x000000def0001986 */ /* 0x0043e2000c10190a */
[----:B------:R-:W-:-:S03]  /*48b10*/  LOP3.LUT P1, RZ, R19, 0x2, RZ, 0xc0, !PT ;  /* 0x0000000213ff7812 */ /* 0x000fc6000782c0ff */
[----:B------:R-:W2:Y:S04]  /*48b20*/  LDL.LU.64 R238, [R1+0xdc0] ;  /* 0x000dc00001ee7983 */ /* 0x000ea80000300a00 */
[----:B------:R-:W2:Y:S04]  /*48b30*/  LDL.LU.64 R242, [R1+0xdb8] ;  /* 0x000db80001f27983 */ /* 0x000ea80000300a00 */
[----:B------:R-:W2:Y:S04]  /*48b40*/  LDL.LU.64 R236, [R1+0xdb0] ;  /* 0x000db00001ec7983 */ /* 0x000ea80000300a00 */
[----:B------:R1:W-:Y:S01]  /*48b50*/  @P1 STG.E desc[UR10][R246.64], R227 ;  /* 0x000000e3f6001986 */ /* 0x0003e2000c10190a */
[----:B------:R-:W-:-:S03]  /*48b60*/  LOP3.LUT P1, RZ, R19, 0x1, RZ, 0xc0, !PT ;  /* 0x0000000113ff7812 */ /* 0x000fc6000782c0ff */
[----:B-1----:R-:W2:Y:S04]  /*48b70*/  LDL.LU.64 R240, [R1+0xda8] ;  /* 0x000da80001f07983 */ /* 0x002ea80000300a00 */
[----:B------:R-:W2:Y:S06]  /*48b80*/  LDL.LU.64 R246, [R1+0xda0] ;  /* 0x000da00001f67983 */ /* 0x000eac0000300a00 */
[----:B------:R1:W-:Y:S01]  /*48b90*/  @P1 STG.E desc[UR10][R250.64], R223 ;  /* 0x000000dffa001986 */ /* 0x0003e2000c10190a */
[----:B------:R-:W-:-:S03]  /*48ba0*/  LOP3.LUT P1, RZ, R16, 0x80000000, RZ, 0xc0, !PT ;  /* 0x8000000010ff7812 */ /* 0x000fc6000782c0ff */
[----:B-1----:R-:W2:Y:S10]  /*48bb0*/  LDL.LU.64 R250, [R1+0xd98] ;  /* 0x000d980001fa7983 */ /* 0x002eb40000300a00 */
        /* <DEDUP_REMOVED lines=18> */
[----:B---3--:R1:W-:Y:S04]  /*48ce0*/  @P1 STG.E desc[UR10][R170.64], R219 ;  /* 0x000000dbaa001986 */ /* 0x0083e8000c10190a */
[----:B-1----:R-:W3:Y:S01]  /*48cf0*/  LDL.LU.64 R170, [R1+0xd60] ;  /* 0x000d600001aa7983 */ /* 0x002ee20000300a00 */
        /* <DEDUP_REMOVED lines=22> */
[----:B------:R-:W-:Y:S02]  /*48e60*/  LOP3.LUT P1, RZ, R16, 0x2000, RZ, 0xc0, !PT ;  /* 0x0000200010ff7812 */ /* 0x000fe4000782c0ff */
[C---:B------:R-:W-:Y:S02]  /*48e70*/  LOP3.LUT P0, RZ, R23.reuse, 0x4000, RZ, 0xc0, !PT ;  /* 0x0000400017ff7812 */ /* 0x040fe4000780c0ff */
[C---:B------:R-:W-:Y:S02]  /*48e80*/  LOP3.LUT P6, RZ, R23.reuse, 0x2000, RZ, 0xc0, !PT ;  /* 0x0000200017ff7812 */ /* 0x040fe400078cc0ff */
[C---:B------:R-:W-:Y:S02]  /*48e90*/  LOP3.LUT P5, RZ, R23.reuse, 0x1000, RZ, 0xc0, !PT ;  /* 0x0000100017ff7812 */ /* 0x040fe400078ac0ff */
[----:B------:R-:W-:-:S05]  /*48ea0*/  LOP3.LUT P4, RZ, R23, 0x800, RZ, 0xc0, !PT ;  /* 0x0000080017ff7812 */ /* 0x000fca000788c0ff */
[----:B------:R-:W-:Y:S01]  /*48eb0*/  @P1 STG.E desc[UR10][R250.64], R201 ;  /* 0x000000c9fa001986 */ /* 0x000fe2000c10190a */
[----:B------:R-:W-:Y:S02]  /*48ec0*/  LOP3.LUT P1, RZ, R16, 0x1000, RZ, 0xc0, !PT ;  /* 0x0000100010ff7812 */ /* 0x000fe4000782c0ff */
[C---:B------:R-:W-:Y:S02]  /*48ed0*/  LOP3.LUT P3, RZ, R23.reuse, 0x400, RZ, 0xc0, !PT ;  /* 0x0000040017ff7812 */ /* 0x040fe4000786c0ff */
[----:B------:R-:W-:-:S09]  /*48ee0*/  LOP3.LUT P2, RZ, R23, 0x200, RZ, 0xc0, !PT ;  /* 0x0000020017ff7812 */ /* 0x000fd2000784c0ff */
[----:B------:R-:W-:Y:S04]  /*48ef0*/  @P1 STG.E desc[UR10][R244.64], R197 ;  /* 0x000000c5f4001986 */ /* 0x000fe8000c10190a */
[----:B------:R-:W-:Y:S04]  /*48f00*/  @P0 STG.E desc[UR10][R248.64], R202 ;  /* 0x000000caf8000986 */ /* 0x000fe8000c10190a */
[----:B------:R-:W-:Y:S04]  /*48f10*/  @P6 STG.E desc[UR10][R6.64], R198 ;  /* 0x000000c606006986 */ /* 0x000fe8000c10190a */
[----:B------:R-:W-:Y:S04]  /*48f20*/  @P5 STG.E desc[UR10][R24.64], R203 ;  /* 0x000000cb18005986 */ /* 0x000fe8000c10190a */
[----:B------:R-:W-:Y:S04]  /*48f30*/  @P4 STG.E desc[UR10][R26.64], R199 ;  /* 0x000000c71a004986 */ /* 0x000fe8000c10190a */
[----:B------:R-:W-:Y:S04]  /*48f40*/  @P3 STG.E desc[UR10][R168.64], R192 ;  /* 0x000000c0a8003986 */ /* 0x000fe8000c10190a */
[----:B---3--:R1:W-:Y:S04]  /*48f50*/  @P2 STG.E desc[UR10][R170.64], R188 ;  /* 0x000000bcaa002986 */ /* 0x0083e8000c10190a */
[----:B-1----:R-:W2:Y:S01]  /*48f60*/  LDL.LU.64 R170, [R1+0xd58] ;  /* 0x000d580001aa7983 */ /* 0x002ea20000300a00 */
[----:B------:R-:W-:-:S02]  /*48f70*/  LOP3.LUT P0, RZ, R3, 0x10000, RZ, 0xc0, !PT ;  /* 0x0001000003ff7812 */ /* 0x000fc4000780c0ff */
[----:B------:R-:W-:Y:S01]  /*48f80*/  LOP3.LUT R20, R20, 0xffdfffff, RZ, 0xc0, !PT ;  /* 0xffdfffff14147812 */ /* 0x000fe200078ec0ff */
[----:B------:R-:W3:Y:S04]  /*48f90*/  LDL.LU.64 R244, [R1+0xd50] ;  /* 0x000d500001f47983 */ /* 0x000ee80000300a00 */
        /* <DEDUP_REMOVED lines=11> */
[----:B------:R-:W-:Y:S01]  /*49050*/  LOP3.LUT R20, R20, 0xff7fffff, RZ, 0xc0, !PT ;  /* 0xff7fffff14147812 */ /* 0x000fe200078ec0ff */
[----:B------:R-:W4:Y:S01]  /*49060*/  LDL.LU.64 R26, [R1+0xd18] ;  /* 0x000d1800011a7983 */ /* 0x000f220000300a00 */
[----:B------:R-:W-:-:S03]  /*49070*/  LOP3.LUT R16, R16, 0xfffffffe, RZ, 0xc0, !PT ;  /* 0xfffffffe10107812 */ /* 0x000fc600078ec0ff */
[----:B------:R-:W4:Y:S01]  /*49080*/  LDL.LU.64 R168, [R1+0xd10] ;  /* 0x000d100001a87983 */ /* 0x000f220000300a00 */
[----:B------:R-:W-:-:S03]  /*49090*/  LOP3.LUT P1, RZ, R23, 0x100, RZ, 0xc0, !PT ;  /* 0x0000010017ff7812 */ /* 0x000fc6000782c0ff */
[----:B------:R-:W4:Y:S02]  /*490a0*/  LDL.LU.64 R246, [R1+0xd08] ;  /* 0x000d080001f67983 */ /* 0x000f240000300a00 */
        /* <DEDUP_REMOVED lines=41> */
[----:B--2---:R1:W-:Y:S04]  /*49340*/  @P1 STG.E desc[UR10][R170.64], R193 ;  /* 0x000000c1aa001986 */ /* 0x0043e8000c10190a */
[----:B-1----:R-:W2:Y:S06]  /*49350*/  LDL.LU.64 R170, [R1+0xd00] ;  /* 0x000d000001aa7983 */ /* 0x002eac0000300a00 */
[----:B------:R-:W-:-:S02]  /*49360*/  @P0 LOP3.LUT R16, R16, 0x20, RZ, 0xfc, !PT ;  /* 0x0000002010100812 */ /* 0x000fc400078efcff */
        /* <DEDUP_REMOVED lines=21> */
[----:B-1----:R-:W3:Y:S10]  /*494c0*/  LDL.LU.64 R244, [R1+0xcf8] ;  /* 0x000cf80001f47983 */ /* 0x002ef40000300a00 */
[----:B----4-:R-:W-:Y:S01]  /*494d0*/  @P0 STG.E desc[UR10][R236.64], R194 ;  /* 0x000000c2ec000986 */ /* 0x010fe2000c10190a */
[----:B------:R-:W-:-:S13]  /*494e0*/  LOP3.LUT P0, RZ, R16, 0x400, RZ, 0xc0, !PT ;  /* 0x0000040010ff7812 */ /* 0x000fda000780c0ff */
[----:B------:R1:W-:Y:S01]  /*494f0*/  @P0 STG.E desc[UR10][R250.64], R190 ;  /* 0x000000befa000986 */ /* 0x0003e2000c10190a */
[----:B------:R-:W-:-:S03]  /*49500*/  LOP3.LUT P0, RZ, R16, 0x200, RZ, 0xc0, !PT ;  /* 0x0000020010ff7812 */ /* 0x000fc6000780c0ff */
[----:B-1----:R-:W4:Y:S10]  /*49510*/  LDL.LU.64 R250, [R1+0xcf0] ;  /* 0x000cf00001fa7983 */ /* 0x002f340000300a00 */
        /* <DEDUP_REMOVED lines=9> */
[----:B------:R-:W-:Y:S01]  /*495b0*/  @P0 STG.E desc[UR10][R240.64], R180 ;  /* 0x000000b4f0000986 */ /* 0x000fe2000c10190a */
[----:B------:R-:W-:-:S03]  /*495c0*/  LOP3.LUT P0, RZ, R16, 0x20, RZ, 0xc0, !PT ;  /* 0x0000002010ff7812 */ /* 0x000fc6000780c0ff */
[----:B------:R-:W4:Y:S10]  /*495d0*/  LDL.LU.64 R238, [R1+0xcd0] ;  /* 0x000cd00001ee7983 */ /* 0x000f340000300a00 */
[----:B------:R1:W-:Y:S04]  /*495e0*/  @P0 STG.E desc[UR10][R26.64], R185 ;  /* 0x000000b91a000986 */ /* 0x0003e8000c10190a */
[----:B-1----:R-:W4:Y:S01]  /*495f0*/  LDL.LU.64 R26, [R1+0xcc8] ;  /* 0x000cc800011a7983 */ /* 0x002f220000300a00 */
[----:B------:R-:W-:-:S03]  /*49600*/  LOP3.LUT P0, RZ, R16, 0x10, RZ, 0xc0, !PT ;  /* 0x0000001010ff7812 */ /* 0x000fc6000780c0ff */
[----:B------:R-:W4:Y:S10]  /*49610*/  LDL.LU.64 R242, [R1+0xcc0] ;  /* 0x000cc00001f27983 */ /* 0x000f340000300a00 */
[----:B------:R1:W-:Y:S01]  /*49620*/  @P0 STG.E desc[UR10][R168.64], R181 ;  /* 0x000000b5a8000986 */ /* 0x0003e2000c10190a */
[----:B------:R-:W-:-:S03]  /*49630*/  LOP3.LUT P0, RZ, R16, 0x8, RZ, 0xc0, !PT ;  /* 0x0000000810ff7812 */ /* 0x000fc6000780c0ff */
[----:B-1----:R-:W4:Y:S10]  /*49640*/  LDL.LU.64 R168, [R1+0xcb8] ;  /* 0x000cb80001a87983 */ /* 0x002f340000300a00 */
[----:B------:R-:W-:Y:S01]  /*49650*/  @P0 STG.E desc[UR10][R246.64], R186 ;  /* 0x000000baf6000986 */ /* 0x000fe2000c10190a */
[----:B------:R-:W-:-:S03]  /*49660*/  LOP3.LUT P0, RZ, R16, 0x4, RZ, 0xc0, !PT ;  /* 0x0000000410ff7812 */ /* 0x000fc6000780c0ff */
[----:B------:R-:W4:Y:S10]  /*49670*/  LDL.LU.64 R236, [R1+0xcb0] ;  /* 0x000cb00001ec7983 */ /* 0x000f340000300a00 */
[----:B--2---:R1:W-:Y:S04]  /*49680*/  @P0 STG.E desc[UR10][R170.64], R182 ;  /* 0x000000b6aa000986 */ /* 0x0043e8000c10190a */
[----:B-1----:R-:W2:Y:S01]  /*49690*/  LDL.LU.64 R170, [R1+0xca8] ;  /* 0x000ca80001aa7983 */ /* 0x002ea20000300a00 */
[----:B------:R-:W-:-:S03]  /*496a0*/  LOP3.LUT P0, RZ, R16, 0x2, RZ, 0xc0, !PT ;  /* 0x0000000210ff7812 */ /* 0x000fc6000780c0ff */
[----:B------:R-:W2:Y:S10]  /*496b0*/  LDL.LU.64 R240, [R1+0xca0] ;  /* 0x000ca00001f07983 */ /* 0x000eb40000300a00 */
[----:B---3--:R1:W-:Y:S01]  /*496c0*/  @P0 STG.E desc[UR10][R244.64], R187 ;  /* 0x000000bbf4000986 */ /* 0x0083e2000c10190a */
[----:B------:R-:W-:-:S03]  /*496d0*/  LOP3.LUT P0, RZ, R16, 0x1, RZ, 0xc0, !PT ;  /* 0x0000000110ff7812 */ /* 0x000fc6000780c0ff */
[----:B-1----:R-:W3:Y:S04]  /*496e0*/  LDL.LU.64 R244, [R1+0xc98] ;  /* 0x000c980001f47983 */ /* 0x002ee80000300a00 */
[----:B------:R-:W3:Y:S06]  /*496f0*/  LDL.LU.64 R246, [R1+0xc90] ;  /* 0x000c900001f67983 */ /* 0x000eec0000300a00 */
[----:B----4-:R-:W-:Y:S01]  /*49700*/  @P0 STG.E desc[UR10][R250.64], R183 ;  /* 0x000000b7fa000986 */ /* 0x010fe2000c10190a */
[----:B------:R-:W-:-:S13]  /*49710*/  LOP3.LUT P0, RZ, R20, 0x80000000, RZ, 0xc0, !PT ;  /* 0x8000000014ff7812 */ /* 0x000fda000780c0ff */
[----:B------:R1:W-:Y:S01]  /*49720*/  @P0 STG.E desc[UR10][R248.64], R176 ;  /* 0x000000b0f8000986 */ /* 0x0003e2000c10190a */
[----:B------:R-:W-:-:S03]  /*49730*/  LOP3.LUT P0, RZ, R20, 0x40000000, RZ, 0xc0, !PT ;  /* 0x4000000014ff7812 */ /* 0x000fc6000780c0ff */
[----:B-1----:R-:W4:Y:S10]  /*49740*/  LDL.LU.64 R248, [R1+0xc88] ;  /* 0x000c880001f87983 */ /* 0x002f340000300a00 */
[----:B------:R1:W-:Y:S01]  /*49750*/  @P0 STG.E desc[UR10][R6.64], R172 ;  /* 0x000000ac06000986 */ /* 0x0003e2000c10190a */
[----:B------:R-:W-:-:S03]  /*49760*/  LOP3.LUT P0, RZ, R20, 0x20000000, RZ, 0xc0, !PT ;  /* 0x2000000014ff7812 */ /* 0x000fc6000780c0ff */
[----:B------:R-:W4:Y:S04]  /*49770*/  LDL.LU.64 R250, [R1+0xc80] ;  /* 0x000c800001fa7983 */ /* 0x000f280000300a00 */
[----:B-1----:R-:W4:Y:S06]  /*49780*/  LDL.LU.64 R6, [R1+0xc78] ;  /* 0x000c780001067983 */ /* 0x002f2c0000300a00 */
[----:B------:R1:W-:Y:S01]  /*49790*/  @P0 STG.E desc[UR10][R24.64], R177 ;  /* 0x000000b118000986 */ /* 0x0003e2000c10190a */
[----:B------:R-:W-:-:S03]  /*497a0*/  LOP3.LUT P0, RZ, R20, 0x10000000, RZ, 0xc0, !PT ;  /* 0x1000000014ff7812 */ /* 0x000fc6000780c0ff */
[----:B-1----:R-:W4:Y:S10]  /*497b0*/  LDL.LU.64 R24, [R1+0xb80] ;  /* 0x000b800001187983 */ /* 0x002f340000300a00 */
[----:B------:R-:W-:Y:S01]  /*497c0*/  @P0 STG.E desc[UR10][R238.64], R173 ;  /* 0x000000adee000986 */ /* 0x000fe2000c10190a */
[----:B------:R-:W-:-:S13]  /*497d0*/  LOP3.LUT P0, RZ, R20, 0x8000000, RZ, 0xc0, !PT ;  /* 0x0800000014ff7812 */ /* 0x000fda000780c0ff */
        /* <DEDUP_REMOVED lines=10> */
[----:B--2---:R1:W-:Y:S04]  /*49880*/  @P0 STG.E desc[UR10][R170.64], R12 ;  /* 0x0000000caa000986 */ /* 0x0043e8000c10190a */
[----:B-1----:R-:W2:Y:S01]  /*49890*/  LDL.LU.64 R170, [R1+0xc68] ;  /* 0x000c680001aa7983 */ /* 0x002ea20000300a00 */
[----:B------:R-:W-:Y:S02]  /*498a0*/  LOP3.LUT P0, RZ, R20, 0x400000, RZ, 0xc0, !PT ;  /* 0x0040000014ff7812 */ /* 0x000fe4000780c0ff */
[C---:B------:R-:W-:Y:S02]  /*498b0*/  LOP3.LUT P2, RZ, R3.reuse, 0x8000, RZ, 0xc0, !PT ;  /* 0x0000800003ff7812 */ /* 0x040fe4000784c0ff */
[----:B------:R-:W-:-:S09]  /*498c0*/  LOP3.LUT P3, RZ, R3, 0x4000, RZ, 0xc0, !PT ;  /* 0x0000400003ff7812 */ /* 0x000fd2000786c0ff */
[----:B------:R-:W-:Y:S01]  /*498d0*/  @P0 STG.E desc[UR10][R240.64], R8 ;  /* 0x00000008f0000986 */ /* 0x000fe2000c10190a */
[----:B------:R-:W-:Y:S02]  /*498e0*/  LOP3.LUT P0, RZ, R20, 0x200000, RZ, 0xc0, !PT ;  /* 0x0020000014ff7812 */ /* 0x000fe4000780c0ff */
[C---:B------:R-:W-:Y:S02]  /*498f0*/  LOP3.LUT P4, RZ, R3.reuse, 0x2000, RZ, 0xc0, !PT ;  /* 0x0000200003ff7812 */ /* 0x040fe4000788c0ff */
[C---:B------:R-:W-:Y:S02]  /*49900*/  LOP3.LUT P5, RZ, R3.reuse, 0x1000, RZ, 0xc0, !PT ;  /* 0x0000100003ff7812 */ /* 0x040fe400078ac0ff */
[C---:B------:R-:W-:Y:S02]  /*49910*/  LOP3.LUT P6, RZ, R3.reuse, 0x800, RZ, 0xc0, !PT ;  /* 0x0000080003ff7812 */ /* 0x040fe400078cc0ff */
[----:B------:R-:W-:-:S05]  /*49920*/  LOP3.LUT P1, RZ, R3, 0x400, RZ, 0xc0, !PT ;  /* 0x0000040003ff7812 */ /* 0x000fca000782c0ff */
[----:B---3--:R1:W-:Y:S04]  /*49930*/  @P0 STG.E desc[UR10][R244.64], R13 ;  /* 0x0000000df4000986 */ /* 0x0083e8000c10190a */
[----:B------:R-:W-:Y:S04]  /*49940*/  @P2 STG.E desc[UR10][R246.64], R9 ;  /* 0x00000009f6002986 */ /* 0x000fe8000c10190a */
[----:B-1----:R-:W3:Y:S01]  /*49950*/  LDL.LU.64 R244, [R1+0xb70] ;  /* 0x000b700001f47983 */ /* 0x002ee20000300a00 */
[----:B------:R-:W-:-:S03]  /*49960*/  LOP3.LUT P2, RZ, R20, 0x80000, RZ, 0xc0, !PT ;  /* 0x0008000014ff7812 */ /* 0x000fc6000784c0ff */
[----:B----4-:R1:W-:Y:S01]  /*49970*/  @P3 STG.E desc[UR10][R248.64], R14 ;  /* 0x0000000ef8003986 */ /* 0x0103e2000c10190a */
[----:B------:R-:W-:-:S03]  /*49980*/  LOP3.LUT P3, RZ, R20, 0x40000, RZ, 0xc0, !PT ;  /* 0x0004000014ff7812 */ /* 0x000fc6000786c0ff */
[----:B------:R-:W-:Y:S04]  /*49990*/  @P4 STG.E desc[UR10][R250.64], R10 ;  /* 0x0000000afa004986 */ /* 0x000fe8000c10190a */
[----:B-1----:R-:W4:Y:S04]  /*499a0*/  LDL.LU.64 R248, [R1+0xc60] ;  /* 0x000c600001f87983 */ /* 0x002f280000300a00 */
[----:B------:R1:W-:Y:S04]  /*499b0*/  @P5 STG.E desc[UR10][R6.64], R15 ;  /* 0x0000000f06005986 */ /* 0x0003e8000c10190a */
[----:B-1----:R-:W4:Y:S04]  /*499c0*/  LDL.LU.64 R6, [R1+0xb68] ;  /* 0x000b680001067983 */ /* 0x002f280000300a00 */
[----:B------:R1:W-:Y:S01]  /*499d0*/  @P6 STG.E desc[UR10][R24.64], R11 ;  /* 0x0000000b18006986 */ /* 0x0003e2000c10190a */
[----:B------:R-:W-:Y:S01]  /*499e0*/  VIADD R2, R5, 0x1f3 ;  /* 0x000001f305027836 */ /* 0x000fe20000000000 */
[----:B------:R-:W-:-:S02]  /*499f0*/  LOP3.LUT P0, RZ, R20, 0x100000, RZ, 0xc0, !PT ;  /* 0x0010000014ff7812 */ /* 0x000fc4000780c0ff */
[C---:B------:R-:W-:Y:S01]  /*49a00*/  LOP3.LUT P4, RZ, R20.reuse, 0x20000, RZ, 0xc0, !PT ;  /* 0x0002000014ff7812 */ /* 0x040fe2000788c0ff */
[C---:B------:R-:W-:Y:S01]  /*49a10*/  VIADD R3, R5.reuse, 0x1f4 ;  /* 0x000001f405037836 */ /* 0x040fe20000000000 */
[----:B------:R-:W-:Y:S01]  /*49a20*/  LOP3.LUT P5, RZ, R20, 0x10000, RZ, 0xc0, !PT ;  /* 0x0001000014ff7812 */ /* 0x000fe200078ac0ff */
[----:B------:R-:W4:Y:S04]  /*49a30*/  LDS.128 R8, [R0] ;  /* 0x0000000000087984 */ /* 0x000f280000000c00 */
[----:B-1----:R-:W4:Y:S04]  /*49a40*/  LDL.LU.64 R24, [R1+0xc58] ;  /* 0x000c580001187983 */ /* 0x002f280000300a00 */
[----:B------:R1:W-:Y:S04]  /*49a50*/  @P1 STG.E desc[UR10][R26.64], R32 ;  /* 0x000000201a001986 */ /* 0x0003e8000c10190a */
[----:B-1----:R-:W4:Y:S04]  /*49a60*/  LDL.LU.64 R26, [R1+0xb60] ;  /* 0x000b6000011a7983 */ /* 0x002f280000300a00 */
[----:B------:R1:W-:Y:S04]  /*49a70*/  @P2 STG.E desc[UR10][R168.64], R28 ;  /* 0x0000001ca8002986 */ /* 0x0003e8000c10190a */
[----:B-1----:R-:W4:Y:S04]  /*49a80*/  LDL.LU.64 R168, [R1+0xc50] ;  /* 0x000c500001a87983 */ /* 0x002f280000300a00 */
[----:B--2---:R1:W-:Y:S04]  /*49a90*/  @P3 STG.E desc[UR10][R170.64], R33 ;  /* 0x00000021aa003986 */ /* 0x0043e8000c10190a */
[----:B-1----:R-:W2:Y:S01]  /*49aa0*/  LDL.LU.64 R170, [R1+0xb58] ;  /* 0x000b580001aa7983 */ /* 0x002ea20000300a00 */
[----:B------:R-:W-:Y:S01]  /*49ab0*/  ISETP.LT.AND P1, PT, R2, UR4, !P0 ;  /* 0x0000000402007c0c */ /* 0x000fe2000c721270 */
[----:B------:R-:W-:Y:S01]  /*49ac0*/  VIADD R2, R5, 0x177 ;  /* 0x0000017705027836 */ /* 0x000fe20000000000 */
[----:B------:R-:W-:-:S04]  /*49ad0*/  LOP3.LUT P6, RZ, R20, 0x8000, RZ, 0xc0, !PT ;  /* 0x0000800014ff7812 */ /* 0x000fc800078cc0ff */
[----:B------:R-:W-:Y:S01]  /*49ae0*/  ISETP.LT.AND P3, PT, R2, UR5, !P0 ;  /* 0x0000000502007c0c */ /* 0x000fe2000c761270 */
[C---:B------:R-:W-:Y:S01]  /*49af0*/  VIADD R2, R5.reuse, 0x176 ;  /* 0x0000017605027836 */ /* 0x040fe20000000000 */
[----:B------:R-:W-:Y:S01]  /*49b00*/  ULDC UR5, c[0x0][0x22c] ;  /* 0x00008b0000057ab9 */ /* 0x000fe20000000800 */
[----:B---3--:R1:W-:Y:S03]  /*49b10*/  @P4 STG.E desc[UR10][R244.64], R29 ;  /* 0x0000001df4004986 */ /* 0x0083e6000c10190a */
[----:B------:R-:W-:Y:S01]  /*49b20*/  ISETP.LT.AND P4, PT, R2, UR5, !P0 ;  /* 0x0000000502007c0c */ /* 0x000fe2000c781270 */
[C---:B------:R-:W-:Y:S01]  /*49b30*/  VIADD R2, R5.reuse, 0x178 ;  /* 0x0000017805027836 */ /* 0x040fe20000000000 */
[----:B------:R-:W-:Y:S01]  /*49b40*/  ULDC UR5, c[0x0][0x22c] ;  /* 0x00008b0000057ab9 */ /* 0x000fe20000000800 */
[----:B-1----:R-:W3:Y:S04]  /*49b50*/  LDL.LU.64 R244, [R1+0xc48] ;  /* 0x000c480001f47983 */ /* 0x002ee80000300a00 */
[----:B----4-:R1:W-:Y:S01]  /*49b60*/  @P5 STG.E desc[UR10][R248.64], R34 ;  /* 0x00000022f8005986 */ /* 0x0103e2000c10190a */
[----:B------:R-:W-:Y:S01]  /*49b70*/  ISETP.LT.AND P5, PT, R2, UR5, !P0 ;  /* 0x0000000502007c0c */ /* 0x000fe2000c7a1270 */
[----:B------:R-:W-:Y:S01]  /*49b80*/  VIADD R2, R5, 0x179 ;  /* 0x0000017905027836 */ /* 0x000fe20000000000 */
[----:B------:R-:W-:Y:S01]  /*49b90*/  ULDC UR5, c[0x0][0x22c] ;  /* 0x00008b0000057ab9 */ /* 0x000fe20000000800 */
[----:B-1----:R-:W4:Y:S04]  /*49ba0*/  LDL.LU.64 R248, [R1+0xb50] ;  /* 0x000b500001f87983 */ /* 0x002f280000300a00 */
[----:B------:R1:W-:Y:S01]  /*49bb0*/  @P6 STG.E desc[UR10][R6.64], R30 ;  /* 0x0000001e06006986 */ /* 0x0003e2000c10190a */
[----:B------:R-:W-:-:S03]  /*49bc0*/  ISETP.LT.AND P6, PT, R2, UR5, !P0 ;  /* 0x0000000502007c0c */ /* 0x000fc6000c7c1270 */
[----:B-1----:R-:W4:Y:S04]  /*49bd0*/  LDL.LU.64 R6, [R1+0xc40] ;  /* 0x000c400001067983 */ /* 0x002f280000300a00 */
[----:B------:R1:W-:Y:S01]  /*49be0*/  @P4 STG.E desc[UR10][R24.64], R35 ;  /* 0x0000002318004986 */ /* 0x0003e2000c10190a */
[C---:B------:R-:W-:Y:S01]  /*49bf0*/  VIADD R2, R5.reuse, 0x17a ;  /* 0x0000017a05027836 */ /* 0x040fe20000000000 */
[----:B------:R-:W-:Y:S02]  /*49c00*/  ULDC UR5, c[0x0][0x22c] ;  /* 0x00008b0000057ab9 */ /* 0x000fe40000000800 */
        /* <DEDUP_REMOVED lines=9> */
[----:B------:R-:W-:-:S04]  /*49ca0*/  ULDC UR5, c[0x0][0x22c] ;  /* 0x00008b0000057ab9 */ /* 0x000fc80000000800 */
[----:B------:R-:W-:Y:S01]  /*49cb0*/  ISETP.LT.AND P3, PT, R2, UR5, !P0 ;  /* 0x0000000502007c0c */ /* 0x000fe2000c761270 */
[----:B------:R-:W-:Y:S01]  /*49cc0*/  VIADD R2, R5, 0x17c ;  /* 0x0000017c05027836 */ /* 0x000fe20000000000 */
[----:B------:R-:W-:-:S04]  /*49cd0*/  ULDC UR5, c[0x0][0x22c] ;  /* 0x00008b0000057ab9 */ /* 0x000fc80000000800 */
[----:B------:R-:W-:Y:S01]  /*49ce0*/  ISETP.LT.AND P5, PT, R2, UR5, !P0 ;  /* 0x0000000502007c0c */ /* 0x000fe2000c7a1270 */
[----:B------:R-:W-:Y:S01]  /*49cf0*/  VIADD R2, R5, 0x17d ;  /* 0x0000017d05027836 */ /* 0x000fe20000000000 */
[----:B------:R-:W-:-:S04]  /*49d00*/  ULDC UR5, c[0x0][0x22c] ;  /* 0x00008b0000057ab9 */ /* 0x000fc80000000800 */
        /* <DEDUP_REMOVED lines=552> */
[C---:B------:R-:W-:Y:S01]  /*4bf90*/  VIADD R2, R5.reuse, 0x1eb ;  /* 0x000001eb05027836 */ /* 0x040fe20000000000 */
[----:B------:R-:W-:Y:S01]  /*4bfa0*/  ULDC UR5, c[0x0][0x22c] ;  /* 0x00008b0000057ab9 */ /* 0x000fe20000000800 */
[----:B------:R-:W2:Y:S03]  /*4bfb0*/  LDL.LU.64 R232, [R1+0x850] ;  /* 0x0008500001e87983 */ /* 0x000ea60000300a00 */
        /* <DEDUP_REMOVED lines=11> */
[----:B------:R-:W2:Y:S04]  /*4c070*/  LDL.LU.64 R236, [R1+0x838] ;  /* 0x0008380001ec7983 */ /* 0x000ea80000300a00 */
[----:B------:R-:W2:Y:S04]  /*4c080*/  LDL.LU.64 R240, [R1+0x830] ;  /* 0x0008300001f07983 */ /* 0x000ea80000300a00 */
[----:B------:R-:W2:Y:S04]  /*4c090*/  LDL.LU.64 R246, [R1+0x828] ;  /* 0x0008280001f67983 */ /* 0x000ea80000300a00 */
[----:B------:R-:W2:Y:S04]  /*4c0a0*/  LDL.LU.64 R250, [R1+0x820] ;  /* 0x0008200001fa7983 */ /* 0x000ea80000300a00 */
[----:B---3--:R1:W-:Y:S01]  /*4c0b0*/  @P4 STG.E desc[UR10][R244.64], R157 ;  /* 0x0000009df4004986 */ /* 0x0083e2000c10190a */
        /* <DEDUP_REMOVED lines=24> */
[----:B------:R-:W-:Y:S01]  /*4c240*/  ISETP.LT.AND P2, PT, R3, UR4, !P0 ;  /* 0x0000000403007c0c */ /* 0x000fe2000c741270 */
[----:B------:R-:W-:Y:S01]  /*4c250*/  VIADD R3, R5, 0x1f5 ;  /* 0x000001f505037836 */ /* 0x000fe20000000000 */
[----:B------:R-:W-:-:S02]  /*4c260*/  ULDC UR5, c[0x0][0x22c] ;  /* 0x00008b0000057ab9 */ /* 0x000fc40000000800 */
[----:B------:R-:W-:Y:S02]  /*4c270*/  ISETP.LT.AND P4, PT, R2, UR5, !P0 ;  /* 0x0000000502007c0c */ /* 0x000fe4000c781270 */
[----:B------:R-:W-:Y:S01]  /*4c280*/  ISETP.LT.AND P3, PT, R3, UR4, !P0 ;  /* 0x0000000403007c0c */ /* 0x000fe2000c761270 */
[C---:B------:R-:W-:Y:S02]  /*4c290*/  VIADD R3, R5.reuse, 0x1f6 ;  /* 0x000001f605037836 */ /* 0x040fe40000000000 */
[----:B------:R-:W-:Y:S02]  /*4c2a0*/  VIADD R2, R5, 0x1f7 ;  /* 0x000001f705027836 */ /* 0x000fe40000000000 */
[----:B------:R1:W-:Y:S01]  /*4c2b0*/  @P6 STG.E desc[UR10][R232.64], R148 ;  /* 0x00000094e8006986 */ /* 0x0003e2000c10190a */
[----:B------:R-:W-:Y:S01]  /*4c2c0*/  ISETP.LT.AND P5, PT, R3, UR4, !P0 ;  /* 0x0000000403007c0c */ /* 0x000fe2000c7a1270 */
[C---:B------:R-:W-:Y:S01]  /*4c2d0*/  VIADD R3, R5.reuse, 0x1f8 ;  /* 0x000001f805037836 */ /* 0x040fe20000000000 */
[----:B------:R-:W-:Y:S01]  /*4c2e0*/  ISETP.LT.AND P6, PT, R2, UR4, !P0 ;  /* 0x0000000402007c0c */ /* 0x000fe2000c7c1270 */
[----:B------:R-:W-:-:S02]  /*4c2f0*/  VIADD R2, R5, 0x1f9 ;  /* 0x000001f905027836 */ /* 0x000fc40000000000 */
[----:B------:R-:W-:Y:S01]  /*4c300*/  VIADD R0, R5, 0x1fb ;  /* 0x000001fb05007836 */ /* 0x000fe20000000000 */
[----:B------:R1:W-:Y:S01]  /*4c310*/  @P4 STG.E desc[UR10][R238.64], R161 ;  /* 0x000000a1ee004986 */ /* 0x0003e2000c10190a */
[----:B------:R-:W-:-:S03]  /*4c320*/  ISETP.LT.AND P4, PT, R3, UR4, !P0 ;  /* 0x0000000403007c0c */ /* 0x000fc6000c781270 */
[----:B------:R1:W-:Y:S01]  /*4c330*/  @P1 STG.E desc[UR10][R242.64], R149 ;  /* 0x00000095f2001986 */ /* 0x0003e2000c10190a */
[----:B------:R-:W-:Y:S01]  /*4c340*/  ISETP.LT.AND P1, PT, R2, UR4, !P0 ;  /* 0x0000000402007c0c */ /* 0x000fe2000c721270 */
[C---:B------:R-:W-:Y:S02]  /*4c350*/  VIADD R2, R5.reuse, 0x1fa ;  /* 0x000001fa05027836 */ /* 0x040fe40000000000 */
[----:B------:R1:W-:Y:S04]  /*4c360*/  @P2 STG.E desc[UR10][R236.64], R162 ;  /* 0x000000a2ec002986 */ /* 0x0003e8000c10190a */
[----:B------:R1:W-:Y:S01]  /*4c370*/  @P3 STG.E desc[UR10][R240.64], R150 ;  /* 0x00000096f0003986 */ /* 0x0003e2000c10190a */
[----:B------:R-:W-:Y:S01]  /*4c380*/  ISETP.LT.AND P3, PT, R0, UR4, !P0 ;  /* 0x0000000400007c0c */ /* 0x000fe2000c761270 */
[C---:B------:R-:W-:Y:S01]  /*4c390*/  VIADD R0, R5.reuse, 0x1fd ;  /* 0x000001fd05007836 */ /* 0x040fe20000000000 */
[----:B------:R-:W-:Y:S01]  /*4c3a0*/  ISETP.LT.AND P2, PT, R2, UR4, !P0 ;  /* 0x0000000402007c0c */ /* 0x000fe2000c741270 */
[----:B------:R1:W-:Y:S01]  /*4c3b0*/  @P5 STG.E desc[UR10][R246.64], R163 ;  /* 0x000000a3f6005986 */ /* 0x0003e2000c10190a */
[----:B------:R-:W-:-:S03]  /*4c3c0*/  VIADD R2, R5, 0x1fc ;  /* 0x000001fc05027836 */ /* 0x000fc60000000000 */
[----:B------:R1:W-:Y:S01]  /*4c3d0*/  @P6 STG.E desc[UR10][R250.64], R151 ;  /* 0x00000097fa006986 */ /* 0x0003e2000c10190a */
[----:B------:R-:W-:Y:S01]  /*4c3e0*/  ISETP.LT.AND P6, PT, R0, UR4, !P0 ;  /* 0x0000000400007c0c */ /* 0x000fe2000c7c1270 */
[C---:B------:R-:W-:Y:S02]  /*4c3f0*/  VIADD R0, R5.reuse, 0x1fe ;  /* 0x000001fe05007836 */ /* 0x040fe40000000000 */
[----:B------:R-:W-:Y:S01]  /*4c400*/  VIADD R5, R5, 0x1ff ;  /* 0x000001ff05057836 */ /* 0x000fe20000000000 */
[----:B------:R-:W-:Y:S01]  /*4c410*/  ISETP.LT.AND P5, PT, R2, UR4, !P0 ;  /* 0x0000000402007c0c */ /* 0x000fe2000c7a1270 */
[----:B---3--:R1:W-:Y:S01]  /*4c420*/  @P4 STG.E desc[UR10][R244.64], R164 ;  /* 0x000000a4f4004986 */ /* 0x0083e2000c10190a */
[----:B------:R-:W-:Y:S02]  /*4c430*/  ISETP.LT.AND P4, PT, R0, UR4, !P0 ;  /* 0x0000000400007c0c */ /* 0x000fe4000c781270 */
[----:B------:R-:W-:Y:S01]  /*4c440*/  ISETP.LT.AND P0, PT, R5, UR4, !P0 ;  /* 0x0000000405007c0c */ /* 0x000fe2000c701270 */
[----:B----4-:R1:W-:Y:S04]  /*4c450*/  @P1 STG.E desc[UR10][R248.64], R8 ;  /* 0x00000008f8001986 */ /* 0x0103e8000c10190a */
[----:B------:R1:W-:Y:S04]  /*4c460*/  @P2 STG.E desc[UR10][R6.64], R165 ;  /* 0x000000a506002986 */ /* 0x0003e8000c10190a */
[----:B------:R1:W-:Y:S04]  /*4c470*/  @P3 STG.E desc[UR10][R24.64], R9 ;  /* 0x0000000918003986 */ /* 0x0003e8000c10190a */
[----:B------:R1:W-:Y:S04]  /*4c480*/  @P5 STG.E desc[UR10][R26.64], R166 ;  /* 0x000000a61a005986 */ /* 0x0003e8000c10190a */
[----:B------:R1:W-:Y:S04]  /*4c490*/  @P6 STG.E desc[UR10][R168.64], R10 ;  /* 0x0000000aa8006986 */ /* 0x0003e8000c10190a */
[----:B--2---:R1:W-:Y:S01]  /*4c4a0*/  @P4 STG.E desc[UR10][R170.64], R167 ;  /* 0x000000a7aa004986 */ /* 0x0043e2000c10190a */
[----:B------:R-:W-:Y:S05]  /*4c4b0*/  @!P0 EXIT ;  /* 0x000000000000894d */ /* 0x000fea0003800000 */
[----:B-1----:R-:W2:Y:S04]  /*4c4c0*/  LDL.LU.64 R170, [R1+0x800] ;  /* 0x0008000001aa7983 */ /* 0x002ea80000300a00 */
[----:B--2---:R-:W-:Y:S01]  /*4c4d0*/  STG.E desc[UR10][R170.64], R11 ;  /* 0x0000000baa007986 */ /* 0x004fe2000c10190a */
[----:B------:R-:W-:Y:S05]  /*4c4e0*/  EXIT ;  /* 0x000000000000794d */ /* 0x000fea0003800000 */
.L_x_2:
[----:B------:R-:W-:-:S00]  /*4c4f0*/  BRA `(.L_x_2) ;  /* 0xfffffffc00fc7947 */ /* 0x000fc0000383ffff */
[----:B------:R-:W-:-:S00]  /*4c500*/  NOP ;  /* 0x0000000000007918 */ /* 0x000fc00000000000 */
[----:B------:R-:W-:-:S00]  /*4c510*/  NOP ;  /* 0x0000000000007918 */ /* 0x000fc00000000000 */
[----:B------:R-:W-:-:S00]  /*4c520*/  NOP ;  /* 0x0000000000007918 */ /* 0x000fc00000000000 */
[----:B------:R-:W-:-:S00]  /*4c530*/  NOP ;  /* 0x0000000000007918 */ /* 0x000fc00000000000 */
[----:B------:R-:W-:-:S00]  /*4c540*/  NOP ;  /* 0x0000000000007918 */ /* 0x000fc00000000000 */
[----:B------:R-:W-:-:S00]  /*4c550*/  NOP ;  /* 0x0000000000007918 */ /* 0x000fc00000000000 */
[----:B------:R-:W-:-:S00]  /*4c560*/  NOP ;  /* 0x0000000000007918 */ /* 0x000fc00000000000 */
[----:B------:R-:W-:-:S00]  /*4c570*/  NOP ;  /* 0x0000000000007918 */ /* 0x000fc00000000000 */
.L_x_3:


//--------------------- .nv.shared.matmul_kernel  --------------------------
	.section	.nv.shared.matmul_kernel,"aw",@nobits
	.sectionflags	@""
	.align	16
	.zero		1024


//--------------------- .nv.shared.reserved.0     --------------------------
	.section	.nv.shared.reserved.0,"aw",@nobits
	.weak		__nv_reservedSMEM_offset_0_alias
	.size		__nv_reservedSMEM_offset_0_alias, 0, 0
	.other		__nv_reservedSMEM_offset_0_alias,@"STO_CUDA_RESERVED_SHARED STV_DEFAULT"
__nv_reservedSMEM_offset_0_alias:
	.zero		0


//--------------------- .nv.constant0.matmul_kernel --------------------------
	.section	.nv.constant0.matmul_kernel,"a",@progbits
	.sectionflags	@""
	.align	4
.nv.constant0.matmul_kernel:
	.zero		608


//--------------------- SYMBOLS --------------------------

	.type		.nv.reservedSmem.offset0,@object
	.size		.nv.reservedSmem.offset0,0x4
